	.target	sm_90a

	.elftype	@"ET_EXEC"


//--------------------- .note.nv.tkinfo           --------------------------
	.section	.note.nv.tkinfo,"",@"SHT_NOTE"
	.sectionflags	@"SHF_NOTE_NV_TKINFO"
	.tkinfo
        /*0018*/ 	.word	0x00000002
        /*0030*/ 	.string	""
        /*0030*/ 	.string	"ptxas"
        /*0030*/ 	.string	"Cuda compilation tools, release 13.0, V13.0.88"
        /*0030*/ 	.string	"Build cuda_13.0.r13.0/compiler.36424714_0"
        /*0030*/ 	.string	"-v  -suppress-debug-info  -lineinfo  -arch sm_90a "



//--------------------- .note.nv.cuinfo           --------------------------
	.section	.note.nv.cuinfo,"",@"SHT_NOTE"
	.sectionflags	@"SHF_NOTE_NV_CUINFO"
        /*0018*/ 	.short	0x0002
        /*001a*/ 	.short	0x005a
        /*001c*/ 	.short	0x0082
	.zero		2


//--------------------- .nv.info                  --------------------------
	.section	.nv.info,"",@"SHT_CUDA_INFO"
	.align	4


	//----- nvinfo : EIATTR_REGCOUNT
	.align		4
        /*0000*/ 	.byte	0x04, 0x2f
        /*0002*/ 	.short	(.L_1 - .L_0)
	.align		4
.L_0:
        /*0004*/ 	.word	index@(matmul_kernel)
        /*0008*/ 	.word	0x00000080


	//----- nvinfo : EIATTR_FRAME_SIZE
	.align		4
.L_1:
        /*000c*/ 	.byte	0x04, 0x11
        /*000e*/ 	.short	(.L_3 - .L_2)
	.align		4
.L_2:
        /*0010*/ 	.word	index@(matmul_kernel)
        /*0014*/ 	.word	0x000008d8


	//----- nvinfo : EIATTR_MIN_STACK_SIZE
	.align		4
.L_3:
        /*0018*/ 	.byte	0x04, 0x12
        /*001a*/ 	.short	(.L_5 - .L_4)
	.align		4
.L_4:
        /*001c*/ 	.word	index@(matmul_kernel)
        /*0020*/ 	.word	0x000008d8
.L_5:


//--------------------- .nv.compat                --------------------------
	.section	.nv.compat,"",@"SHT_CUDA_COMPAT_INFO"
	.align	4
        /*0000*/ 	.byte	0x02, 0x09, 0x01, 0x00, 0x02, 0x02, 0x04, 0x00, 0x02, 0x05, 0x05, 0x00, 0x03, 0x07, 0x01, 0x01
        /*0010*/ 	.byte	0x02, 0x03, 0x00, 0x00, 0x02, 0x06, 0x01, 0x00, 0x04, 0x0b, 0x08, 0x00, 0x00, 0x00, 0x00, 0x00
        /*0020*/ 	.byte	0x00, 0x00, 0x00, 0x00


//--------------------- .nv.info.matmul_kernel    --------------------------
	.section	.nv.info.matmul_kernel,"",@"SHT_CUDA_INFO"
	.sectionflags	@""
	.align	4


	//----- nvinfo : EIATTR_CUDA_API_VERSION
	.align		4
        /*0000*/ 	.byte	0x04, 0x37
        /*0002*/ 	.short	(.L_7 - .L_6)
.L_6:
        /*0004*/ 	.word	0x00000082


	//----- nvinfo : EIATTR_KPARAM_INFO
	.align		4
.L_7:
        /*0008*/ 	.byte	0x04, 0x17
        /*000a*/ 	.short	(.L_9 - .L_8)
.L_8:
        /*000c*/ 	.word	0x00000000
        /*0010*/ 	.short	0x000d
        /*0012*/ 	.short	0x0048
        /*0014*/ 	.byte	0x00, 0xf4, 0x21, 0x00


	//----- nvinfo : EIATTR_KPARAM_INFO
	.align		4
.L_9:
        /*0018*/ 	.byte	0x04, 0x17
        /*001a*/ 	.short	(.L_11 - .L_10)
.L_10:
        /*001c*/ 	.word	0x00000000
        /*0020*/ 	.short	0x000c
        /*0022*/ 	.short	0x0040
        /*0024*/ 	.byte	0x00, 0xf4, 0x21, 0x00


	//----- nvinfo : EIATTR_KPARAM_INFO
	.align		4
.L_11:
        /*0028*/ 	.byte	0x04, 0x17
        /*002a*/ 	.short	(.L_13 - .L_12)
.L_12:
        /*002c*/ 	.word	0x00000000
        /*0030*/ 	.short	0x000b
        /*0032*/ 	.short	0x0038
        /*0034*/ 	.byte	0x00, 0xf0, 0x11, 0x00


	//----- nvinfo : EIATTR_KPARAM_INFO
	.align		4
.L_13:
        /*0038*/ 	.byte	0x04, 0x17
        /*003a*/ 	.short	(.L_15 - .L_14)
.L_14:
        /*003c*/ 	.word	0x00000000
        /*0040*/ 	.short	0x000a
        /*0042*/ 	.short	0x0034
        /*0044*/ 	.byte	0x00, 0xf0, 0x11, 0x00


	//----- nvinfo : EIATTR_KPARAM_INFO
	.align		4
.L_15:
        /*0048*/ 	.byte	0x04, 0x17
        /*004a*/ 	.short	(.L_17 - .L_16)
.L_16:
        /*004c*/ 	.word	0x00000000
        /*0050*/ 	.short	0x0009
        /*0052*/ 	.short	0x0030
        /*0054*/ 	.byte	0x00, 0xf0, 0x11, 0x00


	//----- nvinfo : EIATTR_KPARAM_INFO
	.align		4
.L_17:
        /*0058*/ 	.byte	0x04, 0x17
        /*005a*/ 	.short	(.L_19 - .L_18)
.L_18:
        /*005c*/ 	.word	0x00000000
        /*0060*/ 	.short	0x0008
        /*0062*/ 	.short	0x002c
        /*0064*/ 	.byte	0x00, 0xf0, 0x11, 0x00


	//----- nvinfo : EIATTR_KPARAM_INFO
	.align		4
.L_19:
        /*0068*/ 	.byte	0x04, 0x17
        /*006a*/ 	.short	(.L_21 - .L_20)
.L_20:
        /*006c*/ 	.word	0x00000000
        /*0070*/ 	.short	0x0007
        /*0072*/ 	.short	0x0028
        /*0074*/ 	.byte	0x00, 0xf0, 0x11, 0x00


	//----- nvinfo : EIATTR_KPARAM_INFO
	.align		4
.L_21:
        /*0078*/ 	.byte	0x04, 0x17
        /*007a*/ 	.short	(.L_23 - .L_22)
.L_22:
        /*007c*/ 	.word	0x00000000
        /*0080*/ 	.short	0x0006
        /*0082*/ 	.short	0x0024
        /*0084*/ 	.byte	0x00, 0xf0, 0x11, 0x00


	//----- nvinfo : EIATTR_KPARAM_INFO
	.align		4
.L_23:
        /*0088*/ 	.byte	0x04, 0x17
        /*008a*/ 	.short	(.L_25 - .L_24)
.L_24:
        /*008c*/ 	.word	0x00000000
        /*0090*/ 	.short	0x0005
        /*0092*/ 	.short	0x0020
        /*0094*/ 	.byte	0x00, 0xf0, 0x11, 0x00


	//----- nvinfo : EIATTR_KPARAM_INFO
	.align		4
.L_25:
        /*0098*/ 	.byte	0x04, 0x17
        /*009a*/ 	.short	(.L_27 - .L_26)
.L_26:
        /*009c*/ 	.word	0x00000000
        /*00a0*/ 	.short	0x0004
        /*00a2*/ 	.short	0x001c
        /*00a4*/ 	.byte	0x00, 0xf0, 0x11, 0x00


	//----- nvinfo : EIATTR_KPARAM_INFO
	.align		4
.L_27:
        /*00a8*/ 	.byte	0x04, 0x17
        /*00aa*/ 	.short	(.L_29 - .L_28)
.L_28:
        /*00ac*/ 	.word	0x00000000
        /*00b0*/ 	.short	0x0003
        /*00b2*/ 	.short	0x0018
        /*00b4*/ 	.byte	0x00, 0xf0, 0x11, 0x00


	//----- nvinfo : EIATTR_KPARAM_INFO
	.align		4
.L_29:
        /*00b8*/ 	.byte	0x04, 0x17
        /*00ba*/ 	.short	(.L_31 - .L_30)
.L_30:
        /*00bc*/ 	.word	0x00000000
        /*00c0*/ 	.short	0x0002
        /*00c2*/ 	.short	0x0010
        /*00c4*/ 	.byte	0x00, 0xf4, 0x21, 0x00


	//----- nvinfo : EIATTR_KPARAM_INFO
	.align		4
.L_31:
        /*00c8*/ 	.byte	0x04, 0x17
        /*00ca*/ 	.short	(.L_33 - .L_32)
.L_32:
        /*00cc*/ 	.word	0x00000000
        /*00d0*/ 	.short	0x0001
        /*00d2*/ 	.short	0x0008
        /*00d4*/ 	.byte	0x00, 0xf4, 0x21, 0x00


	//----- nvinfo : EIATTR_KPARAM_INFO
	.align		4
.L_33:
        /*00d8*/ 	.byte	0x04, 0x17
        /*00da*/ 	.short	(.L_35 - .L_34)
.L_34:
        /*00dc*/ 	.word	0x00000000
        /*00e0*/ 	.short	0x0000
        /*00e2*/ 	.short	0x0000
        /*00e4*/ 	.byte	0x00, 0xf4, 0x21, 0x00


	//----- nvinfo : EIATTR_SPARSE_MMA_MASK
	.align		4
.L_35:
        /*00e8*/ 	.byte	0x03, 0x50
        /*00ea*/ 	.short	0x0000


	//----- nvinfo : EIATTR_MAXREG_COUNT
	.align		4
        /*00ec*/ 	.byte	0x03, 0x1b
        /*00ee*/ 	.short	0x0080


	//----- nvinfo : EIATTR_NUM_BARRIERS
	.align		4
        /*00f0*/ 	.byte	0x02, 0x4c
        /*00f2*/ 	.byte	0x01
	.zero		1


	//----- nvinfo : EIATTR_ANNOTATIONS
	.align		4
        /*00f4*/ 	.byte	0x04, 0x55
        /*00f6*/ 	.short	(.L_37 - .L_36)


	//   ....[0]....
.L_36:
        /*00f8*/ 	.word	0x00000001
        /*00fc*/ 	.byte	0x80, 0x00, 0x00, 0x00, 0x01, 0x00, 0x00, 0x00, 0x00, 0x15, 0x00, 0x00, 0x01, 0x00, 0x00, 0x00
        /* <DEDUP_REMOVED lines=924> */
        /*3acc*/ 	.byte	0x60, 0x87, 0x01, 0x00


	//----- nvinfo : EIATTR_MERCURY_ISA_VERSION
	.align		4
.L_37:
        /*3ad0*/ 	.byte	0x03, 0x5f
        /*3ad2*/ 	.short	0x0101


	//----- nvinfo : EIATTR_EXIT_INSTR_OFFSETS
	.align		4
        /*3ad4*/ 	.byte	0x04, 0x1c
        /*3ad6*/ 	.short	(.L_39 - .L_38)


	//   ....[0]....
.L_38:
        /*3ad8*/ 	.word	0x0001b9f0


	//   ....[1]....
        /*3adc*/ 	.word	0x0001ba10


	//----- nvinfo : EIATTR_REQNTID
	.align		4
.L_39:
        /*3ae0*/ 	.byte	0x04, 0x10
        /*3ae2*/ 	.short	(.L_41 - .L_40)
.L_40:
        /*3ae4*/ 	.word	0x00000200
        /*3ae8*/ 	.word	0x00000001
        /*3aec*/ 	.word	0x00000001


	//----- nvinfo : EIATTR_CBANK_PARAM_SIZE
	.align		4
.L_41:
        /*3af0*/ 	.byte	0x03, 0x19
        /*3af2*/ 	.short	0x0050


	//----- nvinfo : EIATTR_PARAM_CBANK
	.align		4
        /*3af4*/ 	.byte	0x04, 0x0a
        /*3af6*/ 	.short	(.L_43 - .L_42)
	.align		4
.L_42:
        /*3af8*/ 	.word	index@(.nv.constant0.matmul_kernel)
        /*3afc*/ 	.short	0x0210
        /*3afe*/ 	.short	0x0050


	//----- nvinfo : EIATTR_SW_WAR
	.align		4
.L_43:
        /*3b00*/ 	.byte	0x04, 0x36
        /*3b02*/ 	.short	(.L_45 - .L_44)
.L_44:
        /*3b04*/ 	.word	0x00000008
.L_45:


//--------------------- .nv.callgraph             --------------------------
	.section	.nv.callgraph,"",@"SHT_CUDA_CALLGRAPH"
	.align	4
	.sectionentsize	8
	.align		4
        /*0000*/ 	.word	0x00000000
	.align		4
        /*0004*/ 	.word	0xffffffff
	.align		4
        /*0008*/ 	.word	0x00000000
	.align		4
        /*000c*/ 	.word	0xfffffffe
	.align		4
        /*0010*/ 	.word	0x00000000
	.align		4
        /*0014*/ 	.word	0xfffffffd
	.align		4
        /*0018*/ 	.word	0x00000000
	.align		4
        /*001c*/ 	.word	0xfffffffc


//--------------------- .text.matmul_kernel       --------------------------
	.section	.text.matmul_kernel,"ax",@progbits
	.align	128
        .global         matmul_kernel
        .type           matmul_kernel,@function
        .size           matmul_kernel,(.L_x_3 - matmul_kernel)
        .other          matmul_kernel,@"STO_CUDA_ENTRY STV_DEFAULT"
matmul_kernel:
.text.matmul_kernel:
[----:B------:R-:W1:Y:S08]  /*0000*/  LDC R1, c[0x0][0x28] ;  /* 0x00000a00ff017b82 */ /* 0x000e700000000800 */
[----:B------:R-:W2:Y:S01]  /*0010*/  LDC.64 R2, c[0x0][0x228] ;  /* 0x00008a00ff027b82 */ /* 0x000ea20000000a00 */
[----:B-1----:R-:W-:Y:S01]  /*0020*/  VIADD R1, R1, 0xfffff728 ;  /* 0xfffff72801017836 */ /* 0x002fe20000000000 */
[----:B------:R-:W1:Y:S01]  /*0030*/  S2R R5, SR_CTAID.X ;  /* 0x0000000000057919 */ /* 0x000e620000002500 */
[----:B------:R-:W-:Y:S01]  /*0040*/  ULDC.64 UR4, c[0x0][0x218] ;  /* 0x0000860000047ab9 */ /* 0x000fe20000000a00 */
[----:B------:R-:W-:Y:S01]  /*0050*/  ULDC.64 UR6, c[0x0][0x210] ;  /* 0x0000840000067ab9 */ /* 0x000fe20000000a00 */
[----:B------:R-:W3:Y:S01]  /*0060*/  S2R R52, SR_TID.X ;  /* 0x0000000000347919 */ /* 0x000ee20000002100 */
[----:B--2---:R-:W-:Y:S01]  /*0070*/  IMAD.MOV.U32 R50, RZ, RZ, R3 ;  /* 0x000000ffff327224 */ /* 0x004fe200078e0003 */
[----:B------:R2:W-:Y:S01]  /*0080*/  STL.64 [R1+0x550], R2 ;  /* 0x0005500201007387 */ /* 0x0005e20000100a00 */
[----:B------:R-:W-:-:S02]  /*0090*/  IMAD.MOV.U32 R72, RZ, RZ, R2 ;  /* 0x000000ffff487224 */ /* 0x000fc400078e0002 */
[----:B------:R-:W-:Y:S01]  /*00a0*/  VIADD R0, R50, 0x7f ;  /* 0x0000007f32007836 */ /* 0x000fe20000000000 */
[----:B-1----:R-:W-:-:S04]  /*00b0*/  IABS R8, R5 ;  /* 0x0000000500087213 */ /* 0x002fc80000000000 */
[----:B--2---:R-:W-:Y:S01]  /*00c0*/  SHF.R.S32.HI R3, RZ, 0x1f, R0 ;  /* 0x0000001fff037819 */ /* 0x004fe20000011400 */
[----:B---3--:R-:W-:-:S03]  /*00d0*/  IMAD.SHL.U32 R12, R52, 0x4, RZ ;  /* 0x00000004340c7824 */ /* 0x008fc600078e00ff */
[----:B------:R-:W-:-:S04]  /*00e0*/  LEA.HI R3, R3, R0, RZ, 0x7 ;  /* 0x0000000003037211 */ /* 0x000fc800078f38ff */
[----:B------:R-:W-:-:S05]  /*00f0*/  SHF.R.S32.HI R3, RZ, 0x7, R3 ;  /* 0x00000007ff037819 */ /* 0x000fca0000011403 */
[----:B------:R-:W-:-:S05]  /*0100*/  IMAD.SHL.U32 R4, R3, 0x8, RZ ;  /* 0x0000000803047824 */ /* 0x000fca00078e00ff */
[-C--:B------:R-:W-:Y:S02]  /*0110*/  IABS R7, R4.reuse ;  /* 0x0000000400077213 */ /* 0x080fe40000000000 */
[----:B------:R-:W-:Y:S02]  /*0120*/  IABS R10, R4 ;  /* 0x00000004000a7213 */ /* 0x000fe40000000000 */
[----:B------:R-:W1:Y:S08]  /*0130*/  I2F.RP R0, R7 ;  /* 0x0000000700007306 */ /* 0x000e700000209400 */
[----:B-1----:R-:W1:Y:S02]  /*0140*/  MUFU.RCP R0, R0 ;  /* 0x0000000000007308 */ /* 0x002e640000001000 */
[----:B-1----:R-:W-:-:S02]  /*0150*/  VIADD R2, R0, 0xffffffe ;  /* 0x0ffffffe00027836 */ /* 0x002fc40000000000 */
[----:B------:R-:W-:-:S04]  /*0160*/  IMAD.MOV R0, RZ, RZ, -R10 ;  /* 0x000000ffff007224 */ /* 0x000fc800078e0a0a */
[----:B------:R1:W2:Y:S02]  /*0170*/  F2I.FTZ.U32.TRUNC.NTZ R3, R2 ;  /* 0x0000000200037305 */ /* 0x0002a4000021f000 */
[----:B-1----:R-:W-:Y:S02]  /*0180*/  IMAD.MOV.U32 R2, RZ, RZ, RZ ;  /* 0x000000ffff027224 */ /* 0x002fe400078e00ff */
[----:B--2---:R-:W-:-:S04]  /*0190*/  IMAD.MOV R6, RZ, RZ, -R3 ;  /* 0x000000ffff067224 */ /* 0x004fc800078e0a03 */
[----:B------:R-:W-:Y:S02]  /*01a0*/  IMAD R9, R6, R7, RZ ;  /* 0x0000000706097224 */ /* 0x000fe400078e02ff */
[----:B------:R-:W-:Y:S02]  /*01b0*/  IMAD.MOV.U32 R6, RZ, RZ, R8 ;  /* 0x000000ffff067224 */ /* 0x000fe400078e0008 */
[----:B------:R-:W-:-:S06]  /*01c0*/  IMAD.HI.U32 R3, R3, R9, R2 ;  /* 0x0000000903037227 */ /* 0x000fcc00078e0002 */
[----:B------:R-:W-:-:S04]  /*01d0*/  IMAD.HI.U32 R3, R3, R6, RZ ;  /* 0x0000000603037227 */ /* 0x000fc800078e00ff */
[----:B------:R-:W-:-:S05]  /*01e0*/  IMAD R0, R3, R0, R6 ;  /* 0x0000000003007224 */ /* 0x000fca00078e0206 */
[----:B------:R-:W-:-:S13]  /*01f0*/  ISETP.GT.U32.AND P1, PT, R7, R0, PT ;  /* 0x000000000700720c */ /* 0x000fda0003f24070 */
[----:B------:R-:W-:Y:S02]  /*0200*/  @!P1 IMAD.IADD R0, R0, 0x1, -R7 ;  /* 0x0000000100009824 */ /* 0x000fe400078e0a07 */
[----:B------:R-:W-:Y:S01]  /*0210*/  @!P1 VIADD R3, R3, 0x1 ;  /* 0x0000000103039836 */ /* 0x000fe20000000000 */
[----:B------:R-:W-:Y:S02]  /*0220*/  ISETP.NE.AND P1, PT, R4, RZ, PT ;  /* 0x000000ff0400720c */ /* 0x000fe40003f25270 */
[----:B------:R-:W-:Y:S02]  /*0230*/  ISETP.GE.U32.AND P0, PT, R0, R7, PT ;  /* 0x000000070000720c */ /* 0x000fe40003f06070 */
[----:B------:R-:W-:-:S04]  /*0240*/  LOP3.LUT R0, R5, R4, RZ, 0x3c, !PT ;  /* 0x0000000405007212 */ /* 0x000fc800078e3cff */
[----:B------:R-:W-:Y:S01]  /*0250*/  ISETP.GE.AND P2, PT, R0, RZ, PT ;  /* 0x000000ff0000720c */ /* 0x000fe20003f46270 */
[----:B------:R-:W-:-:S06]  /*0260*/  VIADD R0, R72, 0x1ff ;  /* 0x000001ff48007836 */ /* 0x000fcc0000000000 */
[----:B------:R-:W-:-:S04]  /*0270*/  @P0 VIADD R3, R3, 0x1 ;  /* 0x0000000103030836 */ /* 0x000fc80000000000 */
[----:B------:R-:W-:Y:S01]  /*0280*/  IMAD.MOV.U32 R2, RZ, RZ, R3 ;  /* 0x000000ffff027224 */ /* 0x000fe200078e0003 */
[----:B------:R-:W-:-:S03]  /*0290*/  SHF.R.S32.HI R3, RZ, 0x1f, R0 ;  /* 0x0000001fff037819 */ /* 0x000fc60000011400 */
[----:B------:R-:W-:Y:S01]  /*02a0*/  @!P2 IMAD.MOV R2, RZ, RZ, -R2 ;  /* 0x000000ffff02a224 */ /* 0x000fe200078e0a02 */
[----:B------:R-:W-:Y:S02]  /*02b0*/  @!P1 LOP3.LUT R2, RZ, R4, RZ, 0x33, !PT ;  /* 0x00000004ff029212 */ /* 0x000fe400078e33ff */
[----:B------:R-:W-:-:S03]  /*02c0*/  LEA.HI R3, R3, R0, RZ, 0x9 ;  /* 0x0000000003037211 */ /* 0x000fc600078f48ff */
[----:B------:R-:W-:Y:S02]  /*02d0*/  IMAD.SHL.U32 R14, R2, 0x8, RZ ;  /* 0x00000008020e7824 */ /* 0x000fe400078e00ff */
[----:B------:R-:W-:-:S03]  /*02e0*/  IMAD.MOV R2, RZ, RZ, -R2 ;  /* 0x000000ffff027224 */ /* 0x000fc600078e0a02 */
[----:B------:R-:W-:Y:S01]  /*02f0*/  LEA.HI.SX32 R3, R3, -R14, 0x17 ;  /* 0x8000000e03037211 */ /* 0x000fe200078fbaff */
[----:B------:R-:W-:Y:S02]  /*0300*/  IMAD R13, R4, R2, R5 ;  /* 0x00000002040d7224 */ /* 0x000fe400078e0205 */
[----:B------:R-:W-:Y:S01]  /*0310*/  IMAD.MOV.U32 R2, RZ, RZ, RZ ;  /* 0x000000ffff027224 */ /* 0x000fe200078e00ff */
[----:B------:R-:W-:Y:S02]  /*0320*/  VIMNMX R16, R3, 0x8, PT ;  /* 0x0000000803107848 */ /* 0x000fe40003fe0100 */
[----:B------:R-:W-:Y:S02]  /*0330*/  IABS R4, R13 ;  /* 0x0000000d00047213 */ /* 0x000fe40000000000 */
[----:B------:R-:W-:-:S04]  /*0340*/  IABS R7, R16 ;  /* 0x0000001000077213 */ /* 0x000fc80000000000 */
[----:B------:R-:W1:Y:S08]  /*0350*/  I2F.RP R0, R7 ;  /* 0x0000000700007306 */ /* 0x000e700000209400 */
[----:B-1----:R-:W1:Y:S02]  /*0360*/  MUFU.RCP R0, R0 ;  /* 0x0000000000007308 */ /* 0x002e640000001000 */
[----:B-1----:R-:W-:Y:S01]  /*0370*/  VIADD R3, R0, 0xffffffe ;  /* 0x0ffffffe00037836 */ /* 0x002fe20000000000 */
[----:B------:R-:W-:-:S05]  /*0380*/  IABS R0, R50 ;  /* 0x0000003200007213 */ /* 0x000fca0000000000 */
[----:B------:R-:W1:Y:S02]  /*0390*/  F2I.FTZ.U32.TRUNC.NTZ R3, R3 ;  /* 0x0000000300037305 */ /* 0x000e64000021f000 */
[----:B-1----:R-:W-:-:S04]  /*03a0*/  IMAD.MOV R6, RZ, RZ, -R3 ;  /* 0x000000ffff067224 */ /* 0x002fc800078e0a03 */
[----:B------:R-:W-:Y:S01]  /*03b0*/  IMAD R5, R6, R7, RZ ;  /* 0x0000000706057224 */ /* 0x000fe200078e02ff */
[----:B------:R-:W-:-:S03]  /*03c0*/  IABS R6, R16 ;  /* 0x0000001000067213 */ /* 0x000fc60000000000 */
[----:B------:R-:W-:-:S04]  /*03d0*/  IMAD.HI.U32 R2, R3, R5, R2 ;  /* 0x0000000503027227 */ /* 0x000fc800078e0002 */
[----:B------:R-:W-:Y:S02]  /*03e0*/  IMAD.MOV R5, RZ, RZ, -R6 ;  /* 0x000000ffff057224 */ /* 0x000fe400078e0a06 */
[----:B------:R-:W-:Y:S01]  /*03f0*/  IMAD.HI.U32 R3, R2, R4, RZ ;  /* 0x0000000402037227 */ /* 0x000fe200078e00ff */
[----:B------:R-:W1:Y:S01]  /*0400*/  I2F.RP R6, R0 ;  /* 0x0000000000067306 */ /* 0x000e620000209400 */
[----:B------:R-:W-:Y:S02]  /*0410*/  IABS R2, R72 ;  /* 0x0000004800027213 */ /* 0x000fe40000000000 */
[----:B------:R-:W-:-:S05]  /*0420*/  IMAD R4, R3, R5, R4 ;  /* 0x0000000503047224 */ /* 0x000fca00078e0204 */
[----:B------:R-:W-:Y:S01]  /*0430*/  ISETP.GT.U32.AND P1, PT, R7, R4, PT ;  /* 0x000000040700720c */ /* 0x000fe20003f24070 */
[----:B------:R-:W2:Y:S08]  /*0440*/  I2F.RP R5, R2 ;  /* 0x0000000200057306 */ /* 0x000eb00000209400 */
[----:B-1----:R-:W1:Y:S04]  /*0450*/  MUFU.RCP R6, R6 ;  /* 0x0000000600067308 */ /* 0x002e680000001000 */
[----:B------:R-:W-:-:S02]  /*0460*/  @!P1 IMAD.IADD R4, R4, 0x1, -R7 ;  /* 0x0000000104049824 */ /* 0x000fc400078e0a07 */
[----:B------:R-:W-:Y:S01]  /*0470*/  @!P1 VIADD R3, R3, 0x1 ;  /* 0x0000000103039836 */ /* 0x000fe20000000000 */
[----:B------:R-:W-:Y:S01]  /*0480*/  ISETP.NE.AND P1, PT, R16, RZ, PT ;  /* 0x000000ff1000720c */ /* 0x000fe20003f25270 */
[----:B--2---:R-:W2:Y:S01]  /*0490*/  MUFU.RCP R5, R5 ;  /* 0x0000000500057308 */ /* 0x004ea20000001000 */
[----:B------:R-:W-:Y:S02]  /*04a0*/  ISETP.GE.U32.AND P0, PT, R4, R7, PT ;  /* 0x000000070400720c */ /* 0x000fe40003f06070 */
[----:B------:R-:W-:Y:S02]  /*04b0*/  LOP3.LUT R4, R13, R16, RZ, 0x3c, !PT ;  /* 0x000000100d047212 */ /* 0x000fe400078e3cff */
[----:B------:R-:W-:Y:S02]  /*04c0*/  SHF.R.U32.HI R7, RZ, 0x7, R52 ;  /* 0x00000007ff077819 */ /* 0x000fe40000011634 */
[----:B------:R-:W-:Y:S01]  /*04d0*/  ISETP.GE.AND P2, PT, R4, RZ, PT ;  /* 0x000000ff0400720c */ /* 0x000fe20003f46270 */
[----:B-1----:R-:W-:Y:S01]  /*04e0*/  VIADD R8, R6, 0xffffffe ;  /* 0x0ffffffe06087836 */ /* 0x002fe20000000000 */
[----:B------:R-:W-:-:S03]  /*04f0*/  SGXT.U32 R7, R7, 0x2 ;  /* 0x000000020707781a */ /* 0x000fc60000000000 */
[----:B------:R1:W3:Y:S02]  /*0500*/  F2I.FTZ.U32.TRUNC.NTZ R9, R8 ;  /* 0x0000000800097305 */ /* 0x0002e4000021f000 */
[----:B------:R-:W-:Y:S02]  /*0510*/  @P0 VIADD R3, R3, 0x1 ;  /* 0x0000000103030836 */ /* 0x000fe40000000000 */
[----:B--2---:R-:W-:Y:S02]  /*0520*/  VIADD R4, R5, 0xffffffe ;  /* 0x0ffffffe05047836 */ /* 0x004fe40000000000 */
[----:B------:R-:W-:Y:S02]  /*0530*/  IMAD.MOV.U32 R23, RZ, RZ, R3 ;  /* 0x000000ffff177224 */ /* 0x000fe400078e0003 */
[----:B------:R-:W2:Y:S01]  /*0540*/  F2I.FTZ.U32.TRUNC.NTZ R5, R4 ;  /* 0x0000000400057305 */ /* 0x000ea2000021f000 */
[----:B-1----:R-:W-:Y:S02]  /*0550*/  IMAD.MOV.U32 R8, RZ, RZ, RZ ;  /* 0x000000ffff087224 */ /* 0x002fe400078e00ff */
[----:B------:R-:W-:Y:S01]  /*0560*/  @!P2 IMAD.MOV R23, RZ, RZ, -R23 ;  /* 0x000000ffff17a224 */ /* 0x000fe200078e0a17 */
[----:B------:R-:W-:Y:S01]  /*0570*/  @!P1 LOP3.LUT R23, RZ, R16, RZ, 0x33, !PT ;  /* 0x00000010ff179212 */ /* 0x000fe200078e33ff */
[----:B---3--:R-:W-:-:S04]  /*0580*/  IMAD.MOV R3, RZ, RZ, -R9 ;  /* 0x000000ffff037224 */ /* 0x008fc800078e0a09 */
[----:B------:R-:W-:Y:S02]  /*0590*/  IMAD.SHL.U32 R10, R23, 0x80, RZ ;  /* 0x00000080170a7824 */ /* 0x000fe400078e00ff */
[----:B------:R-:W-:Y:S02]  /*05a0*/  IMAD R3, R3, R0, RZ ;  /* 0x0000000003037224 */ /* 0x000fe400078e02ff */
[----:B------:R-:W-:Y:S01]  /*05b0*/  IMAD.MOV R23, RZ, RZ, -R23 ;  /* 0x000000ffff177224 */ /* 0x000fe200078e0a17 */
[----:B------:R-:W-:Y:S01]  /*05c0*/  LOP3.LUT R7, R10, R7, RZ, 0xfc, !PT ;  /* 0x000000070a077212 */ /* 0x000fe200078efcff */
[----:B------:R-:W-:-:S03]  /*05d0*/  IMAD.HI.U32 R8, R9, R3, R8 ;  /* 0x0000000309087227 */ /* 0x000fc600078e0008 */
[----:B------:R-:W-:Y:S01]  /*05e0*/  IABS R11, R7 ;  /* 0x00000007000b7213 */ /* 0x000fe20000000000 */
[----:B------:R-:W-:Y:S01]  /*05f0*/  IMAD R23, R16, R23, R13 ;  /* 0x0000001710177224 */ /* 0x000fe200078e020d */
[C---:B------:R-:W-:Y:S01]  /*0600*/  LOP3.LUT R18, R7.reuse, 0x7c, RZ, 0xfc, !PT ;  /* 0x0000007c07127812 */ /* 0x040fe200078efcff */
[----:B--2---:R-:W-:Y:S01]  /*0610*/  IMAD.MOV R4, RZ, RZ, -R5 ;  /* 0x000000ffff047224 */ /* 0x004fe200078e0a05 */
[C---:B------:R-:W-:Y:S01]  /*0620*/  LOP3.LUT R15, R7.reuse, 0x4, RZ, 0xfc, !PT ;  /* 0x00000004070f7812 */ /* 0x040fe200078efcff */
[C---:B------:R-:W-:Y:S01]  /*0630*/  IMAD.HI.U32 R6, R8.reuse, R11, RZ ;  /* 0x0000000b08067227 */ /* 0x040fe200078e00ff */
[----:B------:R-:W-:Y:S02]  /*0640*/  IABS R17, R18 ;  /* 0x0000001200117213 */ /* 0x000fe40000000000 */
[----:B------:R-:W-:Y:S01]  /*0650*/  IABS R13, R15 ;  /* 0x0000000f000d7213 */ /* 0x000fe20000000000 */
[----:B------:R-:W-:Y:S01]  /*0660*/  IMAD.MOV R6, RZ, RZ, -R6 ;  /* 0x000000ffff067224 */ /* 0x000fe200078e0a06 */
[C---:B------:R-:W-:Y:S01]  /*0670*/  LOP3.LUT R16, R7.reuse, 0x8, RZ, 0xfc, !PT ;  /* 0x0000000807107812 */ /* 0x040fe200078efcff */
[----:B------:R-:W-:Y:S01]  /*0680*/  IMAD.HI.U32 R9, R8, R17, RZ ;  /* 0x0000001108097227 */ /* 0x000fe200078e00ff */
[----:B------:R-:W-:-:S02]  /*0690*/  LOP3.LUT R20, R7, 0xc, RZ, 0xfc, !PT ;  /* 0x0000000c07147812 */ /* 0x000fc400078efcff */
[----:B------:R-:W-:Y:S01]  /*06a0*/  ISETP.GE.AND P0, PT, R15, RZ, PT ;  /* 0x000000ff0f00720c */ /* 0x000fe20003f06270 */
[----:B------:R-:W-:Y:S01]  /*06b0*/  IMAD R11, R0, R6, R11 ;  /* 0x00000006000b7224 */ /* 0x000fe200078e020b */
[----:B------:R-:W-:Y:S01]  /*06c0*/  IABS R15, R20 ;  /* 0x00000014000f7213 */ /* 0x000fe20000000000 */
[----:B------:R-:W-:Y:S01]  /*06d0*/  IMAD.MOV R9, RZ, RZ, -R9 ;  /* 0x000000ffff097224 */ /* 0x000fe200078e0a09 */
[----:B------:R-:W-:Y:S01]  /*06e0*/  ISETP.GE.AND P3, PT, R7, RZ, PT ;  /* 0x000000ff0700720c */ /* 0x000fe20003f66270 */
[----:B------:R-:W-:Y:S01]  /*06f0*/  IMAD.SHL.U32 R3, R52, 0x200, RZ ;  /* 0x0000020034037824 */ /* 0x000fe200078e00ff */
[C---:B------:R-:W-:Y:S01]  /*0700*/  ISETP.GT.U32.AND P1, PT, R0.reuse, R11, PT ;  /* 0x0000000b0000720c */ /* 0x040fe20003f24070 */
[----:B------:R-:W-:Y:S01]  /*0710*/  IMAD R17, R0, R9, R17 ;  /* 0x0000000900117224 */ /* 0x000fe200078e0211 */
[----:B------:R-:W-:Y:S01]  /*0720*/  ISETP.GE.AND P4, PT, R18, RZ, PT ;  /* 0x000000ff1200720c */ /* 0x000fe20003f86270 */
[----:B------:R-:W-:Y:S01]  /*0730*/  IMAD.MOV.U32 R9, RZ, RZ, R4 ;  /* 0x000000ffff097224 */ /* 0x000fe200078e0004 */
[----:B------:R-:W-:Y:S01]  /*0740*/  LOP3.LUT R3, R3, 0xc07c, R12, 0xc8, !PT ;  /* 0x0000c07c03037812 */ /* 0x000fe200078ec80c */
[----:B------:R-:W-:Y:S01]  /*0750*/  IMAD.HI.U32 R6, R8, R13, RZ ;  /* 0x0000000d08067227 */ /* 0x000fe200078e00ff */
[----:B------:R-:W-:-:S02]  /*0760*/  ISETP.GT.U32.AND P2, PT, R0, R17, PT ;  /* 0x000000110000720c */ /* 0x000fc40003f44070 */
[----:B------:R-:W-:Y:S01]  /*0770*/  IABS R12, R16 ;  /* 0x00000010000c7213 */ /* 0x000fe20000000000 */
[----:B------:R-:W-:Y:S01]  /*0780*/  IMAD.MOV.U32 R4, RZ, RZ, RZ ;  /* 0x000000ffff047224 */ /* 0x000fe200078e00ff */
[----:B------:R-:W-:Y:S01]  /*0790*/  ISETP.GE.AND P5, PT, R16, RZ, PT ;  /* 0x000000ff1000720c */ /* 0x000fe20003fa6270 */
[----:B------:R-:W-:Y:S01]  /*07a0*/  IMAD R9, R9, R2, RZ ;  /* 0x0000000209097224 */ /* 0x000fe200078e02ff */
[C---:B------:R-:W-:Y:S01]  /*07b0*/  LOP3.LUT R16, R7.reuse, 0x14, RZ, 0xfc, !PT ;  /* 0x0000001407107812 */ /* 0x040fe200078efcff */
[----:B------:R-:W-:Y:S01]  /*07c0*/  IMAD.MOV R6, RZ, RZ, -R6 ;  /* 0x000000ffff067224 */ /* 0x000fe200078e0a06 */
[----:B------:R-:W-:Y:S01]  /*07d0*/  LOP3.LUT R22, R7, 0x24, RZ, 0xfc, !PT ;  /* 0x0000002407167812 */ /* 0x000fe200078efcff */
[----:B------:R-:W-:Y:S01]  /*07e0*/  @!P1 IMAD.IADD R11, R11, 0x1, -R0 ;  /* 0x000000010b0b9824 */ /* 0x000fe200078e0a00 */
[----:B------:R-:W-:Y:S01]  /*07f0*/  IABS R21, R16 ;  /* 0x0000001000157213 */ /* 0x000fe20000000000 */
[----:B------:R-:W-:Y:S01]  /*0800*/  IMAD.HI.U32 R9, R5, R9, R4 ;  /* 0x0000000905097227 */ /* 0x000fe200078e0004 */
[----:B------:R-:W-:-:S02]  /*0810*/  IABS R27, R22 ;  /* 0x00000016001b7213 */ /* 0x000fc40000000000 */
[C---:B------:R-:W-:Y:S01]  /*0820*/  ISETP.GT.U32.AND P6, PT, R0.reuse, R11, PT ;  /* 0x0000000b0000720c */ /* 0x040fe20003fc4070 */
[----:B------:R-:W-:Y:S01]  /*0830*/  IMAD.MOV.U32 R5, RZ, RZ, R12 ;  /* 0x000000ffff057224 */ /* 0x000fe200078e000c */
[C---:B------:R-:W-:Y:S01]  /*0840*/  LOP3.LUT R12, R7.reuse, 0x10, RZ, 0xfc, !PT ;  /* 0x00000010070c7812 */ /* 0x040fe200078efcff */
[----:B------:R-:W-:Y:S01]  /*0850*/  IMAD R6, R0, R6, R13 ;  /* 0x0000000600067224 */ /* 0x000fe200078e020d */
[----:B------:R-:W-:Y:S01]  /*0860*/  LOP3.LUT R24, R7, 0x2c, RZ, 0xfc, !PT ;  /* 0x0000002c07187812 */ /* 0x000fe200078efcff */
[----:B------:R-:W-:Y:S01]  /*0870*/  IMAD.HI.U32 R4, R8, R5, RZ ;  /* 0x0000000508047227 */ /* 0x000fe200078e00ff */
[----:B------:R-:W-:Y:S02]  /*0880*/  IABS R19, R12 ;  /* 0x0000000c00137213 */ /* 0x000fe40000000000 */
[----:B------:R-:W-:Y:S01]  /*0890*/  ISETP.GT.U32.AND P1, PT, R0, R6, PT ;  /* 0x000000060000720c */ /* 0x000fe20003f24070 */
[----:B------:R-:W-:Y:S01]  /*08a0*/  @!P2 IMAD.IADD R17, R17, 0x1, -R0 ;  /* 0x000000011111a824 */ /* 0x000fe200078e0a00 */
[C---:B------:R-:W-:Y:S01]  /*08b0*/  LOP3.LUT R26, R7.reuse, 0x30, RZ, 0xfc, !PT ;  /* 0x00000030071a7812 */ /* 0x040fe200078efcff */
[----:B------:R-:W-:Y:S01]  /*08c0*/  IMAD.MOV R13, RZ, RZ, -R4 ;  /* 0x000000ffff0d7224 */ /* 0x000fe200078e0a04 */
[----:B------:R-:W-:Y:S01]  /*08d0*/  LOP3.LUT R30, R7, 0x38, RZ, 0xfc, !PT ;  /* 0x00000038071e7812 */ /* 0x000fe200078efcff */
[----:B------:R-:W-:Y:S01]  /*08e0*/  IMAD.HI.U32 R4, R8, R15, RZ ;  /* 0x0000000f08047227 */ /* 0x000fe200078e00ff */
[----:B------:R-:W-:-:S02]  /*08f0*/  ISETP.GT.U32.AND P2, PT, R0, R17, PT ;  /* 0x000000110000720c */ /* 0x000fc40003f44070 */
[----:B------:R-:W-:Y:S01]  /*0900*/  IABS R29, R30 ;  /* 0x0000001e001d7213 */ /* 0x000fe20000000000 */
[----:B------:R-:W-:Y:S01]  /*0910*/  IMAD.MOV R4, RZ, RZ, -R4 ;  /* 0x000000ffff047224 */ /* 0x000fe200078e0a04 */
[----:B------:R-:W-:Y:S01]  /*0920*/  LOP3.LUT R28, R7, 0x34, RZ, 0xfc, !PT ;  /* 0x00000034071c7812 */ /* 0x000fe200078efcff */
[--C-:B------:R-:W-:Y:S01]  /*0930*/  @!P6 IMAD.IADD R11, R11, 0x1, -R0.reuse ;  /* 0x000000010b0be824 */ /* 0x100fe200078e0a00 */
[C---:B------:R-:W-:Y:S01]  /*0940*/  LOP3.LUT R32, R7.reuse, 0x3c, RZ, 0xfc, !PT ;  /* 0x0000003c07207812 */ /* 0x040fe200078efcff */
[C---:B------:R-:W-:Y:S01]  /*0950*/  IMAD R15, R0.reuse, R4, R15 ;  /* 0x00000004000f7224 */ /* 0x040fe200078e020f */
[----:B------:R-:W-:Y:S01]  /*0960*/  LOP3.LUT R36, R7, 0x58, RZ, 0xfc, !PT ;  /* 0x0000005807247812 */ /* 0x000fe200078efcff */
[----:B------:R-:W-:Y:S01]  /*0970*/  IMAD R13, R0, R13, R5 ;  /* 0x0000000d000d7224 */ /* 0x000fe200078e0205 */
[----:B------:R-:W-:Y:S01]  /*0980*/  IABS R31, R32 ;  /* 0x00000020001f7213 */ /* 0x000fe20000000000 */
[--C-:B------:R-:W-:Y:S01]  /*0990*/  @!P1 IMAD.IADD R6, R6, 0x1, -R0.reuse ;  /* 0x0000000106069824 */ /* 0x100fe200078e0a00 */
[----:B------:R-:W-:Y:S01]  /*09a0*/  ISETP.GE.AND P1, PT, R20, RZ, PT ;  /* 0x000000ff1400720c */ /* 0x000fe20003f26270 */
[----:B------:R-:W-:Y:S01]  /*09b0*/  IMAD.MOV.U32 R4, RZ, RZ, R11 ;  /* 0x000000ffff047224 */ /* 0x000fe200078e000b */
[C---:B------:R-:W-:Y:S01]  /*09c0*/  ISETP.GT.U32.AND P6, PT, R0.reuse, R13, PT ;  /* 0x0000000d0000720c */ /* 0x040fe20003fc4070 */
[----:B------:R-:W-:Y:S01]  /*09d0*/  @!P2 IMAD.IADD R17, R17, 0x1, -R0 ;  /* 0x000000011111a824 */ /* 0x000fe200078e0a00 */
[C---:B------:R-:W-:Y:S01]  /*09e0*/  ISETP.GT.U32.AND P2, PT, R0.reuse, R6, PT ;  /* 0x000000060000720c */ /* 0x040fe20003f44070 */
[----:B------:R-:W-:Y:S01]  /*09f0*/  @!P3 IMAD.MOV R4, RZ, RZ, -R4 ;  /* 0x000000ffff04b224 */ /* 0x000fe200078e0a04 */
[----:B------:R-:W-:Y:S01]  /*0a00*/  ISETP.GT.U32.AND P3, PT, R0, R15, PT ;  /* 0x0000000f0000720c */ /* 0x000fe20003f64070 */
[----:B------:R-:W-:Y:S01]  /*0a10*/  IMAD.MOV.U32 R5, RZ, RZ, R17 ;  /* 0x000000ffff057224 */ /* 0x000fe200078e0011 */
[----:B------:R-:W-:Y:S01]  /*0a20*/  LOP3.LUT R20, R7, 0x20, RZ, 0xfc, !PT ;  /* 0x0000002007147812 */ /* 0x000fe200078efcff */
[----:B------:R-:W-:Y:S01]  /*0a30*/  IMAD.HI.U32 R11, R8, R19, RZ ;  /* 0x00000013080b7227 */ /* 0x000fe200078e00ff */
[----:B------:R-:W-:-:S02]  /*0a40*/  IABS R43, R36 ;  /* 0x00000024002b7213 */ /* 0x000fc40000000000 */
[----:B------:R-:W-:Y:S01]  /*0a50*/  IABS R25, R20 ;  /* 0x0000001400197213 */ /* 0x000fe20000000000 */
[----:B------:R-:W-:Y:S01]  /*0a60*/  IMAD.IADD R23, R14, 0x1, R23 ;  /* 0x000000010e177824 */ /* 0x000fe200078e0217 */
[----:B------:R-:W-:Y:S01]  /*0a70*/  LOP3.LUT R38, R7, 0x5c, RZ, 0xfc, !PT ;  /* 0x0000005c07267812 */ /* 0x000fe200078efcff */
[--C-:B------:R-:W-:Y:S01]  /*0a80*/  @!P6 IMAD.IADD R13, R13, 0x1, -R0.reuse ;  /* 0x000000010d0de824 */ /* 0x100fe200078e0a00 */
[----:B------:R-:W-:Y:S01]  /*0a90*/  ISETP.GE.AND P6, PT, R12, RZ, PT ;  /* 0x000000ff0c00720c */ /* 0x000fe20003fc6270 */
[--C-:B------:R-:W-:Y:S01]  /*0aa0*/  @!P2 IMAD.IADD R6, R6, 0x1, -R0.reuse ;  /* 0x000000010606a824 */ /* 0x100fe200078e0a00 */
[----:B------:R-:W-:Y:S01]  /*0ab0*/  LOP3.LUT R12, R7, 0x18, RZ, 0xfc, !PT ;  /* 0x00000018070c7812 */ /* 0x000fe200078efcff */
[----:B------:R-:W-:Y:S01]  /*0ac0*/  @!P3 IMAD.IADD R15, R15, 0x1, -R0 ;  /* 0x000000010f0fb824 */ /* 0x000fe200078e0a00 */
[----:B------:R-:W-:Y:S01]  /*0ad0*/  ISETP.GE.AND P2, PT, R16, RZ, PT ;  /* 0x000000ff1000720c */ /* 0x000fe20003f46270 */
[----:B------:R-:W-:Y:S01]  /*0ae0*/  @!P4 IMAD.MOV R5, RZ, RZ, -R5 ;  /* 0x000000ffff05c224 */ /* 0x000fe200078e0a05 */
[C---:B------:R-:W-:Y:S01]  /*0af0*/  ISETP.GT.U32.AND P4, PT, R0.reuse, R13, PT ;  /* 0x0000000d0000720c */ /* 0x040fe20003f84070 */
[----:B------:R-:W-:Y:S01]  /*0b00*/  @!P0 IMAD.MOV R6, RZ, RZ, -R6 ;  /* 0x000000ffff068224 */ /* 0x000fe200078e0a06 */
[----:B------:R-:W-:Y:S01]  /*0b10*/  ISETP.GT.U32.AND P0, PT, R0, R15, PT ;  /* 0x0000000f0000720c */ /* 0x000fe20003f04070 */
[----:B------:R-:W-:Y:S01]  /*0b20*/  IMAD.MOV R14, RZ, RZ, -R11 ;  /* 0x000000ffff0e7224 */ /* 0x000fe200078e0a0b */
[----:B------:R-:W-:Y:S01]  /*0b30*/  ISETP.GE.AND P3, PT, R12, RZ, PT ;  /* 0x000000ff0c00720c */ /* 0x000fe20003f66270 */
[----:B------:R-:W-:Y:S01]  /*0b40*/  IMAD.HI.U32 R11, R8, R21, RZ ;  /* 0x00000015080b7227 */ /* 0x000fe200078e00ff */
[----:B------:R-:W-:-:S02]  /*0b50*/  LOP3.LUT R16, R7, 0x1c, RZ, 0xfc, !PT ;  /* 0x0000001c07107812 */ /* 0x000fc400078efcff */
[----:B------:R-:W-:Y:S01]  /*0b60*/  IABS R45, R38 ;  /* 0x00000026002d7213 */ /* 0x000fe20000000000 */
[----:B------:R-:W-:Y:S01]  /*0b70*/  IMAD.MOV R11, RZ, RZ, -R11 ;  /* 0x000000ffff0b7224 */ /* 0x000fe200078e0a0b */
[----:B------:R-:W-:Y:S01]  /*0b80*/  LOP3.LUT R40, R7, 0x64, RZ, 0xfc, !PT ;  /* 0x0000006407287812 */ /* 0x000fe200078efcff */
[C---:B------:R-:W-:Y:S01]  /*0b90*/  IMAD R14, R0.reuse, R14, R19 ;  /* 0x0000000e000e7224 */ /* 0x040fe200078e0213 */
[----:B------:R-:W-:Y:S01]  /*0ba0*/  IABS R19, R12 ;  /* 0x0000000c00137213 */ /* 0x000fe20000000000 */
[C---:B------:R-:W-:Y:S01]  /*0bb0*/  IMAD R17, R0.reuse, R11, R21 ;  /* 0x0000000b00117224 */ /* 0x040fe200078e0215 */
[----:B------:R-:W-:Y:S01]  /*0bc0*/  IABS R21, R16 ;  /* 0x0000001000157213 */ /* 0x000fe20000000000 */
[--C-:B------:R-:W-:Y:S01]  /*0bd0*/  @!P4 IMAD.IADD R13, R13, 0x1, -R0.reuse ;  /* 0x000000010d0dc824 */ /* 0x100fe200078e0a00 */
[C---:B------:R-:W-:Y:S01]  /*0be0*/  ISETP.GT.U32.AND P4, PT, R0.reuse, R14, PT ;  /* 0x0000000e0000720c */ /* 0x040fe20003f84070 */
[----:B------:R-:W-:Y:S01]  /*0bf0*/  @!P0 IMAD.IADD R15, R15, 0x1, -R0 ;  /* 0x000000010f0f8824 */ /* 0x000fe200078e0a00 */
[----:B------:R-:W-:Y:S01]  /*0c00*/  ISETP.GT.U32.AND P0, PT, R0, R17, PT ;  /* 0x000000110000720c */ /* 0x000fe20003f04070 */
[----:B------:R-:W-:Y:S01]  /*0c10*/  IMAD.HI.U32 R12, R8, R19, RZ ;  /* 0x00000013080c7227 */ /* 0x000fe200078e00ff */
[----:B------:R-:W-:-:S02]  /*0c20*/  LOP3.LUT R42, R7, 0x68, RZ, 0xfc, !PT ;  /* 0x00000068072a7812 */ /* 0x000fc400078efcff */
[C---:B------:R-:W-:Y:S01]  /*0c30*/  LOP3.LUT R46, R7.reuse, 0x70, RZ, 0xfc, !PT ;  /* 0x00000070072e7812 */ /* 0x040fe200078efcff */
[----:B------:R-:W-:Y:S01]  /*0c40*/  IMAD.MOV.U32 R11, RZ, RZ, R13 ;  /* 0x000000ffff0b7224 */ /* 0x000fe200078e000d */
[----:B------:R-:W-:Y:S01]  /*0c50*/  IABS R47, R42 ;  /* 0x0000002a002f7213 */ /* 0x000fe20000000000 */
[----:B------:R-:W-:Y:S01]  /*0c60*/  IMAD.MOV R12, RZ, RZ, -R12 ;  /* 0x000000ffff0c7224 */ /* 0x000fe200078e0a0c */
[----:B------:R-:W-:Y:S01]  /*0c70*/  IABS R51, R46 ;  /* 0x0000002e00337213 */ /* 0x000fe20000000000 */
[----:B------:R-:W-:Y:S01]  /*0c80*/  @!P5 IMAD.MOV R11, RZ, RZ, -R11 ;  /* 0x000000ffff0bd224 */ /* 0x000fe200078e0a0b */
[----:B------:R-:W-:Y:S01]  /*0c90*/  ISETP.GE.AND P5, PT, R16, RZ, PT ;  /* 0x000000ff1000720c */ /* 0x000fe20003fa6270 */
[--C-:B------:R-:W-:Y:S01]  /*0ca0*/  @!P4 IMAD.IADD R14, R14, 0x1, -R0.reuse ;  /* 0x000000010e0ec824 */ /* 0x100fe200078e0a00 */
[----:B------:R-:W-:Y:S01]  /*0cb0*/  LOP3.LUT R44, R7, 0x6c, RZ, 0xfc, !PT ;  /* 0x0000006c072c7812 */ /* 0x000fe200078efcff */
[----:B------:R-:W-:Y:S02]  /*0cc0*/  @!P0 IMAD.IADD R17, R17, 0x1, -R0 ;  /* 0x0000000111118824 */ /* 0x000fe400078e0a00 */
[C---:B------:R-:W-:Y:S01]  /*0cd0*/  IMAD R16, R0.reuse, R12, R19 ;  /* 0x0000000c00107224 */ /* 0x040fe200078e0213 */
[----:B------:R-:W-:Y:S01]  /*0ce0*/  ISETP.GT.U32.AND P4, PT, R0, R14, PT ;  /* 0x0000000e0000720c */ /* 0x000fe20003f84070 */
[----:B------:R-:W-:Y:S01]  /*0cf0*/  IMAD.HI.U32 R12, R8, R21, RZ ;  /* 0x00000015080c7227 */ /* 0x000fe200078e00ff */
[----:B------:R-:W-:-:S02]  /*0d00*/  ISETP.GT.U32.AND P0, PT, R0, R17, PT ;  /* 0x000000110000720c */ /* 0x000fc40003f04070 */
[----:B------:R-:W-:Y:S01]  /*0d10*/  IABS R49, R44 ;  /* 0x0000002c00317213 */ /* 0x000fe20000000000 */
[----:B------:R-:W-:Y:S02]  /*0d20*/  IMAD.MOV.U32 R13, RZ, RZ, R15 ;  /* 0x000000ffff0d7224 */ /* 0x000fe400078e000f */
[----:B------:R-:W-:-:S04]  /*0d30*/  IMAD.HI.U32 R15, R8, R25, RZ ;  /* 0x00000019080f7227 */ /* 0x000fc800078e00ff */
[----:B------:R-:W-:Y:S02]  /*0d40*/  IMAD.MOV R12, RZ, RZ, -R12 ;  /* 0x000000ffff0c7224 */ /* 0x000fe400078e0a0c */
[----:B------:R-:W-:-:S04]  /*0d50*/  IMAD.HI.U32 R18, R8, R27, RZ ;  /* 0x0000001b08127227 */ /* 0x000fc800078e00ff */
[----:B------:R-:W-:Y:S01]  /*0d60*/  @!P1 IMAD.MOV R13, RZ, RZ, -R13 ;  /* 0x000000ffff0d9224 */ /* 0x000fe200078e0a0d */
[C---:B------:R-:W-:Y:S01]  /*0d70*/  ISETP.GT.U32.AND P1, PT, R0.reuse, R16, PT ;  /* 0x000000100000720c */ /* 0x040fe20003f24070 */
[----:B------:R-:W-:Y:S02]  /*0d80*/  IMAD.MOV R15, RZ, RZ, -R15 ;  /* 0x000000ffff0f7224 */ /* 0x000fe400078e0a0f */
[----:B------:R-:W-:Y:S02]  /*0d90*/  IMAD R19, R0, R12, R21 ;  /* 0x0000000c00137224 */ /* 0x000fe400078e0215 */
[----:B------:R-:W-:Y:S02]  /*0da0*/  IMAD.MOV R21, RZ, RZ, -R18 ;  /* 0x000000ffff157224 */ /* 0x000fe400078e0a12 */
[--C-:B------:R-:W-:Y:S01]  /*0db0*/  @!P4 IMAD.IADD R14, R14, 0x1, -R0.reuse ;  /* 0x000000010e0ec824 */ /* 0x100fe200078e0a00 */
[----:B------:R-:W-:Y:S01]  /*0dc0*/  ISETP.GE.AND P4, PT, R20, RZ, PT ;  /* 0x000000ff1400720c */ /* 0x000fe20003f86270 */
[C---:B------:R-:W-:Y:S01]  /*0dd0*/  IMAD R18, R0.reuse, R15, R25 ;  /* 0x0000000f00127224 */ /* 0x040fe200078e0219 */
[----:B------:R-:W-:Y:S01]  /*0de0*/  LOP3.LUT R20, R7, 0x28, RZ, 0xfc, !PT ;  /* 0x0000002807147812 */ /* 0x000fe200078efcff */
[----:B------:R-:W-:Y:S01]  /*0df0*/  @!P0 IMAD.IADD R17, R17, 0x1, -R0 ;  /* 0x0000000111118824 */ /* 0x000fe200078e0a00 */
[C---:B------:R-:W-:Y:S01]  /*0e00*/  ISETP.GT.U32.AND P0, PT, R0.reuse, R19, PT ;  /* 0x000000130000720c */ /* 0x040fe20003f04070 */
[----:B------:R-:W-:Y:S01]  /*0e10*/  @!P6 IMAD.MOV R14, RZ, RZ, -R14 ;  /* 0x000000ffff0ee224 */ /* 0x000fe200078e0a0e */
[----:B------:R-:W-:Y:S01]  /*0e20*/  ISETP.GT.U32.AND P6, PT, R0, R18, PT ;  /* 0x000000120000720c */ /* 0x000fe20003fc4070 */
[----:B------:R-:W-:Y:S01]  /*0e30*/  @!P1 IMAD.IADD R16, R16, 0x1, -R0 ;  /* 0x0000000110109824 */ /* 0x000fe200078e0a00 */
[----:B------:R-:W-:Y:S01]  /*0e40*/  IABS R25, R20 ;  /* 0x0000001400197213 */ /* 0x000fe20000000000 */
[C---:B------:R-:W-:Y:S01]  /*0e50*/  IMAD R21, R0.reuse, R21, R27 ;  /* 0x0000001500157224 */ /* 0x040fe200078e021b */
[----:B------:R-:W-:Y:S01]  /*0e60*/  IABS R27, R24 ;  /* 0x00000018001b7213 */ /* 0x000fe20000000000 */
[----:B------:R-:W-:Y:S01]  /*0e70*/  IMAD.MOV.U32 R15, RZ, RZ, R17 ;  /* 0x000000ffff0f7224 */ /* 0x000fe200078e0011 */
[----:B------:R-:W-:Y:S01]  /*0e80*/  ISETP.GT.U32.AND P1, PT, R0, R16, PT ;  /* 0x000000100000720c */ /* 0x000fe20003f24070 */
[----:B------:R-:W-:-:S04]  /*0e90*/  IMAD.HI.U32 R12, R8, R25, RZ ;  /* 0x00000019080c7227 */ /* 0x000fc800078e00ff */
[--C-:B------:R-:W-:Y:S01]  /*0ea0*/  @!P0 IMAD.IADD R19, R19, 0x1, -R0.reuse ;  /* 0x0000000113138824 */ /* 0x100fe200078e0a00 */
[----:B------:R-:W-:Y:S01]  /*0eb0*/  ISETP.GE.AND P0, PT, R20, RZ, PT ;  /* 0x000000ff1400720c */ /* 0x000fe20003f06270 */
[----:B------:R-:W-:Y:S02]  /*0ec0*/  @!P6 IMAD.IADD R18, R18, 0x1, -R0 ;  /* 0x000000011212e824 */ /* 0x000fe400078e0a00 */
[----:B------:R-:W-:Y:S01]  /*0ed0*/  IMAD.HI.U32 R17, R8, R27, RZ ;  /* 0x0000001b08117227 */ /* 0x000fe200078e00ff */
[----:B------:R-:W-:-:S03]  /*0ee0*/  ISETP.GT.U32.AND P6, PT, R0, R19, PT ;  /* 0x000000130000720c */ /* 0x000fc60003fc4070 */
[----:B------:R-:W-:Y:S02]  /*0ef0*/  IMAD.MOV R12, RZ, RZ, -R12 ;  /* 0x000000ffff0c7224 */ /* 0x000fe400078e0a0c */
[----:B------:R-:W-:Y:S02]  /*0f00*/  IMAD.MOV R17, RZ, RZ, -R17 ;  /* 0x000000ffff117224 */ /* 0x000fe400078e0a11 */
[----:B------:R-:W-:Y:S02]  /*0f10*/  IMAD R20, R0, R12, R25 ;  /* 0x0000000c00147224 */ /* 0x000fe400078e0219 */
[----:B------:R-:W-:Y:S01]  /*0f20*/  @!P1 IMAD.IADD R16, R16, 0x1, -R0 ;  /* 0x0000000110109824 */ /* 0x000fe200078e0a00 */
[C---:B------:R-:W-:Y:S01]  /*0f30*/  ISETP.GT.U32.AND P1, PT, R0.reuse, R21, PT ;  /* 0x000000150000720c */ /* 0x040fe20003f24070 */
[C---:B------:R-:W-:Y:S01]  /*0f40*/  IMAD R25, R0.reuse, R17, R27 ;  /* 0x0000001100197224 */ /* 0x040fe200078e021b */
[----:B------:R-:W-:Y:S01]  /*0f50*/  IABS R17, R26 ;  /* 0x0000001a00117213 */ /* 0x000fe20000000000 */
[----:B------:R-:W-:Y:S01]  /*0f60*/  @!P3 IMAD.MOV R16, RZ, RZ, -R16 ;  /* 0x000000ffff10b224 */ /* 0x000fe200078e0a10 */
[C---:B------:R-:W-:Y:S01]  /*0f70*/  ISETP.GT.U32.AND P3, PT, R0.reuse, R18, PT ;  /* 0x000000120000720c */ /* 0x040fe20003f64070 */
[----:B------:R-:W-:Y:S01]  /*0f80*/  @!P6 IMAD.IADD R19, R19, 0x1, -R0 ;  /* 0x000000011313e824 */ /* 0x000fe200078e0a00 */
[----:B------:R-:W-:Y:S01]  /*0f90*/  ISETP.GT.U32.AND P6, PT, R0, R20, PT ;  /* 0x000000140000720c */ /* 0x000fe20003fc4070 */
[----:B------:R-:W-:Y:S01]  /*0fa0*/  IMAD.HI.U32 R12, R8, R17, RZ ;  /* 0x00000011080c7227 */ /* 0x000fe200078e00ff */
[----:B------:R-:W-:-:S03]  /*0fb0*/  IABS R27, R28 ;  /* 0x0000001c001b7213 */ /* 0x000fc60000000000 */
[----:B------:R-:W-:Y:S01]  /*0fc0*/  @!P2 IMAD.MOV R15, RZ, RZ, -R15 ;  /* 0x000000ffff0fa224 */ /* 0x000fe200078e0a0f */
[----:B------:R-:W-:Y:S01]  /*0fd0*/  ISETP.GE.AND P2, PT, R22, RZ, PT ;  /* 0x000000ff1600720c */ /* 0x000fe20003f46270 */
[----:B------:R-:W-:Y:S02]  /*0fe0*/  IMAD.MOV R22, RZ, RZ, -R12 ;  /* 0x000000ffff167224 */ /* 0x000fe400078e0a0c */
[----:B------:R-:W-:-:S04]  /*0ff0*/  IMAD.HI.U32 R12, R8, R27, RZ ;  /* 0x0000001b080c7227 */ /* 0x000fc800078e00ff */
[----:B------:R-:W-:Y:S02]  /*1000*/  IMAD R22, R0, R22, R17 ;  /* 0x0000001600167224 */ /* 0x000fe400078e0211 */
[--C-:B------:R-:W-:Y:S01]  /*1010*/  @!P3 IMAD.IADD R18, R18, 0x1, -R0.reuse ;  /* 0x000000011212b824 */ /* 0x100fe200078e0a00 */
[----:B------:R-:W-:Y:S01]  /*1020*/  ISETP.GT.U32.AND P3, PT, R0, R25, PT ;  /* 0x000000190000720c */ /* 0x000fe20003f64070 */
[----:B------:R-:W-:Y:S01]  /*1030*/  @!P6 IMAD.IADD R20, R20, 0x1, -R0 ;  /* 0x000000011414e824 */ /* 0x000fe200078e0a00 */
[----:B------:R-:W-:Y:S01]  /*1040*/  ISETP.GT.U32.AND P6, PT, R0, R22, PT ;  /* 0x000000160000720c */ /* 0x000fe20003fc4070 */
[----:B------:R-:W-:-:S04]  /*1050*/  IMAD.HI.U32 R17, R8, R29, RZ ;  /* 0x0000001d08117227 */ /* 0x000fc800078e00ff */
[----:B------:R-:W-:Y:S02]  /*1060*/  IMAD.MOV R17, RZ, RZ, -R17 ;  /* 0x000000ffff117224 */ /* 0x000fe400078e0a11 */
[--C-:B------:R-:W-:Y:S02]  /*1070*/  @!P1 IMAD.IADD R21, R21, 0x1, -R0.reuse ;  /* 0x0000000115159824 */ /* 0x100fe400078e0a00 */
[C---:B------:R-:W-:Y:S02]  /*1080*/  IMAD R29, R0.reuse, R17, R29 ;  /* 0x00000011001d7224 */ /* 0x040fe400078e021d */
[--C-:B------:R-:W-:Y:S01]  /*1090*/  @!P3 IMAD.IADD R25, R25, 0x1, -R0.reuse ;  /* 0x000000011919b824 */ /* 0x100fe200078e0a00 */
[----:B------:R-:W-:Y:S01]  /*10a0*/  ISETP.GT.U32.AND P1, PT, R0, R21, PT ;  /* 0x000000150000720c */ /* 0x000fe20003f24070 */
[----:B------:R-:W-:Y:S01]  /*10b0*/  IMAD.MOV.U32 R17, RZ, RZ, R19 ;  /* 0x000000ffff117224 */ /* 0x000fe200078e0013 */
[----:B------:R-:W-:Y:S01]  /*10c0*/  ISETP.GE.AND P3, PT, R26, RZ, PT ;  /* 0x000000ff1a00720c */ /* 0x000fe20003f66270 */
[----:B------:R-:W-:Y:S01]  /*10d0*/  @!P6 IMAD.IADD R22, R22, 0x1, -R0 ;  /* 0x000000011616e824 */ /* 0x000fe200078e0a00 */
[C---:B------:R-:W-:Y:S01]  /*10e0*/  ISETP.GT.U32.AND P6, PT, R0.reuse, R20, PT ;  /* 0x000000140000720c */ /* 0x040fe20003fc4070 */
[----:B------:R-:W-:Y:S01]  /*10f0*/  IMAD.MOV R12, RZ, RZ, -R12 ;  /* 0x000000ffff0c7224 */ /* 0x000fe200078e0a0c */
[----:B------:R-:W-:Y:S01]  /*1100*/  LOP3.LUT R26, R7, 0x44, RZ, 0xfc, !PT ;  /* 0x00000044071a7812 */ /* 0x000fe200078efcff */
[----:B------:R-:W-:Y:S01]  /*1110*/  @!P5 IMAD.MOV R17, RZ, RZ, -R17 ;  /* 0x000000ffff11d224 */ /* 0x000fe200078e0a11 */
[C---:B------:R-:W-:Y:S01]  /*1120*/  ISETP.GT.U32.AND P5, PT, R0.reuse, R25, PT ;  /* 0x000000190000720c */ /* 0x040fe20003fa4070 */
[----:B------:R-:W-:Y:S01]  /*1130*/  IMAD R27, R0, R12, R27 ;  /* 0x0000000c001b7224 */ /* 0x000fe200078e021b */
[----:B------:R-:W-:Y:S01]  /*1140*/  IABS R35, R26 ;  /* 0x0000001a00237213 */ /* 0x000fe20000000000 */
[----:B------:R-:W-:-:S04]  /*1150*/  IMAD.HI.U32 R12, R8, R31, RZ ;  /* 0x0000001f080c7227 */ /* 0x000fc800078e00ff */
[----:B------:R-:W-:Y:S02]  /*1160*/  IMAD.MOV R12, RZ, RZ, -R12 ;  /* 0x000000ffff0c7224 */ /* 0x000fe400078e0a0c */
[--C-:B------:R-:W-:Y:S01]  /*1170*/  @!P6 IMAD.IADD R20, R20, 0x1, -R0.reuse ;  /* 0x000000011414e824 */ /* 0x100fe200078e0a00 */
[C---:B------:R-:W-:Y:S01]  /*1180*/  ISETP.GT.U32.AND P6, PT, R0.reuse, R29, PT ;  /* 0x0000001d0000720c */ /* 0x040fe20003fc4070 */
[----:B------:R-:W-:Y:S02]  /*1190*/  IMAD R31, R0, R12, R31 ;  /* 0x0000000c001f7224 */ /* 0x000fe400078e021f */
[--C-:B------:R-:W-:Y:S01]  /*11a0*/  @!P1 IMAD.IADD R21, R21, 0x1, -R0.reuse ;  /* 0x0000000115159824 */ /* 0x100fe200078e0a00 */
[----:B------:R-:W-:Y:S01]  /*11b0*/  ISETP.GE.AND P1, PT, R24, RZ, PT ;  /* 0x000000ff1800720c */ /* 0x000fe20003f26270 */
[----:B------:R-:W-:Y:S01]  /*11c0*/  @!P5 IMAD.IADD R25, R25, 0x1, -R0 ;  /* 0x000000011919d824 */ /* 0x000fe200078e0a00 */
[C---:B------:R-:W-:Y:S01]  /*11d0*/  ISETP.GT.U32.AND P5, PT, R0.reuse, R31, PT ;  /* 0x0000001f0000720c */ /* 0x040fe20003fa4070 */
[----:B------:R-:W-:Y:S01]  /*11e0*/  IMAD.MOV.U32 R19, RZ, RZ, R21 ;  /* 0x000000ffff137224 */ /* 0x000fe200078e0015 */
[----:B------:R-:W-:Y:S01]  /*11f0*/  LOP3.LUT R24, R7, 0x40, RZ, 0xfc, !PT ;  /* 0x0000004007187812 */ /* 0x000fe200078efcff */
[----:B------:R-:W-:Y:S01]  /*1200*/  @!P4 IMAD.MOV R18, RZ, RZ, -R18 ;  /* 0x000000ffff12c224 */ /* 0x000fe200078e0a12 */
[C---:B------:R-:W-:Y:S01]  /*1210*/  ISETP.GT.U32.AND P4, PT, R0.reuse, R22, PT ;  /* 0x000000160000720c */ /* 0x040fe20003f84070 */
[----:B------:R-:W-:Y:S01]  /*1220*/  @!P2 IMAD.MOV R19, RZ, RZ, -R19 ;  /* 0x000000ffff13a224 */ /* 0x000fe200078e0a13 */
[----:B------:R-:W-:Y:S01]  /*1230*/  IABS R33, R24 ;  /* 0x0000001800217213 */ /* 0x000fe20000000000 */
[----:B------:R-:W-:Y:S01]  /*1240*/  @!P6 IMAD.IADD R29, R29, 0x1, -R0 ;  /* 0x000000011d1de824 */ /* 0x000fe200078e0a00 */
[----:B------:R-:W-:Y:S01]  /*1250*/  ISETP.GT.U32.AND P2, PT, R0, R27, PT ;  /* 0x0000001b0000720c */ /* 0x000fe20003f44070 */
[----:B------:R-:W-:-:S02]  /*1260*/  @!P0 IMAD.MOV R20, RZ, RZ, -R20 ;  /* 0x000000ffff148224 */ /* 0x000fc400078e0a14 */
[----:B------:R-:W-:-:S04]  /*1270*/  IMAD.HI.U32 R12, R8, R33, RZ ;  /* 0x00000021080c7227 */ /* 0x000fc800078e00ff */
[----:B------:R-:W-:Y:S01]  /*1280*/  @!P5 IMAD.IADD R31, R31, 0x1, -R0 ;  /* 0x000000011f1fd824 */ /* 0x000fe200078e0a00 */
[----:B------:R-:W-:Y:S01]  /*1290*/  ISETP.GT.U32.AND P5, PT, R0, R29, PT ;  /* 0x0000001d0000720c */ /* 0x000fe20003fa4070 */
[----:B------:R-:W-:Y:S02]  /*12a0*/  IMAD.MOV R21, RZ, RZ, -R12 ;  /* 0x000000ffff157224 */ /* 0x000fe400078e0a0c */
[----:B------:R-:W-:Y:S01]  /*12b0*/  IMAD.HI.U32 R12, R8, R35, RZ ;  /* 0x00000023080c7227 */ /* 0x000fe200078e00ff */
[----:B------:R-:W-:-:S03]  /*12c0*/  ISETP.GT.U32.AND P0, PT, R0, R31, PT ;  /* 0x0000001f0000720c */ /* 0x000fc60003f04070 */
[----:B------:R-:W-:Y:S02]  /*12d0*/  IMAD.MOV R12, RZ, RZ, -R12 ;  /* 0x000000ffff0c7224 */ /* 0x000fe400078e0a0c */
[--C-:B------:R-:W-:Y:S01]  /*12e0*/  @!P4 IMAD.IADD R22, R22, 0x1, -R0.reuse ;  /* 0x000000011616c824 */ /* 0x100fe200078e0a00 */
[----:B------:R-:W-:Y:S01]  /*12f0*/  ISETP.GE.AND P4, PT, R28, RZ, PT ;  /* 0x000000ff1c00720c */ /* 0x000fe20003f86270 */
[C---:B------:R-:W-:Y:S01]  /*1300*/  IMAD R35, R0.reuse, R12, R35 ;  /* 0x0000000c00237224 */ /* 0x040fe200078e0223 */
[----:B------:R-:W-:Y:S01]  /*1310*/  LOP3.LUT R28, R7, 0x48, RZ, 0xfc, !PT ;  /* 0x00000048071c7812 */ /* 0x000fe200078efcff */
[--C-:B------:R-:W-:Y:S02]  /*1320*/  @!P5 IMAD.IADD R29, R29, 0x1, -R0.reuse ;  /* 0x000000011d1dd824 */ /* 0x100fe400078e0a00 */
[--C-:B------:R-:W-:Y:S01]  /*1330*/  @!P2 IMAD.IADD R27, R27, 0x1, -R0.reuse ;  /* 0x000000011b1ba824 */ /* 0x100fe200078e0a00 */
[C---:B------:R-:W-:Y:S01]  /*1340*/  ISETP.GT.U32.AND P5, PT, R0.reuse, R35, PT ;  /* 0x000000230000720c */ /* 0x040fe20003fa4070 */
[----:B------:R-:W-:Y:S01]  /*1350*/  @!P0 IMAD.IADD R31, R31, 0x1, -R0 ;  /* 0x000000011f1f8824 */ /* 0x000fe200078e0a00 */
[----:B------:R-:W-:Y:S01]  /*1360*/  IABS R37, R28 ;  /* 0x0000001c00257213 */ /* 0x000fe20000000000 */
[----:B------:R-:W-:Y:S01]  /*1370*/  IMAD R33, R0, R21, R33 ;  /* 0x0000001500217224 */ /* 0x000fe200078e0221 */
[----:B------:R-:W-:Y:S01]  /*1380*/  ISETP.GE.AND P0, PT, R26, RZ, PT ;  /* 0x000000ff1a00720c */ /* 0x000fe20003f06270 */
[----:B------:R-:W-:Y:S01]  /*1390*/  IMAD.MOV.U32 R21, RZ, RZ, R25 ;  /* 0x000000ffff157224 */ /* 0x000fe200078e0019 */
[----:B------:R-:W-:Y:S01]  /*13a0*/  ISETP.GT.U32.AND P6, PT, R0, R27, PT ;  /* 0x0000001b0000720c */ /* 0x000fe20003fc4070 */
[----:B------:R-:W-:Y:S01]  /*13b0*/  IMAD.HI.U32 R12, R8, R37, RZ ;  /* 0x00000025080c7227 */ /* 0x000fe200078e00ff */
[----:B------:R-:W-:-:S03]  /*13c0*/  ISETP.GE.AND P2, PT, R30, RZ, PT ;  /* 0x000000ff1e00720c */ /* 0x000fc60003f46270 */
[----:B------:R-:W-:Y:S02]  /*13d0*/  IMAD.MOV R26, RZ, RZ, -R12 ;  /* 0x000000ffff1a7224 */ /* 0x000fe400078e0a0c */
[--C-:B------:R-:W-:Y:S02]  /*13e0*/  @!P5 IMAD.IADD R35, R35, 0x1, -R0.reuse ;  /* 0x000000012323d824 */ /* 0x100fe400078e0a00 */
[----:B------:R-:W-:Y:S01]  /*13f0*/  IMAD R37, R0, R26, R37 ;  /* 0x0000001a00257224 */ /* 0x000fe200078e0225 */
[----:B------:R-:W-:Y:S01]  /*1400*/  LOP3.LUT R26, R7, 0x4c, RZ, 0xfc, !PT ;  /* 0x0000004c071a7812 */ /* 0x000fe200078efcff */
[----:B------:R-:W-:Y:S01]  /*1410*/  IMAD.SHL.U32 R25, R52, 0x10, RZ ;  /* 0x0000001034197824 */ /* 0x000fe200078e00ff */
[----:B------:R-:W-:Y:S01]  /*1420*/  ISETP.GT.U32.AND P5, PT, R0, R35, PT ;  /* 0x000000230000720c */ /* 0x000fe20003fa4070 */
[----:B------:R-:W-:Y:S01]  /*1430*/  @!P6 IMAD.IADD R27, R27, 0x1, -R0 ;  /* 0x000000011b1be824 */ /* 0x000fe200078e0a00 */
[----:B------:R-:W-:Y:S01]  /*1440*/  ISETP.GE.AND P6, PT, R24, RZ, PT ;  /* 0x000000ff1800720c */ /* 0x000fe20003fc6270 */
[----:B------:R-:W-:Y:S01]  /*1450*/  @!P1 IMAD.MOV R21, RZ, RZ, -R21 ;  /* 0x000000ffff159224 */ /* 0x000fe200078e0a15 */
[----:B------:R-:W-:Y:S01]  /*1460*/  LOP3.LUT R24, R52, 0x1ff, RZ, 0xc0, !PT ;  /* 0x000001ff34187812 */ /* 0x000fe200078ec0ff */
[----:B------:R-:W-:Y:S01]  /*1470*/  @!P3 IMAD.MOV R22, RZ, RZ, -R22 ;  /* 0x000000ffff16b224 */ /* 0x000fe200078e0a16 */
[----:B------:R-:W-:Y:S01]  /*1480*/  ISETP.GE.AND P1, PT, R32, RZ, PT ;  /* 0x000000ff2000720c */ /* 0x000fe20003f26270 */
[----:B------:R-:W-:Y:S01]  /*1490*/  IMAD.HI.U32 R30, R8, R45, RZ ;  /* 0x0000002d081e7227 */ /* 0x000fe200078e00ff */
[----:B------:R-:W-:-:S02]  /*14a0*/  LOP3.LUT R25, R25, 0x70, RZ, 0xc0, !PT ;  /* 0x0000007019197812 */ /* 0x000fc400078ec0ff */
[C---:B------:R-:W-:Y:S01]  /*14b0*/  ISETP.GT.U32.AND P3, PT, R0.reuse, R33, PT ;  /* 0x000000210000720c */ /* 0x040fe20003f64070 */
[----:B------:R-:W-:Y:S02]  /*14c0*/  IMAD R48, R23, 0x200, R24 ;  /* 0x0000020017307824 */ /* 0x000fe400078e0218 */
[----:B------:R-:W-:Y:S01]  /*14d0*/  @!P5 IMAD.IADD R35, R35, 0x1, -R0 ;  /* 0x000000012323d824 */ /* 0x000fe200078e0a00 */
[----:B------:R-:W-:Y:S01]  /*14e0*/  ISETP.GT.U32.AND P5, PT, R0, R37, PT ;  /* 0x000000250000720c */ /* 0x000fe20003fa4070 */
[----:B------:R-:W-:Y:S01]  /*14f0*/  IMAD R12, R24, 0x80, R25 ;  /* 0x00000080180c7824 */ /* 0x000fe200078e0219 */
[----:B------:R-:W-:Y:S01]  /*1500*/  STL [R1+0x5f4], R48 ;  /* 0x0005f43001007387 */ /* 0x000fe20000100800 */
[----:B------:R-:W-:Y:S01]  /*1510*/  IMAD.MOV.U32 R23, RZ, RZ, R27 ;  /* 0x000000ffff177224 */ /* 0x000fe200078e001b */
[----:B------:R-:W-:Y:S01]  /*1520*/  LOP3.LUT R27, R7, 0x50, RZ, 0xfc, !PT ;  /* 0x00000050071b7812 */ /* 0x000fe200078efcff */
[----:B------:R-:W-:Y:S02]  /*1530*/  IMAD.MOV.U32 R24, RZ, RZ, R29 ;  /* 0x000000ffff187224 */ /* 0x000fe400078e001d */
[----:B------:R-:W-:Y:S01]  /*1540*/  IMAD.MOV.U32 R25, RZ, RZ, R31 ;  /* 0x000000ffff197224 */ /* 0x000fe200078e001f */
[----:B------:R-:W-:Y:S01]  /*1550*/  IABS R31, R26 ;  /* 0x0000001a001f7213 */ /* 0x000fe20000000000 */
[----:B------:R-:W-:Y:S01]  /*1560*/  @!P2 IMAD.MOV R24, RZ, RZ, -R24 ;  /* 0x000000ffff18a224 */ /* 0x000fe200078e0a18 */
[----:B------:R-:W-:Y:S01]  /*1570*/  IABS R39, R27 ;  /* 0x0000001b00277213 */ /* 0x000fe20000000000 */
[----:B------:R-:W-:Y:S01]  /*1580*/  @!P1 IMAD.MOV R25, RZ, RZ, -R25 ;  /* 0x000000ffff199224 */ /* 0x000fe200078e0a19 */
[----:B------:R-:W-:Y:S01]  /*1590*/  ISETP.GE.AND P2, PT, R26, RZ, PT ;  /* 0x000000ff1a00720c */ /* 0x000fe20003f46270 */
[----:B------:R-:W-:Y:S01]  /*15a0*/  @!P5 IMAD.IADD R37, R37, 0x1, -R0 ;  /* 0x000000012525d824 */ /* 0x000fe200078e0a00 */
[----:B------:R-:W-:Y:S01]  /*15b0*/  ISETP.GE.AND P1, PT, R27, RZ, PT ;  /* 0x000000ff1b00720c */ /* 0x000fe20003f26270 */
[----:B------:R-:W-:-:S03]  /*15c0*/  IMAD.HI.U32 R26, R8, R31, RZ ;  /* 0x0000001f081a7227 */ /* 0x000fc600078e00ff */
[----:B------:R-:W-:Y:S01]  /*15d0*/  ISETP.GT.U32.AND P5, PT, R0, R37, PT ;  /* 0x000000250000720c */ /* 0x000fe20003fa4070 */
[----:B------:R-:W-:-:S04]  /*15e0*/  IMAD.HI.U32 R27, R8, R39, RZ ;  /* 0x00000027081b7227 */ /* 0x000fc800078e00ff */
[----:B------:R-:W-:Y:S02]  /*15f0*/  IMAD.MOV R26, RZ, RZ, -R26 ;  /* 0x000000ffff1a7224 */ /* 0x000fe400078e0a1a */
[----:B------:R-:W-:Y:S02]  /*1600*/  IMAD.MOV R32, RZ, RZ, -R27 ;  /* 0x000000ffff207224 */ /* 0x000fe400078e0a1b */
[----:B------:R-:W-:Y:S02]  /*1610*/  IMAD R27, R0, R26, R31 ;  /* 0x0000001a001b7224 */ /* 0x000fe400078e021f */
[--C-:B------:R-:W-:Y:S01]  /*1620*/  @!P3 IMAD.IADD R33, R33, 0x1, -R0.reuse ;  /* 0x000000012121b824 */ /* 0x100fe200078e0a00 */
[----:B------:R-:W-:Y:S01]  /*1630*/  ISETP.GE.AND P3, PT, R28, RZ, PT ;  /* 0x000000ff1c00720c */ /* 0x000fe20003f66270 */
[----:B------:R-:W-:Y:S01]  /*1640*/  @!P5 IMAD.IADD R37, R37, 0x1, -R0 ;  /* 0x000000012525d824 */ /* 0x000fe200078e0a00 */
[----:B------:R-:W-:Y:S01]  /*1650*/  ISETP.GT.U32.AND P5, PT, R0, R27, PT ;  /* 0x0000001b0000720c */ /* 0x000fe20003fa4070 */
[----:B------:R-:W-:Y:S01]  /*1660*/  IMAD.HI.U32 R29, R8, R43, RZ ;  /* 0x0000002b081d7227 */ /* 0x000fe200078e00ff */
[----:B------:R-:W-:-:S03]  /*1670*/  LOP3.LUT R28, R7, 0x54, RZ, 0xfc, !PT ;  /* 0x00000054071c7812 */ /* 0x000fc600078efcff */
[----:B------:R-:W-:Y:S01]  /*1680*/  @!P4 IMAD.MOV R23, RZ, RZ, -R23 ;  /* 0x000000ffff17c224 */ /* 0x000fe200078e0a17 */
[C---:B------:R-:W-:Y:S01]  /*1690*/  ISETP.GT.U32.AND P4, PT, R0.reuse, R33, PT ;  /* 0x000000210000720c */ /* 0x040fe20003f84070 */
[----:B------:R-:W-:Y:S01]  /*16a0*/  IMAD.MOV R34, RZ, RZ, -R29 ;  /* 0x000000ffff227224 */ /* 0x000fe200078e0a1d */
[----:B------:R-:W-:Y:S01]  /*16b0*/  IABS R41, R28 ;  /* 0x0000001c00297213 */ /* 0x000fe20000000000 */
[C---:B------:R-:W-:Y:S02]  /*16c0*/  IMAD R29, R0.reuse, R32, R39 ;  /* 0x00000020001d7224 */ /* 0x040fe400078e0227 */
[C---:B------:R-:W-:Y:S01]  /*16d0*/  IMAD R39, R0.reuse, R34, R43 ;  /* 0x0000002200277224 */ /* 0x040fe200078e022b */
[----:B------:R-:W-:Y:S01]  /*16e0*/  LOP3.LUT R34, R7, 0x60, RZ, 0xfc, !PT ;  /* 0x0000006007227812 */ /* 0x000fe200078efcff */
[----:B------:R-:W-:Y:S01]  /*16f0*/  @!P5 IMAD.IADD R27, R27, 0x1, -R0 ;  /* 0x000000011b1bd824 */ /* 0x000fe200078e0a00 */
[----:B------:R-:W-:Y:S01]  /*1700*/  ISETP.GT.U32.AND P5, PT, R0, R29, PT ;  /* 0x0000001d0000720c */ /* 0x000fe20003fa4070 */
[----:B------:R-:W-:Y:S01]  /*1710*/  IMAD.MOV R30, RZ, RZ, -R30 ;  /* 0x000000ffff1e7224 */ /* 0x000fe200078e0a1e */
[----:B------:R-:W-:Y:S01]  /*1720*/  IABS R43, R34 ;  /* 0x00000022002b7213 */ /* 0x000fe20000000000 */
[----:B------:R-:W-:-:S02]  /*1730*/  @!P0 IMAD.MOV R35, RZ, RZ, -R35 ;  /* 0x000000ffff238224 */ /* 0x000fc400078e0a23 */
[----:B------:R-:W-:Y:S01]  /*1740*/  @!P4 IMAD.IADD R33, R33, 0x1, -R0 ;  /* 0x000000012121c824 */ /* 0x000fe200078e0a00 */
[----:B------:R-:W-:Y:S01]  /*1750*/  ISETP.GE.AND P4, PT, R28, RZ, PT ;  /* 0x000000ff1c00720c */ /* 0x000fe20003f86270 */
[----:B------:R-:W-:-:S04]  /*1760*/  IMAD.HI.U32 R28, R8, R41, RZ ;  /* 0x00000029081c7227 */ /* 0x000fc800078e00ff */
[----:B------:R-:W-:Y:S02]  /*1770*/  IMAD.MOV R28, RZ, RZ, -R28 ;  /* 0x000000ffff1c7224 */ /* 0x000fe400078e0a1c */
[----:B------:R-:W-:Y:S01]  /*1780*/  @!P5 IMAD.IADD R29, R29, 0x1, -R0 ;  /* 0x000000011d1dd824 */ /* 0x000fe200078e0a00 */
[C---:B------:R-:W-:Y:S01]  /*1790*/  ISETP.GT.U32.AND P5, PT, R0.reuse, R27, PT ;  /* 0x0000001b0000720c */ /* 0x040fe20003fa4070 */
[C---:B------:R-:W-:Y:S02]  /*17a0*/  IMAD R31, R0.reuse, R28, R41 ;  /* 0x0000001c001f7224 */ /* 0x040fe400078e0229 */
[C---:B------:R-:W-:Y:S01]  /*17b0*/  IMAD R41, R0.reuse, R30, R45 ;  /* 0x0000001e00297224 */ /* 0x040fe200078e022d */
[----:B------:R-:W-:Y:S01]  /*17c0*/  IABS R45, R40 ;  /* 0x00000028002d7213 */ /* 0x000fe20000000000 */
[----:B------:R-:W-:Y:S01]  /*17d0*/  @!P6 IMAD.MOV R33, RZ, RZ, -R33 ;  /* 0x000000ffff21e224 */ /* 0x000fe200078e0a21 */
[----:B------:R-:W-:Y:S01]  /*17e0*/  ISETP.GT.U32.AND P6, PT, R0, R29, PT ;  /* 0x0000001d0000720c */ /* 0x000fe20003fc4070 */
[----:B------:R-:W-:Y:S01]  /*17f0*/  IMAD.HI.U32 R26, R8, R43, RZ ;  /* 0x0000002b081a7227 */ /* 0x000fe200078e00ff */
[----:B------:R-:W-:-:S03]  /*1800*/  ISETP.GT.U32.AND P0, PT, R0, R31, PT ;  /* 0x0000001f0000720c */ /* 0x000fc60003f04070 */
[----:B------:R-:W-:-:S04]  /*1810*/  IMAD.HI.U32 R28, R8, R45, RZ ;  /* 0x0000002d081c7227 */ /* 0x000fc800078e00ff */
[----:B------:R-:W-:Y:S02]  /*1820*/  IMAD.MOV R26, RZ, RZ, -R26 ;  /* 0x000000ffff1a7224 */ /* 0x000fe400078e0a1a */
[----:B------:R-:W-:Y:S02]  /*1830*/  IMAD.MOV R32, RZ, RZ, -R28 ;  /* 0x000000ffff207224 */ /* 0x000fe400078e0a1c */
[C---:B------:R-:W-:Y:S02]  /*1840*/  IMAD R43, R0.reuse, R26, R43 ;  /* 0x0000001a002b7224 */ /* 0x040fe400078e022b */
[----:B------:R-:W-:Y:S01]  /*1850*/  IMAD R45, R0, R32, R45 ;  /* 0x00000020002d7224 */ /* 0x000fe200078e022d */
[----:B------:R-:W-:Y:S01]  /*1860*/  LOP3.LUT R32, R52, 0x7f, RZ, 0xc0, !PT ;  /* 0x0000007f34207812 */ /* 0x000fe200078ec0ff */
[----:B------:R-:W-:Y:S01]  /*1870*/  @!P6 IMAD.IADD R29, R29, 0x1, -R0 ;  /* 0x000000011d1de824 */ /* 0x000fe200078e0a00 */
[----:B------:R-:W-:Y:S01]  /*1880*/  ISETP.GT.U32.AND P6, PT, R0, R43, PT ;  /* 0x0000002b0000720c */ /* 0x000fe20003fc4070 */
[----:B------:R-:W-:-:S04]  /*1890*/  IMAD.HI.U32 R30, R8, R47, RZ ;  /* 0x0000002f081e7227 */ /* 0x000fc800078e00ff */
[----:B------:R-:W-:Y:S01]  /*18a0*/  @!P0 IMAD.IADD R31, R31, 0x1, -R0 ;  /* 0x000000011f1f8824 */ /* 0x000fe200078e0a00 */
[C---:B------:R-:W-:Y:S01]  /*18b0*/  ISETP.GT.U32.AND P0, PT, R0.reuse, R45, PT ;  /* 0x0000002d0000720c */ /* 0x040fe20003f04070 */
[----:B------:R-:W-:Y:S02]  /*18c0*/  IMAD.MOV R30, RZ, RZ, -R30 ;  /* 0x000000ffff1e7224 */ /* 0x000fe400078e0a1e */
[----:B------:R-:W-:Y:S01]  /*18d0*/  @!P3 IMAD.MOV R37, RZ, RZ, -R37 ;  /* 0x000000ffff25b224 */ /* 0x000fe200078e0a25 */
[----:B------:R-:W-:Y:S01]  /*18e0*/  ISETP.GT.U32.AND P3, PT, R0, R39, PT ;  /* 0x000000270000720c */ /* 0x000fe20003f64070 */
[----:B------:R-:W-:-:S04]  /*18f0*/  IMAD.HI.U32 R28, R8, R51, RZ ;  /* 0x00000033081c7227 */ /* 0x000fc800078e00ff */
[C---:B------:R-:W-:Y:S01]  /*1900*/  IMAD R47, R0.reuse, R30, R47 ;  /* 0x0000001e002f7224 */ /* 0x040fe200078e022f */
[----:B------:R-:W-:Y:S01]  /*1910*/  LOP3.LUT R30, R7, 0x74, RZ, 0xfc, !PT ;  /* 0x00000074071e7812 */ /* 0x000fe200078efcff */
[----:B------:R-:W-:Y:S01]  /*1920*/  @!P5 IMAD.IADD R27, R27, 0x1, -R0 ;  /* 0x000000011b1bd824 */ /* 0x000fe200078e0a00 */
[C---:B------:R-:W-:Y:S01]  /*1930*/  ISETP.GT.U32.AND P5, PT, R0.reuse, R41, PT ;  /* 0x000000290000720c */ /* 0x040fe20003fa4070 */
[----:B------:R-:W-:Y:S01]  /*1940*/  IMAD.MOV R28, RZ, RZ, -R28 ;  /* 0x000000ffff1c7224 */ /* 0x000fe200078e0a1c */
[----:B------:R-:W-:Y:S01]  /*1950*/  IABS R53, R30 ;  /* 0x0000001e00357213 */ /* 0x000fe20000000000 */
[--C-:B------:R-:W-:Y:S02]  /*1960*/  @!P6 IMAD.IADD R43, R43, 0x1, -R0.reuse ;  /* 0x000000012b2be824 */ /* 0x100fe400078e0a00 */
[C---:B------:R-:W-:Y:S01]  /*1970*/  IMAD R51, R0.reuse, R28, R51 ;  /* 0x0000001c00337224 */ /* 0x040fe200078e0233 */
[----:B------:R-:W-:Y:S01]  /*1980*/  LOP3.LUT R28, R7, 0x78, RZ, 0xfc, !PT ;  /* 0x00000078071c7812 */ /* 0x000fe200078efcff */
[----:B------:R-:W-:Y:S01]  /*1990*/  @!P0 IMAD.IADD R45, R45, 0x1, -R0 ;  /* 0x000000012d2d8824 */ /* 0x000fe200078e0a00 */
[----:B------:R-:W-:Y:S01]  /*19a0*/  ISETP.GT.U32.AND P0, PT, R0, R43, PT ;  /* 0x0000002b0000720c */ /* 0x000fe20003f04070 */
[----:B------:R-:W-:Y:S01]  /*19b0*/  IMAD.HI.U32 R26, R8, R49, RZ ;  /* 0x00000031081a7227 */ /* 0x000fe200078e00ff */
[----:B------:R-:W-:-:S03]  /*19c0*/  IABS R55, R28 ;  /* 0x0000001c00377213 */ /* 0x000fc60000000000 */
[----:B------:R-:W-:-:S04]  /*19d0*/  IMAD.HI.U32 R7, R8, R53, RZ ;  /* 0x0000003508077227 */ /* 0x000fc800078e00ff */
[----:B------:R-:W-:Y:S01]  /*19e0*/  @!P3 IMAD.IADD R39, R39, 0x1, -R0 ;  /* 0x000000012727b824 */ /* 0x000fe200078e0a00 */
[C---:B------:R-:W-:Y:S01]  /*19f0*/  ISETP.GT.U32.AND P3, PT, R0.reuse, R31, PT ;  /* 0x0000001f0000720c */ /* 0x040fe20003f64070 */
[----:B------:R-:W-:Y:S02]  /*1a00*/  IMAD.MOV R26, RZ, RZ, -R26 ;  /* 0x000000ffff1a7224 */ /* 0x000fe400078e0a1a */
[----:B------:R-:W-:Y:S02]  /*1a10*/  IMAD.MOV R7, RZ, RZ, -R7 ;  /* 0x000000ffff077224 */ /* 0x000fe400078e0a07 */
[----:B------:R-:W-:Y:S01]  /*1a20*/  @!P5 IMAD.IADD R41, R41, 0x1, -R0 ;  /* 0x000000012929d824 */ /* 0x000fe200078e0a00 */
[C---:B------:R-:W-:Y:S01]  /*1a30*/  ISETP.GT.U32.AND P5, PT, R0.reuse, R39, PT ;  /* 0x000000270000720c */ /* 0x040fe20003fa4070 */
[C---:B------:R-:W-:Y:S01]  /*1a40*/  IMAD R49, R0.reuse, R26, R49 ;  /* 0x0000001a00317224 */ /* 0x040fe200078e0231 */
[----:B------:R-:W-:Y:S01]  /*1a50*/  IABS R26, R48 ;  /* 0x00000030001a7213 */ /* 0x000fe20000000000 */
[----:B------:R-:W-:Y:S01]  /*1a60*/  @!P2 IMAD.MOV R27, RZ, RZ, -R27 ;  /* 0x000000ffff1ba224 */ /* 0x000fe200078e0a1b */
[C---:B------:R-:W-:Y:S01]  /*1a70*/  ISETP.GT.U32.AND P2, PT, R0.reuse, R45, PT ;  /* 0x0000002d0000720c */ /* 0x040fe20003f44070 */
[C---:B------:R-:W-:Y:S01]  /*1a80*/  IMAD R53, R0.reuse, R7, R53 ;  /* 0x0000000700357224 */ /* 0x040fe200078e0235 */
[----:B------:R-:W-:Y:S01]  /*1a90*/  ISETP.GT.U32.AND P6, PT, R0, R41, PT ;  /* 0x000000290000720c */ /* 0x000fe20003fc4070 */
[----:B------:R-:W-:-:S04]  /*1aa0*/  IMAD.HI.U32 R8, R8, R55, RZ ;  /* 0x0000003708087227 */ /* 0x000fc800078e00ff */
[----:B------:R-:W-:Y:S01]  /*1ab0*/  @!P0 IMAD.IADD R43, R43, 0x1, -R0 ;  /* 0x000000012b2b8824 */ /* 0x000fe200078e0a00 */
[----:B------:R-:W-:Y:S01]  /*1ac0*/  ISETP.GT.U32.AND P0, PT, R0, R53, PT ;  /* 0x000000350000720c */ /* 0x000fe20003f04070 */
[----:B------:R-:W-:Y:S02]  /*1ad0*/  IMAD.MOV R8, RZ, RZ, -R8 ;  /* 0x000000ffff087224 */ /* 0x000fe400078e0a08 */
[----:B------:R-:W-:-:S04]  /*1ae0*/  IMAD.HI.U32 R9, R9, R26, RZ ;  /* 0x0000001a09097227 */ /* 0x000fc800078e00ff */
[--C-:B------:R-:W-:Y:S01]  /*1af0*/  @!P3 IMAD.IADD R31, R31, 0x1, -R0.reuse ;  /* 0x000000011f1fb824 */ /* 0x100fe200078e0a00 */
[C---:B------:R-:W-:Y:S01]  /*1b00*/  ISETP.GT.U32.AND P3, PT, R0.reuse, R47, PT ;  /* 0x0000002f0000720c */ /* 0x040fe20003f64070 */
[C---:B------:R-:W-:Y:S02]  /*1b10*/  IMAD R55, R0.reuse, R8, R55 ;  /* 0x0000000800377224 */ /* 0x040fe400078e0237 */
[----:B------:R-:W-:Y:S02]  /*1b20*/  IMAD.MOV R9, RZ, RZ, -R9 ;  /* 0x000000ffff097224 */ /* 0x000fe400078e0a09 */
[--C-:B------:R-:W-:Y:S01]  /*1b30*/  @!P5 IMAD.IADD R39, R39, 0x1, -R0.reuse ;  /* 0x000000012727d824 */ /* 0x100fe200078e0a00 */
[C---:B------:R-:W-:Y:S01]  /*1b40*/  ISETP.GT.U32.AND P5, PT, R0.reuse, R49, PT ;  /* 0x000000310000720c */ /* 0x040fe20003fa4070 */
[----:B------:R-:W-:Y:S01]  /*1b50*/  @!P2 IMAD.IADD R45, R45, 0x1, -R0 ;  /* 0x000000012d2da824 */ /* 0x000fe200078e0a00 */
[----:B------:R-:W-:Y:S01]  /*1b60*/  ISETP.GT.U32.AND P2, PT, R0, R55, PT ;  /* 0x000000370000720c */ /* 0x000fe20003f44070 */
[----:B------:R-:W-:Y:S01]  /*1b70*/  IMAD R7, R2, R9, R26 ;  /* 0x0000000902077224 */ /* 0x000fe200078e021a */
[----:B------:R-:W-:Y:S01]  /*1b80*/  LOP3.LUT R26, R52, 0x180, RZ, 0xc0, !PT ;  /* 0x00000180341a7812 */ /* 0x000fe200078ec0ff */
[--C-:B------:R-:W-:Y:S01]  /*1b90*/  @!P6 IMAD.IADD R41, R41, 0x1, -R0.reuse ;  /* 0x000000012929e824 */ /* 0x100fe200078e0a00 */
[----:B------:R-:W-:Y:S01]  /*1ba0*/  ISETP.GT.U32.AND P6, PT, R0, R51, PT ;  /* 0x000000330000720c */ /* 0x000fe20003fc4070 */
[--C-:B------:R-:W-:Y:S01]  /*1bb0*/  @!P0 IMAD.IADD R53, R53, 0x1, -R0.reuse ;  /* 0x0000000135358824 */ /* 0x100fe200078e0a00 */
[----:B------:R-:W-:Y:S01]  /*1bc0*/  ISETP.GT.U32.AND P0, PT, R2, R7, PT ;  /* 0x000000070200720c */ /* 0x000fe20003f04070 */
[--C-:B------:R-:W-:Y:S01]  /*1bd0*/  @!P3 IMAD.IADD R47, R47, 0x1, -R0.reuse ;  /* 0x000000012f2fb824 */ /* 0x100fe200078e0a00 */
[----:B------:R-:W-:Y:S01]  /*1be0*/  ISETP.GE.AND P3, PT, R36, RZ, PT ;  /* 0x000000ff2400720c */ /* 0x000fe20003f66270 */
[----:B------:R-:W-:Y:S01]  /*1bf0*/  @!P1 IMAD.MOV R29, RZ, RZ, -R29 ;  /* 0x000000ffff1d9224 */ /* 0x000fe200078e0a1d */
[----:B------:R-:W1:Y:S01]  /*1c00*/  LDC.64 R8, c[0x0][0x238] ;  /* 0x00008e00ff087b82 */ /* 0x000e620000000a00 */
[--C-:B------:R-:W-:Y:S01]  /*1c10*/  @!P5 IMAD.IADD R49, R49, 0x1, -R0.reuse ;  /* 0x000000013131d824 */ /* 0x100fe200078e0a00 */
[----:B------:R-:W-:Y:S01]  /*1c20*/  ISETP.GE.AND P5, PT, R38, RZ, PT ;  /* 0x000000ff2600720c */ /* 0x000fe20003fa6270 */
[--C-:B------:R-:W-:Y:S01]  /*1c30*/  @!P2 IMAD.IADD R55, R55, 0x1, -R0.reuse ;  /* 0x000000013737a824 */ /* 0x100fe200078e0a00 */
[C---:B------:R-:W-:Y:S01]  /*1c40*/  ISETP.GT.U32.AND P1, PT, R0.reuse, R47, PT ;  /* 0x0000002f0000720c */ /* 0x040fe20003f24070 */
[----:B------:R-:W-:Y:S01]  /*1c50*/  @!P4 IMAD.MOV R31, RZ, RZ, -R31 ;  /* 0x000000ffff1fc224 */ /* 0x000fe200078e0a1f */
[----:B------:R-:W-:Y:S01]  /*1c60*/  ISETP.GT.U32.AND P2, PT, R0, R49, PT ;  /* 0x000000310000720c */ /* 0x000fe20003f44070 */
[----:B------:R-:W-:Y:S01]  /*1c70*/  @!P6 IMAD.IADD R51, R51, 0x1, -R0 ;  /* 0x000000013333e824 */ /* 0x000fe200078e0a00 */
[----:B------:R-:W-:Y:S01]  /*1c80*/  ISETP.GE.AND P6, PT, R34, RZ, PT ;  /* 0x000000ff2200720c */ /* 0x000fe20003fc6270 */
[----:B------:R-:W-:Y:S01]  /*1c90*/  @!P0 IMAD.IADD R7, R7, 0x1, -R2 ;  /* 0x0000000107078824 */ /* 0x000fe200078e0a02 */
[C---:B------:R-:W-:Y:S01]  /*1ca0*/  ISETP.GT.U32.AND P0, PT, R0.reuse, R55, PT ;  /* 0x000000370000720c */ /* 0x040fe20003f04070 */
[----:B------:R-:W-:Y:S01]  /*1cb0*/  @!P3 IMAD.MOV R39, RZ, RZ, -R39 ;  /* 0x000000ffff27b224 */ /* 0x000fe200078e0a27 */
[----:B------:R-:W-:-:S02]  /*1cc0*/  ISETP.GT.U32.AND P3, PT, R0, R53, PT ;  /* 0x000000350000720c */ /* 0x000fc40003f64070 */
[----:B------:R-:W-:Y:S01]  /*1cd0*/  ISETP.GT.U32.AND P4, PT, R0, R51, PT ;  /* 0x000000330000720c */ /* 0x000fe20003f84070 */
[----:B------:R-:W-:Y:S01]  /*1ce0*/  @!P5 IMAD.MOV R41, RZ, RZ, -R41 ;  /* 0x000000ffff29d224 */ /* 0x000fe200078e0a29 */
[----:B------:R-:W-:Y:S01]  /*1cf0*/  ISETP.GT.U32.AND P5, PT, R2, R7, PT ;  /* 0x000000070200720c */ /* 0x000fe20003fa4070 */
[--C-:B------:R-:W-:Y:S01]  /*1d00*/  @!P1 IMAD.IADD R47, R47, 0x1, -R0.reuse ;  /* 0x000000012f2f9824 */ /* 0x100fe200078e0a00 */
[----:B------:R-:W-:Y:S01]  /*1d10*/  ISETP.GE.AND P1, PT, R42, RZ, PT ;  /* 0x000000ff2a00720c */ /* 0x000fe20003f26270 */
[--C-:B------:R-:W-:Y:S01]  /*1d20*/  @!P2 IMAD.IADD R49, R49, 0x1, -R0.reuse ;  /* 0x000000013131a824 */ /* 0x100fe200078e0a00 */
[----:B------:R-:W-:Y:S01]  /*1d30*/  LEA.HI R26, R26, R26, RZ, 0x1d ;  /* 0x0000001a1a1a7211 */ /* 0x000fe200078fe8ff */
[----:B------:R-:W-:Y:S01]  /*1d40*/  @!P6 IMAD.MOV R43, RZ, RZ, -R43 ;  /* 0x000000ffff2be224 */ /* 0x000fe200078e0a2b */
[----:B------:R-:W-:Y:S01]  /*1d50*/  ISETP.GE.AND P6, PT, R40, RZ, PT ;  /* 0x000000ff2800720c */ /* 0x000fe20003fc6270 */
[--C-:B------:R-:W-:Y:S01]  /*1d60*/  @!P0 IMAD.IADD R55, R55, 0x1, -R0.reuse ;  /* 0x0000000137378824 */ /* 0x100fe200078e0a00 */
[----:B------:R-:W-:Y:S01]  /*1d70*/  ISETP.GE.AND P0, PT, R28, RZ, PT ;  /* 0x000000ff1c00720c */ /* 0x000fe20003f06270 */
[----:B-1----:R-:W-:Y:S01]  /*1d80*/  IMAD R28, R32, R9, RZ ;  /* 0x00000009201c7224 */ /* 0x002fe200078e02ff */
[----:B------:R-:W-:Y:S01]  /*1d90*/  LOP3.LUT R3, R3, R26, RZ, 0x3c, !PT ;  /* 0x0000001a03037212 */ /* 0x000fe200078e3cff */
[----:B------:R-:W-:Y:S01]  /*1da0*/  @!P3 IMAD.IADD R53, R53, 0x1, -R0 ;  /* 0x000000013535b824 */ /* 0x000fe200078e0a00 */
[----:B------:R-:W-:Y:S01]  /*1db0*/  LOP3.LUT R26, RZ, R50, RZ, 0x33, !PT ;  /* 0x00000032ff1a7212 */ /* 0x000fe200078e33ff */
[----:B------:R-:W-:Y:S01]  /*1dc0*/  @!P5 IMAD.IADD R7, R7, 0x1, -R2 ;  /* 0x000000010707d824 */ /* 0x000fe200078e0a02 */
[----:B------:R-:W-:Y:S01]  /*1dd0*/  ISETP.NE.AND P5, PT, R50, RZ, PT ;  /* 0x000000ff3200720c */ /* 0x000fe20003fa5270 */
[----:B------:R-:W-:Y:S01]  /*1de0*/  @!P1 IMAD.MOV R47, RZ, RZ, -R47 ;  /* 0x000000ffff2f9224 */ /* 0x000fe200078e0a2f */
[----:B------:R-:W-:Y:S01]  /*1df0*/  ISETP.GE.AND P1, PT, R48, RZ, PT ;  /* 0x000000ff3000720c */ /* 0x000fe20003f26270 */
[----:B------:R-:W-:Y:S01]  /*1e00*/  @!P4 IMAD.IADD R51, R51, 0x1, -R0 ;  /* 0x000000013333c824 */ /* 0x000fe200078e0a00 */
[----:B------:R-:W-:Y:S01]  /*1e10*/  ISETP.GE.AND P3, PT, R30, RZ, PT ;  /* 0x000000ff1e00720c */ /* 0x000fe20003f66270 */
[----:B------:R-:W-:Y:S01]  /*1e20*/  @!P6 IMAD.MOV R45, RZ, RZ, -R45 ;  /* 0x000000ffff2de224 */ /* 0x000fe200078e0a2d */
[----:B------:R-:W-:Y:S01]  /*1e30*/  SEL R30, R26, R4, !P5 ;  /* 0x000000041a1e7207 */ /* 0x000fe20006800000 */
[----:B------:R-:W-:Y:S01]  /*1e40*/  @!P0 IMAD.MOV R55, RZ, RZ, -R55 ;  /* 0x000000ffff378224 */ /* 0x000fe200078e0a37 */
[----:B------:R-:W-:Y:S01]  /*1e50*/  LEA R0, P6, R28, UR4, 0x2 ;  /* 0x000000041c007c11 */ /* 0x000fe2000f8c10ff */
[----:B------:R-:W-:Y:S01]  /*1e60*/  ULDC UR4, c[0x0][0x240] ;  /* 0x0000900000047ab9 */ /* 0x000fe20000000800 */
[----:B------:R-:W-:Y:S01]  /*1e70*/  SEL R32, R26, R6, !P5 ;  /* 0x000000061a207207 */ /* 0x000fe20006800000 */
[----:B------:R-:W-:Y:S01]  /*1e80*/  IMAD.MOV.U32 R6, RZ, RZ, R7 ;  /* 0x000000ffff067224 */ /* 0x000fe200078e0007 */
[----:B------:R-:W-:Y:S01]  /*1e90*/  ISETP.NE.AND P0, PT, R72, RZ, PT ;  /* 0x000000ff4800720c */ /* 0x000fe20003f05270 */
[----:B------:R-:W-:Y:S01]  /*1ea0*/  IMAD R7, R30, UR4, RZ ;  /* 0x000000041e077c24 */ /* 0x000fe2000f8e02ff */
[----:B------:R-:W-:Y:S01]  /*1eb0*/  ISETP.GE.AND P2, PT, R44, RZ, PT ;  /* 0x000000ff2c00720c */ /* 0x000fe20003f46270 */
[----:B------:R-:W-:Y:S01]  /*1ec0*/  @!P1 IMAD.MOV R6, RZ, RZ, -R6 ;  /* 0x000000ffff069224 */ /* 0x000fe200078e0a06 */
[----:B------:R-:W-:Y:S01]  /*1ed0*/  ISETP.GE.AND P4, PT, R46, RZ, PT ;  /* 0x000000ff2e00720c */ /* 0x000fe20003f86270 */
[----:B------:R1:W-:Y:S01]  /*1ee0*/  STL [R1+0x54c], R3 ;  /* 0x00054c0301007387 */ /* 0x0003e20000100800 */
[----:B------:R-:W-:Y:S01]  /*1ef0*/  SEL R34, R26, R11, !P5 ;  /* 0x0000000b1a227207 */ /* 0x000fe20006800000 */
[----:B------:R-:W-:Y:S01]  /*1f00*/  IMAD R11, R32, UR4, RZ ;  /* 0x00000004200b7c24 */ /* 0x000fe2000f8e02ff */
[----:B------:R-:W-:Y:S01]  /*1f10*/  SEL R36, R26, R13, !P5 ;  /* 0x0000000d1a247207 */ /* 0x000fe20006800000 */
[----:B------:R-:W-:Y:S01]  /*1f20*/  @!P3 IMAD.MOV R53, RZ, RZ, -R53 ;  /* 0x000000ffff35b224 */ /* 0x000fe200078e0a35 */
[----:B------:R-:W-:Y:S01]  /*1f30*/  LEA.HI.X.SX32 R4, R28, UR5, 0x2, P6 ;  /* 0x000000051c047c11 */ /* 0x000fe2000b0f16ff */
[----:B------:R-:W-:Y:S01]  /*1f40*/  IMAD R13, R34, UR4, RZ ;  /* 0x00000004220d7c24 */ /* 0x000fe2000f8e02ff */
[C---:B------:R-:W-:Y:S01]  /*1f50*/  LEA R70, P1, R7.reuse, R0, 0x2 ;  /* 0x0000000007467211 */ /* 0x040fe200078210ff */
[----:B------:R-:W2:Y:S01]  /*1f60*/  S2UR UR5, SR_CgaCtaId ;  /* 0x00000000000579c3 */ /* 0x000ea20000008800 */
[C---:B------:R-:W-:Y:S01]  /*1f70*/  SEL R14, R26.reuse, R14, !P5 ;  /* 0x0000000e1a0e7207 */ /* 0x040fe20006800000 */
[----:B------:R-:W-:Y:S01]  /*1f80*/  @!P2 IMAD.MOV R49, RZ, RZ, -R49 ;  /* 0x000000ffff31a224 */ /* 0x000fe200078e0a31 */
[----:B------:R-:W-:Y:S01]  /*1f90*/  SEL R38, R26, R15, !P5 ;  /* 0x0000000f1a267207 */ /* 0x000fe20006800000 */
[----:B------:R-:W-:Y:S01]  /*1fa0*/  IMAD R15, R36, UR4, RZ ;  /* 0x00000004240f7c24 */ /* 0x000fe2000f8e02ff */
[----:B------:R-:W-:Y:S01]  /*1fb0*/  LEA.HI.X.SX32 R71, R7, R4, 0x2, P1 ;  /* 0x0000000407477211 */ /* 0x000fe200008f16ff */
[----:B------:R-:W-:Y:S01]  /*1fc0*/  @!P4 IMAD.MOV R51, RZ, RZ, -R51 ;  /* 0x000000ffff33c224 */ /* 0x000fe200078e0a33 */
[----:B------:R-:W-:Y:S01]  /*1fd0*/  SEL R40, R26, R17, !P5 ;  /* 0x000000111a287207 */ /* 0x000fe20006800000 */
[----:B------:R-:W-:Y:S01]  /*1fe0*/  IMAD R17, R14, UR4, RZ ;  /* 0x000000040e117c24 */ /* 0x000fe2000f8e02ff */
[----:B------:R-:W-:Y:S01]  /*1ff0*/  @!P0 LOP3.LUT R6, RZ, R72, RZ, 0x33, !PT ;  /* 0x00000048ff068212 */ /* 0x000fe200078e33ff */
[----:B------:R3:W-:Y:S01]  /*2000*/  STL.64 [R1+0x340], R70 ;  /* 0x0003404601007387 */ /* 0x0007e20000100a00 */
[----:B------:R-:W-:Y:S01]  /*2010*/  SEL R16, R26, R16, !P5 ;  /* 0x000000101a107207 */ /* 0x000fe20006800000 */
[----:B-1----:R-:W1:Y:S01]  /*2020*/  LDC.64 R2, c[0x0][0x230] ;  /* 0x00008c00ff027b82 */ /* 0x002e620000000a00 */
[----:B------:R-:W-:Y:S01]  /*2030*/  LEA R78, P0, R11, R0, 0x2 ;  /* 0x000000000b4e7211 */ /* 0x000fe200078010ff */
[----:B------:R-:W-:Y:S01]  /*2040*/  IMAD R30, R8, 0x18, RZ ;  /* 0x00000018081e7824 */ /* 0x000fe200078e02ff */
[----:B------:R-:W-:Y:S01]  /*2050*/  SEL R18, R26, R18, !P5 ;  /* 0x000000121a127207 */ /* 0x000fe20006800000 */
[----:B------:R-:W-:Y:S01]  /*2060*/  IMAD R32, R8, 0x2b, RZ ;  /* 0x0000002b08207824 */ /* 0x000fe200078e02ff */
[----:B------:R-:W-:Y:S01]  /*2070*/  SEL R42, R26, R19, !P5 ;  /* 0x000000131a2a7207 */ /* 0x000fe20006800000 */
[----:B------:R-:W-:Y:S01]  /*2080*/  IMAD R19, R38, UR4, RZ ;  /* 0x0000000426137c24 */ /* 0x000fe2000f8e02ff */
[-C--:B------:R-:W-:Y:S01]  /*2090*/  LEA R72, P6, R13, R0.reuse, 0x2 ;  /* 0x000000000d487211 */ /* 0x080fe200078c10ff */
[----:B------:R-:W-:Y:S01]  /*20a0*/  IMAD.SHL.U32 R36, R8, 0x40, RZ ;  /* 0x0000004008247824 */ /* 0x000fe200078e00ff */
[----:B------:R-:W-:Y:S01]  /*20b0*/  SEL R44, R26, R21, !P5 ;  /* 0x000000151a2c7207 */ /* 0x000fe20006800000 */
[----:B------:R-:W-:Y:S01]  /*20c0*/  IMAD R21, R16, UR4, RZ ;  /* 0x0000000410157c24 */ /* 0x000fe2000f8e02ff */
[----:B---3--:R-:W-:Y:S01]  /*20d0*/  LEA R70, P1, R15, R0, 0x2 ;  /* 0x000000000f467211 */ /* 0x008fe200078210ff */
[C---:B------:R-:W-:Y:S01]  /*20e0*/  IMAD R38, R8.reuse, 0x10c, RZ ;  /* 0x0000010c08267824 */ /* 0x040fe200078e02ff */
[----:B------:R-:W-:Y:S01]  /*20f0*/  LEA.HI.X.SX32 R79, R11, R4, 0x2, P0 ;  /* 0x000000040b4f7211 */ /* 0x000fe200000f16ff */
[----:B------:R-:W-:Y:S01]  /*2100*/  IMAD R11, R8, 0x28, RZ ;  /* 0x00000028080b7824 */ /* 0x000fe200078e02ff */
[----:B------:R-:W-:Y:S01]  /*2110*/  SEL R20, R26, R20, !P5 ;  /* 0x000000141a147207 */ /* 0x000fe20006800000 */
[----:B------:R-:W-:Y:S01]  /*2120*/  IMAD R34, R8, 0x108, RZ ;  /* 0x0000010808227824 */ /* 0x000fe200078e02ff */
[----:B------:R-:W-:Y:S01]  /*2130*/  SEL R52, R26, R25, !P5 ;  /* 0x000000191a347207 */ /* 0x000fe20006800000 */
[----:B------:R-:W-:Y:S01]  /*2140*/  IMAD R25, R18, UR4, RZ ;  /* 0x0000000412197c24 */ /* 0x000fe2000f8e02ff */
[----:B------:R-:W-:Y:S01]  /*2150*/  LEA R76, P2, R17, R0, 0x2 ;  /* 0x00000000114c7211 */ /* 0x000fe200078410ff */
[----:B------:R-:W-:Y:S01]  /*2160*/  STL.64 [R1+0x338], R78 ;  /* 0x0003384e01007387 */ /* 0x000fe20000100a00 */
[----:B------:R-:W-:Y:S01]  /*2170*/  LEA.HI.X.SX32 R73, R13, R4, 0x2, P6 ;  /* 0x000000040d497211 */ /* 0x000fe200030f16ff */
[----:B------:R-:W-:Y:S01]  /*2180*/  IMAD R13, R8, 0xa8, RZ ;  /* 0x000000a8080d7824 */ /* 0x000fe200078e02ff */
[----:B------:R-:W-:Y:S01]  /*2190*/  SEL R46, R26, R22, !P5 ;  /* 0x000000161a2e7207 */ /* 0x000fe20006800000 */
[----:B-1----:R-:W-:Y:S01]  /*21a0*/  IMAD R3, R6, R3, RZ ;  /* 0x0000000306037224 */ /* 0x002fe200078e02ff */
[----:B------:R-:W-:Y:S01]  /*21b0*/  SEL R48, R26, R23, !P5 ;  /* 0x000000171a307207 */ /* 0x000fe20006800000 */
[----:B------:R-:W-:Y:S01]  /*21c0*/  IMAD R23, R40, UR4, RZ ;  /* 0x0000000428177c24 */ /* 0x000fe2000f8e02ff */
[----:B------:R-:W-:Y:S01]  /*21d0*/  SEL R58, R26, R27, !P5 ;  /* 0x0000001b1a3a7207 */ /* 0x000fe20006800000 */
[----:B------:R-:W-:Y:S01]  /*21e0*/  IMAD R27, R42, UR4, RZ ;  /* 0x000000042a1b7c24 */ /* 0x000fe2000f8e02ff */
[----:B------:R-:W-:Y:S01]  /*21f0*/  LEA R74, P3, R19, R0, 0x2 ;  /* 0x00000000134a7211 */ /* 0x000fe200078610ff */
[----:B------:R1:W-:Y:S01]  /*2200*/  STL.64 [R1+0x330], R72 ;  /* 0x0003304801007387 */ /* 0x0003e20000100a00 */
[----:B------:R-:W-:Y:S01]  /*2210*/  LEA.HI.X.SX32 R71, R15, R4, 0x2, P1 ;  /* 0x000000040f477211 */ /* 0x000fe200008f16ff */
[----:B------:R-:W-:Y:S01]  /*2220*/  IMAD R42, R8, 0x6, RZ ;  /* 0x00000006082a7824 */ /* 0x000fe200078e02ff */
[----:B------:R-:W-:Y:S01]  /*2230*/  SEL R50, R26, R24, !P5 ;  /* 0x000000181a327207 */ /* 0x000fe20006800000 */
[----:B------:R-:W-:Y:S01]  /*2240*/  VIADD R22, R2, 0xffffffff ;  /* 0xffffffff02167836 */ /* 0x000fe20000000000 */
[----:B------:R-:W-:Y:S01]  /*2250*/  SEL R54, R26, R33, !P5 ;  /* 0x000000211a367207 */ /* 0x000fe20006800000 */
[----:B------:R-:W-:Y:S01]  /*2260*/  IMAD R33, R46, UR4, RZ ;  /* 0x000000042e217c24 */ /* 0x000fe2000f8e02ff */
[C---:B------:R-:W-:Y:S01]  /*2270*/  SEL R56, R26.reuse, R35, !P5 ;  /* 0x000000231a387207 */ /* 0x040fe20006800000 */
[----:B------:R3:W-:Y:S01]  /*2280*/  STL.64 [R1+0x328], R70 ;  /* 0x0003284601007387 */ /* 0x0007e20000100a00 */
[----:B------:R-:W-:Y:S01]  /*2290*/  SEL R57, R26, R37, !P5 ;  /* 0x000000251a397207 */ /* 0x000fe20006800000 */
[----:B------:R-:W-:Y:S01]  /*22a0*/  IMAD R35, R48, UR4, RZ ;  /* 0x0000000430237c24 */ /* 0x000fe2000f8e02ff */
        /* <DEDUP_REMOVED lines=12> */
[C---:B------:R-:W-:Y:S01]  /*2370*/  SEL R65, R26.reuse, R47, !P5 ;  /* 0x0000002f1a417207 */ /* 0x040fe20006800000 */
        /* <DEDUP_REMOVED lines=11> */
[----:B------:R-:W-:Y:S01]  /*2430*/  LEA.HI.X.SX32 R77, R17, R4, 0x2, P2 ;  /* 0x00000004114d7211 */ /* 0x000fe200010f16ff */
[----:B------:R-:W-:Y:S01]  /*2440*/  IMAD R57, R63, UR4, RZ ;  /* 0x000000043f397c24 */ /* 0x000fe2000f8e02ff */
[-C--:B------:R-:W-:Y:S01]  /*2450*/  LEA R80, P5, R21, R0.reuse, 0x2 ;  /* 0x0000000015507211 */ /* 0x080fe200078a10ff */
[----:B------:R-:W-:Y:S01]  /*2460*/  IMAD R63, R66, UR4, RZ ;  /* 0x00000004423f7c24 */ /* 0x000fe2000f8e02ff */
[----:B-1----:R-:W-:Y:S01]  /*2470*/  LEA R72, P0, R25, R0, 0x2 ;  /* 0x0000000019487211 */ /* 0x002fe200078010ff */
[----:B------:R1:W-:Y:S01]  /*2480*/  STL.64 [R1+0x320], R76 ;  /* 0x0003204c01007387 */ /* 0x0003e20000100a00 */
[----:B------:R-:W-:Y:S01]  /*2490*/  LEA.HI.X.SX32 R75, R19, R4, 0x2, P3 ;  /* 0x00000004134b7211 */ /* 0x000fe200018f16ff */
[----:B------:R-:W-:Y:S01]  /*24a0*/  IMAD R61, R65, UR4, RZ ;  /* 0x00000004413d7c24 */ /* 0x000fe2000f8e02ff */
[-C--:B------:R-:W-:Y:S01]  /*24b0*/  LEA R78, P4, R23, R0.reuse, 0x2 ;  /* 0x00000000174e7211 */ /* 0x080fe200078810ff */
[----:B------:R-:W-:Y:S01]  /*24c0*/  IMAD R65, R67, UR4, RZ ;  /* 0x0000000443417c24 */ /* 0x000fe2000f8e02ff */
[----:B---3--:R-:W-:Y:S01]  /*24d0*/  LEA R70, P1, R27, R0, 0x2 ;  /* 0x000000001b467211 */ /* 0x008fe200078210ff */
[----:B------:R3:W-:Y:S01]  /*24e0*/  STL.64 [R1+0x318], R74 ;  /* 0x0003184a01007387 */ /* 0x0007e20000100a00 */
[-C--:B------:R-:W-:Y:S01]  /*24f0*/  LEA.HI.X.SX32 R81, R21, R4.reuse, 0x2, P5 ;  /* 0x0000000415517211 */ /* 0x080fe200028f16ff */
[----:B------:R-:W-:Y:S01]  /*2500*/  IMAD R67, R68, UR4, RZ ;  /* 0x0000000444437c24 */ /* 0x000fe2000f8e02ff */
[----:B------:R-:W-:Y:S01]  /*2510*/  LEA.HI.X.SX32 R73, R25, R4, 0x2, P0 ;  /* 0x0000000419497211 */ /* 0x000fe200000f16ff */
[----:B------:R-:W-:Y:S01]  /*2520*/  IMAD R59, R64, UR4, RZ ;  /* 0x00000004403b7c24 */ /* 0x000fe2000f8e02ff */
[-C--:B------:R-:W-:Y:S01]  /*2530*/  LEA R16, P5, R33, R0.reuse, 0x2 ;  /* 0x0000000021107211 */ /* 0x080fe200078a10ff */
[----:B------:R-:W-:Y:S01]  /*2540*/  STL.64 [R1+0x310], R80 ;  /* 0x0003105001007387 */ /* 0x000fe20000100a00 */
[----:B-1----:R-:W-:Y:S01]  /*2550*/  LEA R76, P2, R29, R0, 0x2 ;  /* 0x000000001d4c7211 */ /* 0x002fe200078410ff */
[C---:B------:R-:W-:Y:S01]  /*2560*/  IMAD R62, R8.reuse, 0xc, RZ ;  /* 0x0000000c083e7824 */ /* 0x040fe200078e02ff */
[-C--:B------:R-:W-:Y:S01]  /*2570*/  LEA.HI.X.SX32 R79, R23, R4.reuse, 0x2, P4 ;  /* 0x00000004174f7211 */ /* 0x080fe200020f16ff */
[----:B------:R1:W-:Y:S01]  /*2580*/  STL.64 [R1+0x300], R72 ;  /* 0x0003004801007387 */ /* 0x0003e20000100a00 */
[----:B------:R-:W-:Y:S01]  /*2590*/  LEA.HI.X.SX32 R71, R27, R4, 0x2, P1 ;  /* 0x000000041b477211 */ /* 0x000fe200008f16ff */
[C---:B------:R-:W-:Y:S01]  /*25a0*/  IMAD R50, R8.reuse, 0x3, RZ ;  /* 0x0000000308327824 */ /* 0x040fe200078e02ff */
[-C--:B---3--:R-:W-:Y:S01]  /*25b0*/  LEA R74, P3, R31, R0.reuse, 0x2 ;  /* 0x000000001f4a7211 */ /* 0x088fe200078610ff */
[----:B------:R-:W-:Y:S01]  /*25c0*/  STL.64 [R1+0x308], R78 ;  /* 0x0003084e01007387 */ /* 0x000fe20000100a00 */
[----:B------:R-:W-:Y:S01]  /*25d0*/  LEA R14, P4, R35, R0, 0x2 ;  /* 0x00000000230e7211 */ /* 0x000fe200078810ff */
[C---:B------:R-:W-:Y:S01]  /*25e0*/  IMAD.SHL.U32 R52, R8.reuse, 0x2, RZ ;  /* 0x0000000208347824 */ /* 0x040fe200078e00ff */
[-C--:B------:R-:W-:Y:S01]  /*25f0*/  LEA.HI.X.SX32 R77, R29, R4.reuse, 0x2, P2 ;  /* 0x000000041d4d7211 */ /* 0x080fe200010f16ff */
[----:B------:R3:W-:Y:S01]  /*2600*/  STL.64 [R1+0x2f8], R70 ;  /* 0x0002f84601007387 */ /* 0x0007e20000100a00 */
[-C--:B------:R-:W-:Y:S01]  /*2610*/  LEA.HI.X.SX32 R17, R33, R4.reuse, 0x2, P5 ;  /* 0x0000000421117211 */ /* 0x080fe200028f16ff */
[C---:B------:R-:W-:Y:S01]  /*2620*/  IMAD.SHL.U32 R46, R8.reuse, 0x4, RZ ;  /* 0x00000004082e7824 */ /* 0x040fe200078e00ff */
[----:B------:R-:W-:Y:S01]  /*2630*/  LEA.HI.X.SX32 R75, R31, R4, 0x2, P3 ;  /* 0x000000041f4b7211 */ /* 0x000fe200018f16ff */
[----:B------:R-:W-:Y:S01]  /*2640*/  STL.64 [R1+0x2f0], R76 ;  /* 0x0002f04c01007387 */ /* 0x000fe20000100a00 */
[-C--:B-1----:R-:W-:Y:S01]  /*2650*/  LEA R72, P0, R37, R0.reuse, 0x2 ;  /* 0x0000000025487211 */ /* 0x082fe200078010ff */
[----:B------:R-:W-:Y:S01]  /*2660*/  IMAD R69, R69, UR4, RZ ;  /* 0x0000000445457c24 */ /* 0x000fe2000f8e02ff */
[----:B------:R-:W-:Y:S01]  /*2670*/  LEA R20, P2, R41, R0, 0x2 ;  /* 0x0000000029147211 */ /* 0x000fe200078410ff */
[----:B------:R1:W-:Y:S01]  /*2680*/  STL.64 [R1+0x2e0], R16 ;  /* 0x0002e01001007387 */ /* 0x0003e20000100a00 */
[----:B------:R-:W-:Y:S01]  /*2690*/  LEA.HI.X.SX32 R15, R35, R4, 0x2, P4 ;  /* 0x00000004230f7211 */ /* 0x000fe200020f16ff */
[----:B------:R-:W-:Y:S01]  /*26a0*/  IMAD R5, R5, UR4, RZ ;  /* 0x0000000405057c24 */ /* 0x000fe2000f8e02ff */
[-C--:B------:R-:W-:Y:S01]  /*26b0*/  LEA R18, P3, R43, R0.reuse, 0x2 ;  /* 0x000000002b127211 */ /* 0x080fe200078610ff */
[----:B------:R-:W-:Y:S01]  /*26c0*/  STL.64 [R1+0x2e8], R74 ;  /* 0x0002e84a01007387 */ /* 0x000fe20000100a00 */
[----:B---3--:R-:W-:Y:S01]  /*26d0*/  LEA R70, P1, R39, R0, 0x2 ;  /* 0x0000000027467211 */ /* 0x008fe200078210ff */
[C---:B------:R-:W-:Y:S01]  /*26e0*/  IMAD R66, R8.reuse, 0x14, RZ ;  /* 0x0000001408427824 */ /* 0x040fe200078e02ff */
[-C--:B------:R-:W-:Y:S01]  /*26f0*/  LEA.HI.X.SX32 R73, R37, R4.reuse, 0x2, P0 ;  /* 0x0000000425497211 */ /* 0x080fe200000f16ff */
[----:B------:R3:W-:Y:S01]  /*2700*/  STL.64 [R1+0x2d8], R14 ;  /* 0x0002d80e01007387 */ /* 0x0007e20000100a00 */
[-C--:B------:R-:W-:Y:S01]  /*2710*/  LEA.HI.X.SX32 R21, R41, R4.reuse, 0x2, P2 ;  /* 0x0000000429157211 */ /* 0x080fe200010f16ff */
[----:B------:R-:W-:Y:S01]  /*2720*/  UMOV UR4, 0x400 ;  /* 0x0000040000047882 */ /* 0x000fe20000000000 */
[----:B------:R-:W-:Y:S01]  /*2730*/  LEA.HI.X.SX32 R71, R39, R4, 0x2, P1 ;  /* 0x0000000427477211 */ /* 0x000fe200008f16ff */
[----:B------:R-:W-:Y:S01]  /*2740*/  STL.64 [R1+0x2d0], R72 ;  /* 0x0002d04801007387 */ /* 0x000fe20000100a00 */
[----:B-1----:R-:W-:Y:S01]  /*2750*/  LEA R16, P5, R45, R0, 0x2 ;  /* 0x000000002d107211 */ /* 0x002fe200078a10ff */
[----:B--2---:R-:W-:Y:S01]  /*2760*/  ULEA UR8, UR5, UR4, 0x18 ;  /* 0x0000000405087291 */ /* 0x004fe2000f8ec03f */
[----:B------:R-:W-:Y:S01]  /*2770*/  LEA.HI.X.SX32 R19, R43, R4, 0x2, P3 ;  /* 0x000000042b137211 */ /* 0x000fe200018f16ff */
[----:B------:R1:W-:Y:S01]  /*2780*/  STL.64 [R1+0x2c0], R20 ;  /* 0x0002c01401007387 */ /* 0x0003e20000100a00 */
[-C--:B------:R-:W-:Y:S01]  /*2790*/  LEA R28, P0, R49, R0.reuse, 0x2 ;  /* 0x00000000311c7211 */ /* 0x080fe200078010ff */
[C---:B------:R-:W-:Y:S01]  /*27a0*/  IMAD R44, R8.reuse, 0x5, RZ ;  /* 0x00000005082c7824 */ /* 0x040fe200078e02ff */
[-C--:B------:R-:W-:Y:S01]  /*27b0*/  LEA R26, P1, R51, R0.reuse, 0x2 ;  /* 0x00000000331a7211 */ /* 0x080fe200078210ff */
[----:B------:R-:W-:Y:S01]  /*27c0*/  STL.64 [R1+0x2c8], R70 ;  /* 0x0002c84601007387 */ /* 0x000fe20000100a00 */
[----:B---3--:R-:W-:Y:S01]  /*27d0*/  LEA R14, P4, R47, R0, 0x2 ;  /* 0x000000002f0e7211 */ /* 0x008fe200078810ff */
[C---:B------:R-:W-:Y:S01]  /*27e0*/  IMAD.SHL.U32 R39, R8.reuse, 0x8, RZ ;  /* 0x0000000808277824 */ /* 0x040fe200078e00ff */
[-C--:B------:R-:W-:Y:S01]  /*27f0*/  LEA.HI.X.SX32 R17, R45, R4.reuse, 0x2, P5 ;  /* 0x000000042d117211 */ /* 0x080fe200028f16ff */
[----:B------:R2:W-:Y:S01]  /*2800*/  STL.64 [R1+0x2b8], R18 ;  /* 0x0002b81201007387 */ /* 0x0005e20000100a00 */
[-C--:B------:R-:W-:Y:S01]  /*2810*/  LEA.HI.X.SX32 R15, R47, R4.reuse, 0x2, P4 ;  /* 0x000000042f0f7211 */ /* 0x080fe200020f16ff */
[C---:B------:R-:W-:Y:S01]  /*2820*/  IMAD R41, R8.reuse, 0x7, RZ ;  /* 0x0000000708297824 */ /* 0x040fe200078e02ff */
[----:B------:R-:W-:Y:S01]  /*2830*/  LEA.HI.X.SX32 R29, R49, R4, 0x2, P0 ;  /* 0x00000004311d7211 */ /* 0x000fe200000f16ff */
[----:B------:R3:W-:Y:S01]  /*2840*/  STL.64 [R1+0x2b0], R16 ;  /* 0x0002b01001007387 */ /* 0x0007e20000100a00 */
[----:B-1----:R-:W-:Y:S01]  /*2850*/  LEA R20, P2, R53, R0, 0x2 ;  /* 0x0000000035147211 */ /* 0x002fe200078410ff */
[C---:B------:R-:W-:Y:S01]  /*2860*/  IMAD R35, R8.reuse, 0xa, RZ ;  /* 0x0000000a08237824 */ /* 0x040fe200078e02ff */
[-C--:B------:R-:W-:Y:S01]  /*2870*/  LEA.HI.X.SX32 R27, R51, R4.reuse, 0x2, P1 ;  /* 0x00000004331b7211 */ /* 0x080fe200008f16ff */
[----:B------:R1:W-:Y:S01]  /*2880*/  STL.64 [R1+0x2a8], R14 ;  /* 0x0002a80e01007387 */ /* 0x0003e20000100a00 */
[----:B------:R-:W-:Y:S01]  /*2890*/  LEA.HI.X.SX32 R21, R53, R4, 0x2, P2 ;  /* 0x0000000435157211 */ /* 0x000fe200010f16ff */
[C---:B------:R-:W-:Y:S01]  /*28a0*/  IMAD R37, R8.reuse, 0x9, RZ ;  /* 0x0000000908257824 */ /* 0x040fe200078e02ff */
[----:B--2---:R-:W-:Y:S01]  /*28b0*/  LEA R18, P3, R55, R0, 0x2 ;  /* 0x0000000037127211 */ /* 0x004fe200078610ff */
[----:B------:R2:W-:Y:S01]  /*28c0*/  STL.64 [R1+0x2a0], R28 ;  /* 0x0002a01c01007387 */ /* 0x0005e20000100a00 */
[----:B------:R-:W-:-:S02]  /*28d0*/  IMAD R60, R8, 0x60, RZ ;  /* 0x00000060083c7824 */ /* 0x000fc400078e02ff */
[----:B------:R-:W-:Y:S01]  /*28e0*/  LEA.HI.X.SX32 R19, R55, R4, 0x2, P3 ;  /* 0x0000000437137211 */ /* 0x000fe200018f16ff */
[----:B------:R4:W-:Y:S01]  /*28f0*/  STL.64 [R1+0x298], R26 ;  /* 0x0002981a01007387 */ /* 0x0009e20000100a00 */
[-C--:B---3--:R-:W-:Y:S01]  /*2900*/  LEA R16, P5, R57, R0.reuse, 0x2 ;  /* 0x0000000039107211 */ /* 0x088fe200078a10ff */
[C---:B------:R-:W-:Y:S01]  /*2910*/  IMAD R33, R8.reuse, 0xb, RZ ;  /* 0x0000000b08217824 */ /* 0x040fe200078e02ff */
[----:B-1----:R-:W-:Y:S01]  /*2920*/  LEA R14, P4, R59, R0, 0x2 ;  /* 0x000000003b0e7211 */ /* 0x002fe200078810ff */
[----:B------:R-:W-:Y:S01]  /*2930*/  STL.64 [R1+0x290], R20 ;  /* 0x0002901401007387 */ /* 0x000fe20000100a00 */
[-C--:B------:R-:W-:Y:S01]  /*2940*/  LEA.HI.X.SX32 R17, R57, R4.reuse, 0x2, P5 ;  /* 0x0000000439117211 */ /* 0x080fe200028f16ff */
[----:B------:R-:W-:Y:S01]  /*2950*/  IMAD R31, R8, 0x84, RZ ;  /* 0x00000084081f7824 */ /* 0x000fe200078e02ff */
[----:B------:R-:W-:Y:S01]  /*2960*/  LEA.HI.X.SX32 R15, R59, R4, 0x2, P4 ;  /* 0x000000043b0f7211 */ /* 0x000fe200020f16ff */
[----:B------:R1:W-:Y:S01]  /*2970*/  STL.64 [R1+0x288], R18 ;  /* 0x0002881201007387 */ /* 0x0003e20000100a00 */
[-C--:B--2---:R-:W-:Y:S01]  /*2980*/  LEA R28, P0, R61, R0.reuse, 0x2 ;  /* 0x000000003d1c7211 */ /* 0x084fe200078010ff */
[----:B------:R-:W-:Y:S01]  /*2990*/  VIADD R24, R2, 0xfffffffe ;  /* 0xfffffffe02187836 */ /* 0x000fe20000000000 */
[----:B----4-:R-:W-:Y:S01]  /*29a0*/  LEA R26, P1, R63, R0, 0x2 ;  /* 0x000000003f1a7211 */ /* 0x010fe200078210ff */
[----:B------:R-:W-:Y:S01]  /*29b0*/  STL.64 [R1+0x280], R16 ;  /* 0x0002801001007387 */ /* 0x000fe20000100a00 */
[-C--:B------:R-:W-:Y:S01]  /*29c0*/  LEA.HI.X.SX32 R29, R61, R4.reuse, 0x2, P0 ;  /* 0x000000043d1d7211 */ /* 0x080fe200000f16ff */
[C---:B------:R-:W-:Y:S01]  /*29d0*/  IMAD R61, R8.reuse, 0x1c, RZ ;  /* 0x0000001c083d7824 */ /* 0x040fe200078e02ff */
[----:B------:R-:W-:Y:S01]  /*29e0*/  LEA.HI.X.SX32 R27, R63, R4, 0x2, P1 ;  /* 0x000000043f1b7211 */ /* 0x000fe200008f16ff */
[----:B------:R-:W-:Y:S01]  /*29f0*/  STL.64 [R1+0x278], R14 ;  /* 0x0002780e01007387 */ /* 0x000fe20000100a00 */
[----:B------:R-:W-:Y:S01]  /*2a00*/  LEA R6, P1, R3, UR6, 0x2 ;  /* 0x0000000603067c11 */ /* 0x000fe2000f8210ff */
[C---:B------:R-:W-:Y:S01]  /*2a10*/  IMAD R23, R8.reuse, 0x94, RZ ;  /* 0x0000009408177824 */ /* 0x040fe200078e02ff */
[----:B-1----:R-:W-:Y:S01]  /*2a20*/  LEA R18, P3, R67, R0, 0x2 ;  /* 0x0000000043127211 */ /* 0x002fe200078610ff */
[----:B------:R1:W-:Y:S01]  /*2a30*/  STL.64 [R1+0x270], R28 ;  /* 0x0002701c01007387 */ /* 0x0003e20000100a00 */
[----:B------:R-:W-:Y:S01]  /*2a40*/  LEA.HI.X.SX32 R7, R3, UR7, 0x2, P1 ;  /* 0x0000000703077c11 */ /* 0x000fe200088f16ff */
[----:B------:R-:W-:Y:S01]  /*2a50*/  IMAD R25, R8, 0x90, RZ ;  /* 0x0000009008197824 */ /* 0x000fe200078e02ff */
[----:B------:R-:W-:Y:S01]  /*2a60*/  LEA.HI.X.SX32 R19, R67, R4, 0x2, P3 ;  /* 0x0000000443137211 */ /* 0x000fe200018f16ff */
[----:B------:R2:W-:Y:S01]  /*2a70*/  STL.64 [R1+0x268], R26 ;  /* 0x0002681a01007387 */ /* 0x0005e20000100a00 */
[-C--:B------:R-:W-:Y:S01]  /*2a80*/  IADD3 R120, P3, R62, R6.reuse, RZ ;  /* 0x000000063e787210 */ /* 0x080fe20007f7e0ff */
[C---:B------:R-:W-:Y:S01]  /*2a90*/  IMAD R3, R8.reuse, 0x2a, RZ ;  /* 0x0000002a08037824 */ /* 0x040fe200078e02ff */
[CC--:B------:R-:W-:Y:S01]  /*2aa0*/  LEA R122, P1, R8.reuse, R6.reuse, 0x3 ;  /* 0x00000006087a7211 */ /* 0x0c0fe200078218ff */
[----:B------:R-:W-:Y:S01]  /*2ab0*/  IMAD R40, R8, 0x41, RZ ;  /* 0x0000004108287824 */ /* 0x000fe200078e02ff */
[-C--:B------:R-:W-:Y:S01]  /*2ac0*/  LEA.HI.X.SX32 R121, R50, R7.reuse, 0x2, P3 ;  /* 0x0000000732797211 */ /* 0x080fe200018f16ff */
[----:B------:R-:W-:Y:S01]  /*2ad0*/  IMAD R47, R8, 0x43, RZ ;  /* 0x00000043082f7824 */ /* 0x000fe200078e02ff */
[-C--:B------:R-:W-:Y:S01]  /*2ae0*/  LEA.HI.X.SX32 R123, R52, R7.reuse, 0x2, P1 ;  /* 0x00000007347b7211 */ /* 0x080fe200008f16ff */
[C---:B-1----:R-:W-:Y:S01]  /*2af0*/  IMAD.SHL.U32 R28, R8.reuse, 0x20, RZ ;  /* 0x00000020081c7824 */ /* 0x042fe200078e00ff */
[C---:B------:R-:W-:Y:S01]  /*2b00*/  LEA R100, P3, R8.reuse, R6, 0x4 ;  /* 0x0000000608647211 */ /* 0x040fe200078620ff */
[C---:B------:R-:W-:Y:S01]  /*2b10*/  IMAD R29, R8.reuse, 0x88, RZ ;  /* 0x00000088081d7824 */ /* 0x040fe200078e02ff */
[----:B------:R-:W-:Y:S01]  /*2b20*/  LEA R20, P2, R65, R0, 0x2 ;  /* 0x0000000041147211 */ /* 0x000fe200078410ff */
[----:B--2---:R-:W-:Y:S01]  /*2b30*/  IMAD R26, R8, 0x21, RZ ;  /* 0x00000021081a7824 */ /* 0x004fe200078e02ff */
[----:B------:R-:W-:Y:S01]  /*2b40*/  IADD3 R70, P1, R46, R6, RZ ;  /* 0x000000062e467210 */ /* 0x000fe20007f3e0ff */
[C---:B------:R-:W-:Y:S01]  /*2b50*/  IMAD R27, R8.reuse, 0x8c, RZ ;  /* 0x0000008c081b7824 */ /* 0x040fe200078e02ff */
[-C--:B------:R-:W-:Y:S01]  /*2b60*/  LEA R16, P5, R69, R0.reuse, 0x2 ;  /* 0x0000000045107211 */ /* 0x080fe200078a10ff */
[----:B------:R-:W-:Y:S01]  /*2b70*/  IMAD R43, R8, 0x42, RZ ;  /* 0x00000042082b7824 */ /* 0x000fe200078e02ff */
[----:B------:R-:W-:Y:S01]  /*2b80*/  LEA R14, P4, R5, R0, 0x2 ;  /* 0x00000000050e7211 */ /* 0x000fe200078810ff */
[----:B------:R-:W-:Y:S01]  /*2b90*/  VIADD R0, R2, 0xfffffffd ;  /* 0xfffffffd02007836 */ /* 0x000fe20000000000 */
[-C--:B------:R-:W-:Y:S01]  /*2ba0*/  LEA.HI.X.SX32 R101, R46, R7.reuse, 0x2, P3 ;  /* 0x000000072e657211 */ /* 0x080fe200018f16ff */
[C---:B------:R-:W-:Y:S01]  /*2bb0*/  IMAD R45, R8.reuse, 0x114, RZ ;  /* 0x00000114082d7824 */ /* 0x040fe200078e02ff */
[----:B------:R-:W-:Y:S01]  /*2bc0*/  LEA.HI.X.SX32 R21, R65, R4, 0x2, P2 ;  /* 0x0000000441157211 */ /* 0x000fe200010f16ff */
[C---:B------:R-:W-:Y:S01]  /*2bd0*/  IMAD R124, R8.reuse, 0x110, RZ ;  /* 0x00000110087c7824 */ /* 0x040fe200078e02ff */
[CC--:B------:R-:W-:Y:S01]  /*2be0*/  LEA.HI.X.SX32 R71, R8.reuse, R7.reuse, 0x2, P1 ;  /* 0x0000000708477211 */ /* 0x0c0fe200008f16ff */
[----:B------:R-:W-:Y:S01]  /*2bf0*/  IMAD R51, R8, 0x45, RZ ;  /* 0x0000004508337824 */ /* 0x000fe200078e02ff */
[-C--:B------:R-:W-:Y:S01]  /*2c00*/  IADD3 R96, P3, R30, R6.reuse, RZ ;  /* 0x000000061e607210 */ /* 0x080fe20007f7e0ff */
[----:B------:R1:W-:Y:S01]  /*2c10*/  STL.64 [R1+0x260], R20 ;  /* 0x0002601401007387 */ /* 0x0003e20000100a00 */
[----:B------:R-:W-:Y:S01]  /*2c20*/  IADD3 R98, P1, R66, R6, RZ ;  /* 0x0000000642627210 */ /* 0x000fe20007f3e0ff */
[C---:B------:R-:W-:Y:S01]  /*2c30*/  IMAD R49, R8.reuse, 0x11c, RZ ;  /* 0x0000011c08317824 */ /* 0x040fe200078e02ff */
[-C--:B------:R-:W-:Y:S01]  /*2c40*/  LEA.HI.X.SX32 R17, R69, R4.reuse, 0x2, P5 ;  /* 0x0000000445117211 */ /* 0x080fe200028f16ff */
[----:B------:R2:W-:Y:S01]  /*2c50*/  STL.64 [R1+0x258], R18 ;  /* 0x0002581201007387 */ /* 0x0005e20000100a00 */
[----:B------:R-:W-:Y:S01]  /*2c60*/  LEA.HI.X.SX32 R15, R5, R4, 0x2, P4 ;  /* 0x00000004050f7211 */ /* 0x000fe200020f16ff */
[----:B------:R-:W-:Y:S01]  /*2c70*/  IMAD R69, R8, 0x2c, RZ ;  /* 0x0000002c08457824 */ /* 0x000fe200078e02ff */
[-C--:B------:R-:W-:Y:S01]  /*2c80*/  LEA.HI.X.SX32 R97, R42, R7.reuse, 0x2, P3 ;  /* 0x000000072a617211 */ /* 0x080fe200018f16ff */
[----:B------:R-:W-:Y:S01]  /*2c90*/  STL.64 [R1+0x250], R16 ;  /* 0x0002501001007387 */ /* 0x000fe20000100a00 */
[----:B------:R-:W-:Y:S01]  /*2ca0*/  ISETP.GE.U32.AND P4, PT, R0, 0x7fffff7e, PT ;  /* 0x7fffff7e0000780c */ /* 0x000fe20003f86070 */
[----:B------:R-:W-:Y:S01]  /*2cb0*/  IMAD.U32 R0, RZ, RZ, UR8 ;  /* 0x00000008ff007e24 */ /* 0x000fe2000f8e00ff */
[-C--:B------:R-:W-:Y:S01]  /*2cc0*/  LEA.HI.X.SX32 R99, R44, R7.reuse, 0x2, P1 ;  /* 0x000000072c637211 */ /* 0x080fe200008f16ff */
[C---:B-1----:R-:W-:Y:S01]  /*2cd0*/  IMAD R20, R8.reuse, 0x24, RZ ;  /* 0x0000002408147824 */ /* 0x042fe200078e02ff */
[CC--:B------:R-:W-:Y:S01]  /*2ce0*/  LEA R84, P3, R8.reuse, R6.reuse, 0x5 ;  /* 0x0000000608547211 */ /* 0x0c0fe200078628ff */
[----:B------:R1:W-:Y:S01]  /*2cf0*/  STL.64 [R1+0x248], R14 ;  /* 0x0002480e01007387 */ /* 0x0003e20000100a00 */
[-C--:B------:R-:W-:Y:S01]  /*2d00*/  IADD3 R94, P1, R61, R6.reuse, RZ ;  /* 0x000000063d5e7210 */ /* 0x080fe20007f3e0ff */
[C---:B--2---:R-:W-:Y:S01]  /*2d10*/  IMAD R18, R8.reuse, 0x25, RZ ;  /* 0x0000002508127824 */ /* 0x044fe200078e02ff */
[-C--:B------:R-:W-:Y:S01]  /*2d20*/  LEA.HI.X.SX32 R85, R39, R7.reuse, 0x2, P3 ;  /* 0x0000000727557211 */ /* 0x080fe200018f16ff */
[----:B------:R-:W-:Y:S01]  /*2d30*/  STL [R1+0x548], R0 ;  /* 0x0005480001007387 */ /* 0x000fe20000100800 */
[-C--:B------:R-:W-:Y:S01]  /*2d40*/  LEA.HI.X.SX32 R95, R41, R7.reuse, 0x2, P1 ;  /* 0x00000007295f7211 */ /* 0x080fe200008f16ff */
[----:B------:R-:W-:Y:S01]  /*2d50*/  IMAD R19, R8, 0x9c, RZ ;  /* 0x0000009c08137824 */ /* 0x000fe200078e02ff */
[-C--:B------:R-:W-:Y:S01]  /*2d60*/  IADD3 R80, P3, R11, R6.reuse, RZ ;  /* 0x000000060b507210 */ /* 0x080fe20007f7e0ff */
[----:B------:R-:W-:Y:S01]  /*2d70*/  STL.64 [R1+0x208], R122 ;  /* 0x0002087a01007387 */ /* 0x000fe20000100a00 */
[-C--:B------:R-:W-:Y:S01]  /*2d80*/  IADD3 R82, P1, R20, R6.reuse, RZ ;  /* 0x0000000614527210 */ /* 0x080fe20007f3e0ff */
[----:B------:R-:W-:Y:S01]  /*2d90*/  IMAD R21, R8, 0x98, RZ ;  /* 0x0000009808157824 */ /* 0x000fe200078e02ff */
[-C--:B------:R-:W-:Y:S01]  /*2da0*/  LEA.HI.X.SX32 R81, R35, R7.reuse, 0x2, P3 ;  /* 0x0000000723517211 */ /* 0x080fe200018f16ff */
[----:B------:R-:W-:Y:S01]  /*2db0*/  STL.64 [R1+0x200], R120 ;  /* 0x0002007801007387 */ /* 0x000fe20000100a00 */
[-C--:B------:R-:W-:Y:S01]  /*2dc0*/  LEA.HI.X.SX32 R83, R37, R7.reuse, 0x2, P1 ;  /* 0x0000000725537211 */ /* 0x080fe200008f16ff */
[----:B------:R-:W-:Y:S01]  /*2dd0*/  VIADD R4, R2, 0xfffffffc ;  /* 0xfffffffc02047836 */ /* 0x000fe20000000000 */
[-C--:B------:R-:W-:Y:S01]  /*2de0*/  IADD3 R78, P1, R69, R6.reuse, RZ ;  /* 0x00000006454e7210 */ /* 0x080fe20007f3e0ff */
[----:B------:R2:W-:Y:S01]  /*2df0*/  STL.64 [R1+0x210], R70 ;  /* 0x0002104601007387 */ /* 0x0005e20000100a00 */
[----:B------:R-:W-:Y:S01]  /*2e00*/  ISETP.GE.U32.AND P2, PT, R22, 0x7fffff80, PT ;  /* 0x7fffff801600780c */ /* 0x000fe20003f46070 */
[----:B------:R-:W-:Y:S01]  /*2e10*/  IMAD R22, R8, 0x23, RZ ;  /* 0x0000002308167824 */ /* 0x000fe200078e02ff */
[-C--:B------:R-:W-:Y:S01]  /*2e20*/  LEA.HI.X.SX32 R79, R33, R7.reuse, 0x2, P1 ;  /* 0x00000007214f7211 */ /* 0x080fe200008f16ff */
[----:B------:R-:W-:Y:S01]  /*2e30*/  VIADD R5, R2, 0xffffffdf ;  /* 0xffffffdf02057836 */ /* 0x000fe20000000000 */
[CC--:B------:R-:W-:Y:S01]  /*2e40*/  LEA R118, P1, R8.reuse, R6.reuse, 0x7 ;  /* 0x0000000608767211 */ /* 0x0c0fe200078238ff */
[----:B-1----:R-:W-:Y:S01]  /*2e50*/  IMAD R14, R8, 0x27, RZ ;  /* 0x00000027080e7824 */ /* 0x002fe200078e02ff */
[----:B------:R-:W-:Y:S01]  /*2e60*/  ISETP.GE.U32.AND P0, PT, R24, 0x7fffff7f, PT ;  /* 0x7fffff7f1800780c */ /* 0x000fe20003f06070 */
[----:B------:R-:W-:Y:S01]  /*2e70*/  IMAD R24, R8, 0x22, RZ ;  /* 0x0000002208187824 */ /* 0x000fe200078e02ff */
[-C--:B------:R-:W-:Y:S01]  /*2e80*/  LEA.HI.X.SX32 R119, R28, R7.reuse, 0x2, P1 ;  /* 0x000000071c777211 */ /* 0x080fe200008f16ff */
[C---:B------:R-:W-:Y:S01]  /*2e90*/  IMAD R16, R8.reuse, 0x26, RZ ;  /* 0x0000002608107824 */ /* 0x040fe200078e02ff */
[-C--:B------:R-:W-:Y:S01]  /*2ea0*/  IADD3 R114, P1, R29, R6.reuse, RZ ;  /* 0x000000061d727210 */ /* 0x080fe20007f3e0ff */
[----:B------:R-:W-:Y:S01]  /*2eb0*/  IMAD R15, R8, 0xa4, RZ ;  /* 0x000000a4080f7824 */ /* 0x000fe200078e02ff */
[-C--:B--2---:R-:W-:Y:S01]  /*2ec0*/  IADD3 R70, P3, R60, R6.reuse, RZ ;  /* 0x000000063c467210 */ /* 0x084fe20007f7e0ff */
[----:B------:R-:W-:Y:S01]  /*2ed0*/  IMAD R17, R8, 0xa0, RZ ;  /* 0x000000a008117824 */ /* 0x000fe200078e02ff */
[-C--:B------:R-:W-:Y:S01]  /*2ee0*/  LEA.HI.X.SX32 R115, R24, R7.reuse, 0x2, P1 ;  /* 0x0000000718737211 */ /* 0x080fe200008f16ff */
[----:B------:R-:W-:Y:S01]  /*2ef0*/  STL.64 [R1+0x1f8], R100 ;  /* 0x0001f86401007387 */ /* 0x000fe20000100a00 */
[-C--:B------:R-:W-:Y:S01]  /*2f00*/  LEA.HI.X.SX32 R71, R30, R7.reuse, 0x2, P3 ;  /* 0x000000071e477211 */ /* 0x080fe200018f16ff */
[C---:B------:R-:W-:Y:S01]  /*2f10*/  IMAD R0, R8.reuse, 0x104, RZ ;  /* 0x0000010408007824 */ /* 0x040fe200078e02ff */
[-C--:B------:R-:W-:Y:S01]  /*2f20*/  IADD3 R116, P3, R31, R6.reuse, RZ ;  /* 0x000000061f747210 */ /* 0x080fe20007f7e0ff */
[----:B------:R-:W-:Y:S01]  /*2f30*/  STL.64 [R1+0x1f0], R98 ;  /* 0x0001f06201007387 */ /* 0x000fe20000100a00 */
[-C--:B------:R-:W-:Y:S01]  /*2f40*/  IADD3 R92, P1, R25, R6.reuse, RZ ;  /* 0x00000006195c7210 */ /* 0x080fe20007f3e0ff */
[----:B------:R-:W-:Y:S01]  /*2f50*/  IMAD R50, R8, 0x44, RZ ;  /* 0x0000004408327824 */ /* 0x000fe200078e02ff */
[-C--:B------:R-:W-:Y:S01]  /*2f60*/  LEA.HI.X.SX32 R117, R26, R7.reuse, 0x2, P3 ;  /* 0x000000071a757211 */ /* 0x080fe200018f16ff */
[----:B------:R-:W-:Y:S01]  /*2f70*/  STL.64 [R1+0x1e8], R96 ;  /* 0x0001e86001007387 */ /* 0x000fe20000100a00 */
[-C--:B------:R-:W-:Y:S01]  /*2f80*/  IADD3 R112, P3, R27, R6.reuse, RZ ;  /* 0x000000061b707210 */ /* 0x080fe20007f7e0ff */
        /* <DEDUP_REMOVED lines=13> */
[----:B------:R-:W-:Y:S01]  /*3060*/  ISETP.GE.U32.AND P6, PT, R4, 0x7fffff7d, PT ;  /* 0x7fffff7d0400780c */ /* 0x000fe20003fc6070 */
[C---:B------:R-:W-:Y:S01]  /*3070*/  IMAD R4, R8.reuse, 0x29, RZ ;  /* 0x0000002908047824 */ /* 0x040fe200078e02ff */
[----:B------:R-:W-:Y:S01]  /*3080*/  ISETP.GE.U32.AND P5, PT, R5, 0x7fffff60, PT ;  /* 0x7fffff600500780c */ /* 0x000fe20003fa6070 */
        /* <DEDUP_REMOVED lines=10> */
[----:B------:R1:W-:Y:S01]  /*3130*/  STL.64 [R1+0x158], R70 ;  /* 0x0001584601007387 */ /* 0x0003e20000100a00 */
[----:B------:R-:W-:Y:S01]  /*3140*/  LEA.HI.X.SX32 R77, R11, R7, 0x2, P1 ;  /* 0x000000070b4d7211 */ /* 0x000fe200008f16ff */
[C---:B------:R-:W-:Y:S01]  /*3150*/  IMAD R59, R8.reuse, 0x49, RZ ;  /* 0x00000049083b7824 */ /* 0x040fe200078e02ff */
[----:B------:R-:W-:Y:S01]  /*3160*/  IADD3 R72, P1, R13, R6, RZ ;  /* 0x000000060d487210 */ /* 0x000fe20007f3e0ff */
[----:B------:R-:W-:Y:S01]  /*3170*/  STL.64 [R1+0x118], R118 ;  /* 0x0001187601007387 */ /* 0x000fe20000100a00 */
[----:B------:R-:W-:-:S02]  /*3180*/  IMAD R57, R8, 0x128, RZ ;  /* 0x0000012808397824 */ /* 0x000fc400078e02ff */
[-C--:B------:R-:W-:Y:S01]  /*3190*/  LEA.HI.X.SX32 R73, R3, R7.reuse, 0x2, P1 ;  /* 0x0000000703497211 */ /* 0x080fe200008f16ff */
[----:B------:R-:W-:Y:S01]  /*31a0*/  STL.64 [R1+0x110], R116 ;  /* 0x0001107401007387 */ /* 0x000fe20000100a00 */
[CC--:B------:R-:W-:Y:S01]  /*31b0*/  LEA R110, P1, R8.reuse, R6.reuse, 0x8 ;  /* 0x00000006086e7211 */ /* 0x0c0fe200078240ff */
[----:B------:R-:W-:Y:S01]  /*31c0*/  IMAD R58, R8, 0x12c, RZ ;  /* 0x0000012c083a7824 */ /* 0x000fe200078e02ff */
[-C--:B-1----:R-:W-:Y:S01]  /*31d0*/  IADD3 R70, P3, R5, R6.reuse, RZ ;  /* 0x0000000605467210 */ /* 0x082fe20007f7e0ff */
[----:B------:R-:W-:Y:S01]  /*31e0*/  STL.64 [R1+0x108], R114 ;  /* 0x0001087201007387 */ /* 0x000fe20000100a00 */
[-C--:B------:R-:W-:Y:S01]  /*31f0*/  LEA.HI.X.SX32 R111, R36, R7.reuse, 0x2, P1 ;  /* 0x00000007246f7211 */ /* 0x080fe200008f16ff */
[----:B------:R-:W-:Y:S01]  /*3200*/  IMAD R64, R8, 0x4a, RZ ;  /* 0x0000004a08407824 */ /* 0x000fe200078e02ff */
[-C--:B------:R-:W-:Y:S01]  /*3210*/  LEA.HI.X.SX32 R71, R32, R7.reuse, 0x2, P3 ;  /* 0x0000000720477211 */ /* 0x080fe200018f16ff */
[----:B------:R-:W-:Y:S01]  /*3220*/  STL.64 [R1+0x100], R112 ;  /* 0x0001007001007387 */ /* 0x000fe20000100a00 */
[-C--:B------:R-:W-:Y:S01]  /*3230*/  IADD3 R108, P3, R0, R6.reuse, RZ ;  /* 0x00000006006c7210 */ /* 0x080fe20007f7e0ff */
[----:B------:R-:W-:Y:S01]  /*3240*/  IMAD R65, R8, 0x4b, RZ ;  /* 0x0000004b08417824 */ /* 0x000fe200078e02ff */
[-C--:B------:R-:W-:Y:S01]  /*3250*/  IADD3 R106, P1, R34, R6.reuse, RZ ;  /* 0x00000006226a7210 */ /* 0x080fe20007f3e0ff */
[----:B------:R-:W-:Y:S01]  /*3260*/  STL.64 [R1+0xf8], R92 ;  /* 0x0000f85c01007387 */ /* 0x000fe20000100a00 */
[-C--:B------:R-:W-:Y:S01]  /*3270*/  LEA.HI.X.SX32 R109, R40, R7.reuse, 0x2, P3 ;  /* 0x00000007286d7211 */ /* 0x080fe200018f16ff */
[----:B------:R-:W-:Y:S01]  /*3280*/  IMAD R63, R8, 0x180, RZ ;  /* 0x00000180083f7824 */ /* 0x000fe200078e02ff */
[-C--:B------:R-:W-:Y:S01]  /*3290*/  IADD3 R104, P3, R38, R6.reuse, RZ ;  /* 0x0000000626687210 */ /* 0x080fe20007f7e0ff */
[----:B------:R-:W-:Y:S01]  /*32a0*/  STL.64 [R1+0xf0], R90 ;  /* 0x0000f05a01007387 */ /* 0x000fe20000100a00 */
[-C--:B------:R-:W-:Y:S01]  /*32b0*/  LEA.HI.X.SX32 R107, R43, R7.reuse, 0x2, P1 ;  /* 0x000000072b6b7211 */ /* 0x080fe200008f16ff */
[C---:B------:R-:W-:Y:S01]  /*32c0*/  IMAD R62, R8.reuse, 0x184, RZ ;  /* 0x00000184083e7824 */ /* 0x040fe200078e02ff */
        /* <DEDUP_REMOVED lines=19> */
[C---:B------:R-:W-:Y:S01]  /*3400*/  IMAD R66, R8.reuse, 0x63, RZ ;  /* 0x0000006308427824 */ /* 0x040fe200078e02ff */
[----:B------:R-:W-:Y:S01]  /*3410*/  IADD3 R14, P1, R53, R6, RZ ;  /* 0x00000006350e7210 */ /* 0x000fe20007f3e0ff */
[----:B------:R-:W-:Y:S01]  /*3420*/  STL.64 [R1+0xc0], R70 ;  /* 0x0000c04601007387 */ /* 0x000fe20000100a00 */
[-C--:B------:R-:W-:Y:S01]  /*3430*/  LEA.HI.X.SX32 R39, R59, R7.reuse, 0x2, P3 ;  /* 0x000000073b277211 */ /* 0x080fe200018f16ff */
[C---:B------:R-:W-:Y:S01]  /*3440*/  IMAD R26, R8.reuse, 0x190, RZ ;  /* 0x00000190081a7824 */ /* 0x040fe200078e02ff */
[----:B------:R-:W-:Y:S01]  /*3450*/  LEA.HI.X.SX32 R15, R103, R7, 0x2, P1 ;  /* 0x00000007670f7211 */ /* 0x000fe200008f16ff */
[----:B------:R-:W-:Y:S01]  /*3460*/  STL.64 [R1+0x18], R110 ;  /* 0x0000186e01007387 */ /* 0x000fe20000100a00 */
[----:B------:R-:W-:-:S02]  /*3470*/  IMAD R35, R8, 0x194, RZ ;  /* 0x0000019408237824 */ /* 0x000fc400078e02ff */
[C---:B------:R-:W-:Y:S01]  /*3480*/  IMAD R69, R8.reuse, 0x64, RZ ;  /* 0x0000006408457824 */ /* 0x040fe200078e02ff */
[----:B------:R-:W-:Y:S01]  /*3490*/  STL.64 [R1+0x10], R108 ;  /* 0x0000106c01007387 */ /* 0x000fe20000100a00 */
[C---:B------:R-:W-:Y:S02]  /*34a0*/  IMAD R52, R8.reuse, 0x65, RZ ;  /* 0x0000006508347824 */ /* 0x040fe400078e02ff */
[C---:B------:R-:W-:Y:S01]  /*34b0*/  IMAD R37, R8.reuse, 0x198, RZ ;  /* 0x0000019808257824 */ /* 0x040fe200078e02ff */
[----:B------:R-:W-:Y:S01]  /*34c0*/  STL.64 [R1+0x8], R106 ;  /* 0x0000086a01007387 */ /* 0x000fe20000100a00 */
[C---:B------:R-:W-:Y:S02]  /*34d0*/  IMAD R32, R8.reuse, 0x19c, RZ ;  /* 0x0000019c08207824 */ /* 0x040fe400078e02ff */
[C---:B------:R-:W-:Y:S01]  /*34e0*/  IMAD R33, R8.reuse, 0x66, RZ ;  /* 0x0000006608217824 */ /* 0x040fe200078e02ff */
[----:B------:R-:W-:Y:S01]  /*34f0*/  STL.64 [R1], R104 ;  /* 0x0000006801007387 */ /* 0x000fe20000100a00 */
[----:B------:R-:W-:-:S02]  /*3500*/  IMAD R3, R8, 0x67, RZ ;  /* 0x0000006708037824 */ /* 0x000fc400078e02ff */
[C---:B------:R-:W-:Y:S01]  /*3510*/  IMAD R42, R8.reuse, 0x1a0, RZ ;  /* 0x000001a0082a7824 */ /* 0x040fe200078e02ff */
[----:B------:R-:W2:Y:S01]  /*3520*/  LDL.64 R54, [R1+0x210] ;  /* 0x0002100001367983 */ /* 0x000ea20000100a00 */
[-C--:B------:R-:W-:Y:S01]  /*3530*/  IADD3 R50, P1, R57, R6.reuse, RZ ;  /* 0x0000000639327210 */ /* 0x080fe20007f3e0ff */
[----:B------:R-:W-:Y:S01]  /*3540*/  IMAD R44, R8, 0x1a4, RZ ;  /* 0x000001a4082c7824 */ /* 0x000fe200078e02ff */
[-C--:B------:R-:W-:Y:S01]  /*3550*/  IADD3 R40, P3, R58, R6.reuse, RZ ;  /* 0x000000063a287210 */ /* 0x080fe20007f7e0ff */
[----:B------:R-:W-:Y:S01]  /*3560*/  IMAD R102, R8, 0x68, RZ ;  /* 0x0000006808667824 */ /* 0x000fe200078e02ff */
[-C--:B------:R-:W-:Y:S01]  /*3570*/  LEA.HI.X.SX32 R51, R64, R7.reuse, 0x2, P1 ;  /* 0x0000000740337211 */ /* 0x080fe200008f16ff */
[----:B------:R-:W-:Y:S01]  /*3580*/  IMAD R0, R8, 0x69, RZ ;  /* 0x0000006908007824 */ /* 0x000fe200078e02ff */
[----:B------:R-:W-:Y:S02]  /*3590*/  IADD3 R28, P1, R63, R6, RZ ;  /* 0x000000063f1c7210 */ /* 0x000fe40007f3e0ff */
[----:B------:R-:W-:-:S02]  /*35a0*/  LEA.HI.X.SX32 R41, R65, R7, 0x2, P3 ;  /* 0x0000000741297211 */ /* 0x000fc400018f16ff */
[-C--:B------:R-:W-:Y:S02]  /*35b0*/  IADD3 R20, P3, R62, R6.reuse, RZ ;  /* 0x000000063e147210 */ /* 0x080fe40007f7e0ff */
[-C--:B------:R-:W-:Y:S02]  /*35c0*/  LEA.HI.X.SX32 R29, R60, R7.reuse, 0x2, P1 ;  /* 0x000000073c1d7211 */ /* 0x080fe400008f16ff */
[-C--:B------:R-:W-:Y:S02]  /*35d0*/  IADD3 R18, P1, R61, R6.reuse, RZ ;  /* 0x000000063d127210 */ /* 0x080fe40007f3e0ff */
[-C--:B------:R-:W-:Y:S02]  /*35e0*/  LEA.HI.X.SX32 R21, R68, R7.reuse, 0x2, P3 ;  /* 0x0000000744157211 */ /* 0x080fe400018f16ff */
        /* <DEDUP_REMOVED lines=8> */
[-C--:B------:R-:W-:Y:S01]  /*3670*/  IADD3 R32, P3, R32, R6.reuse, RZ ;  /* 0x0000000620207210 */ /* 0x080fe20007f7e0ff */
[C---:B------:R-:W-:Y:S01]  /*3680*/  IMAD R46, R8.reuse, 0x1a8, RZ ;  /* 0x000001a8082e7824 */ /* 0x040fe200078e02ff */
[-C--:B------:R-:W-:Y:S01]  /*3690*/  LEA.HI.X.SX32 R37, R33, R7.reuse, 0x2, P1 ;  /* 0x0000000721257211 */ /* 0x080fe200008f16ff */
[----:B------:R-:W-:Y:S01]  /*36a0*/  IMAD R48, R8, 0x1ac, RZ ;  /* 0x000001ac08307824 */ /* 0x000fe200078e02ff */
[-C--:B------:R-:W-:Y:S02]  /*36b0*/  IADD3 R42, P1, R42, R6.reuse, RZ ;  /* 0x000000062a2a7210 */ /* 0x080fe40007f3e0ff */
[-C--:B------:R-:W-:Y:S02]  /*36c0*/  LEA.HI.X.SX32 R33, R3, R7.reuse, 0x2, P3 ;  /* 0x0000000703217211 */ /* 0x080fe400018f16ff */
[-C--:B------:R-:W-:Y:S01]  /*36d0*/  IADD3 R44, P3, R44, R6.reuse, RZ ;  /* 0x000000062c2c7210 */ /* 0x080fe20007f7e0ff */
[----:B------:R-:W-:Y:S01]  /*36e0*/  IMAD R5, R8, 0x6a, RZ ;  /* 0x0000006a08057824 */ /* 0x000fe200078e02ff */
[----:B------:R-:W-:Y:S01]  /*36f0*/  LEA.HI.X.SX32 R43, R102, R7, 0x2, P1 ;  /* 0x00000007662b7211 */ /* 0x000fe200008f16ff */
[----:B------:R-:W-:Y:S01]  /*3700*/  IMAD R4, R8, 0x6b, RZ ;  /* 0x0000006b08047824 */ /* 0x000fe200078e02ff */
[----:B------:R-:W-:-:S02]  /*3710*/  IADD3 R46, P1, R46, R6, RZ ;  /* 0x000000062e2e7210 */ /* 0x000fc40007f3e0ff */
[-C--:B------:R-:W-:Y:S01]  /*3720*/  LEA.HI.X.SX32 R45, R0, R7.reuse, 0x2, P3 ;  /* 0x00000007002d7211 */ /* 0x080fe200018f16ff */
[----:B------:R-:W-:Y:S01]  /*3730*/  VIADD R0, R2, 0xffffffdd ;  /* 0xffffffdd02007836 */ /* 0x000fe20000000000 */
[----:B------:R-:W-:Y:S01]  /*3740*/  IADD3 R48, P3, R48, R6, RZ ;  /* 0x0000000630307210 */ /* 0x000fe20007f7e0ff */
[----:B------:R-:W-:Y:S01]  /*3750*/  VIADD R3, R2, 0xffffffde ;  /* 0xffffffde02037836 */ /* 0x000fe20000000000 */
[-C--:B------:R-:W-:Y:S01]  /*3760*/  LEA.HI.X.SX32 R47, R5, R7.reuse, 0x2, P1 ;  /* 0x00000007052f7211 */ /* 0x080fe200008f16ff */
[----:B------:R-:W-:Y:S01]  /*3770*/  VIADD R5, R12, UR8 ;  /* 0x000000080c057c36 */ /* 0x000fe20008000000 */
[----:B------:R-:W-:Y:S02]  /*3780*/  LEA.HI.X.SX32 R49, R4, R7, 0x2, P3 ;  /* 0x0000000704317211 */ /* 0x000fe400018f16ff */
[----:B------:R-:W-:Y:S01]  /*3790*/  ISETP.GE.U32.AND P3, PT, R0, 0x7fffff5e, PT ;  /* 0x7fffff5e0000780c */ /* 0x000fe20003f66070 */
[C---:B------:R-:W-:Y:S01]  /*37a0*/  VIADD R0, R2.reuse, 0xffffffbf ;  /* 0xffffffbf02007836 */ /* 0x040fe20000000000 */
[----:B------:R-:W-:Y:S01]  /*37b0*/  ULDC.64 UR60, c[0x0][0x208] ;  /* 0x00008200003c7ab9 */ /* 0x000fe20000000a00 */
[----:B------:R-:W-:Y:S01]  /*37c0*/  ISETP.GE.U32.AND P1, PT, R3, 0x7fffff5f, PT ;  /* 0x7fffff5f0300780c */ /* 0x000fe20003f26070 */
[----:B------:R-:W-:Y:S01]  /*37d0*/  @!PT LDS RZ, [RZ] ;  /* 0x00000000fffff984 */ /* 0x000fe20000000800 */
[----:B------:R-:W-:Y:S01]  /*37e0*/  @!PT LDS RZ, [RZ] ;  /* 0x00000000fffff984 */ /* 0x000fe20000000800 */
[----:B------:R-:W-:Y:S01]  /*37f0*/  @!PT LDS RZ, [RZ] ;  /* 0x00000000fffff984 */ /* 0x000fe20000000800 */
[----:B------:R-:W-:Y:S01]  /*3800*/  LDGSTS.E [R5], desc[UR60][R6.64], !P2 ;  /* 0x0000000006057fae */ /* 0x000fe2000d12187c */
[----:B------:R-:W-:-:S05]  /*3810*/  VIADD R3, R2, 0xffffffdc ;  /* 0xffffffdc02037836 */ /* 0x000fca0000000000 */
[----:B------:R-:W-:Y:S01]  /*3820*/  ISETP.GE.U32.AND P2, PT, R3, 0x7fffff5d, PT ;  /* 0x7fffff5d0300780c */ /* 0x000fe20003f46070 */
[----:B------:R-:W-:Y:S01]  /*3830*/  VIADD R3, R2, 0xffffffbe ;  /* 0xffffffbe02037836 */ /* 0x000fe20000000000 */
[----:B------:R-:W-:-:S05]  /*3840*/  LOP3.LUT R4, R12, 0x10, RZ, 0x3c, !PT ;  /* 0x000000100c047812 */ /* 0x000fca00078e3cff */
[----:B------:R-:W-:Y:S01]  /*3850*/  VIADD R11, R4, UR8 ;  /* 0x00000008040b7c36 */ /* 0x000fe20008000000 */
[----:B------:R-:W-:-:S05]  /*3860*/  LOP3.LUT R4, R12, 0x20, RZ, 0x3c, !PT ;  /* 0x000000200c047812 */ /* 0x000fca00078e3cff */
[----:B------:R-:W-:Y:S01]  /*3870*/  VIADD R13, R4, UR8 ;  /* 0x00000008040d7c36 */ /* 0x000fe20008000000 */
[----:B------:R1:W-:Y:S04]  /*3880*/  STL.64 [R1+0x7b8], R28 ;  /* 0x0007b81c01007387 */ /* 0x0003e80000100a00 */
[----:B------:R-:W-:Y:S04]  /*3890*/  STL.64 [R1+0x7c0], R20 ;  /* 0x0007c01401007387 */ /* 0x000fe80000100a00 */
        /* <DEDUP_REMOVED lines=9> */
[----:B------:R3:W-:Y:S04]  /*3930*/  STL.64 [R1+0x7d8], R10 ;  /* 0x0007d80a01007387 */ /* 0x0007e80000100a00 */
[----:B------:R-:W-:Y:S04]  /*3940*/  STL.64 [R1+0x7b0], R32 ;  /* 0x0007b02001007387 */ /* 0x000fe80000100a00 */
[----:B------:R-:W-:Y:S01]  /*3950*/  STL.64 [R1+0x7e0], R14 ;  /* 0x0007e00e01007387 */ /* 0x000fe20000100a00 */
[----:B------:R-:W-:-:S03]  /*3960*/  IMAD R69, R8, 0x30, RZ ;  /* 0x0000003008457824 */ /* 0x000fc600078e02ff */
[----:B------:R-:W-:Y:S04]  /*3970*/  STL.64 [R1+0x7e8], R38 ;  /* 0x0007e82601007387 */ /* 0x000fe80000100a00 */
[----:B------:R-:W-:Y:S01]  /*3980*/  STL.64 [R1+0x7f0], R50 ;  /* 0x0007f03201007387 */ /* 0x000fe20000100a00 */
[----:B------:R-:W-:-:S03]  /*3990*/  IMAD R4, R8, 0x19, RZ ;  /* 0x0000001908047824 */ /* 0x000fc600078e02ff */
[----:B------:R-:W-:Y:S04]  /*39a0*/  STL.64 [R1+0x7f8], R40 ;  /* 0x0007f82801007387 */ /* 0x000fe80000100a00 */
[----:B------:R-:W-:Y:S01]  /*39b0*/  STL.64 [R1+0x800], R42 ;  /* 0x0008002a01007387 */ /* 0x000fe20000100a00 */
[----:B------:R-:W-:-:S03]  /*39c0*/  IMAD R52, R8, 0x1a, RZ ;  /* 0x0000001a08347824 */ /* 0x000fc600078e02ff */
[----:B------:R4:W-:Y:S04]  /*39d0*/  STL.64 [R1+0x808], R44 ;  /* 0x0008082c01007387 */ /* 0x0009e80000100a00 */
[----:B--2---:R-:W-:Y:S01]  /*39e0*/  LDGSTS.E [R5+0x4], desc[UR60][R54.64], !P0 ;  /* 0x0000400036057fae */ /* 0x004fe2000c12187c */
[----:B------:R-:W-:Y:S01]  /*39f0*/  ISETP.GE.U32.AND P0, PT, R0, 0x7fffff40, PT ;  /* 0x7fffff400000780c */ /* 0x000fe20003f06070 */
[----:B------:R-:W-:Y:S02]  /*3a00*/  VIADD R0, R2, 0xffffffbd ;  /* 0xffffffbd02007836 */ /* 0x000fe40000000000 */
[----:B------:R-:W-:Y:S04]  /*3a10*/  LDGSTS.E [R5+0x8], desc[UR60][R122.64], !P4 ;  /* 0x000080007a057fae */ /* 0x000fe8000e12187c */
[----:B------:R-:W-:Y:S01]  /*3a20*/  LDGSTS.E [R5+0xc], desc[UR60][R120.64], !P6 ;  /* 0x0000c00078057fae */ /* 0x000fe2000f12187c */
[----:B------:R-:W-:Y:S01]  /*3a30*/  ISETP.GE.U32.AND P6, PT, R0, 0x7fffff3e, PT ;  /* 0x7fffff3e0000780c */ /* 0x000fe20003fc6070 */
[C---:B------:R-:W-:Y:S01]  /*3a40*/  VIADD R0, R2.reuse, 0xffffff9f ;  /* 0xffffff9f02007836 */ /* 0x040fe20000000000 */
[----:B------:R-:W-:Y:S01]  /*3a50*/  ISETP.GE.U32.AND P4, PT, R3, 0x7fffff3f, PT ;  /* 0x7fffff3f0300780c */ /* 0x000fe20003f86070 */
[----:B------:R-:W-:Y:S01]  /*3a60*/  LDGSTS.E [R5+0x10000], desc[UR60][R118.64], !P5 ;  /* 0x1000000076057fae */ /* 0x000fe2000e92187c */
[----:B------:R-:W-:-:S03]  /*3a70*/  VIADD R3, R2, 0xffffffbc ;  /* 0xffffffbc02037836 */ /* 0x000fc60000000000 */
        /* <DEDUP_REMOVED lines=8> */
[----:B------:R-:W-:Y:S01]  /*3b00*/  VIADD R0, R2, 0xffffff9c ;  /* 0xffffff9c02007836 */ /* 0x000fe20000000000 */
[----:B------:R-:W-:Y:S01]  /*3b10*/  ISETP.GE.U32.AND P3, PT, R3, 0x7fffff1f, PT ;  /* 0x7fffff1f0300780c */ /* 0x000fe20003f66070 */
[----:B------:R-:W-:Y:S03]  /*3b20*/  LDGSTS.E [R5+0x20000], desc[UR60][R110.64], !P0 ;  /* 0x200000006e057fae */ /* 0x000fe6000c12187c */
[----:B------:R-:W-:Y:S01]  /*3b30*/  ISETP.GE.U32.AND P0, PT, R0, 0x7fffff1d, PT ;  /* 0x7fffff1d0000780c */ /* 0x000fe20003f06070 */
[C---:B------:R-:W-:Y:S01]  /*3b40*/  VIADD R0, R2.reuse, 0xfffffff9 ;  /* 0xfffffff902007836 */ /* 0x040fe20000000000 */
[----:B------:R-:W-:Y:S01]  /*3b50*/  LDGSTS.E [R5+0x20004], desc[UR60][R108.64], !P4 ;  /* 0x200040006c057fae */ /* 0x000fe2000e12187c */
[----:B------:R-:W-:-:S03]  /*3b60*/  VIADD R3, R2, 0xfffffffb ;  /* 0xfffffffb02037836 */ /* 0x000fc60000000000 */
[----:B------:R-:W-:Y:S04]  /*3b70*/  LDGSTS.E [R5+0x20008], desc[UR60][R106.64], !P6 ;  /* 0x200080006a057fae */ /* 0x000fe8000f12187c */
[----:B------:R-:W-:Y:S01]  /*3b80*/  LDGSTS.E [R5+0x2000c], desc[UR60][R104.64], !P5 ;  /* 0x2000c00068057fae */ /* 0x000fe2000e92187c */
[----:B------:R-:W-:Y:S01]  /*3b90*/  ISETP.GE.U32.AND P5, PT, R0, 0x7fffff7a, PT ;  /* 0x7fffff7a0000780c */ /* 0x000fe20003fa6070 */
[C---:B------:R-:W-:Y:S01]  /*3ba0*/  VIADD R0, R2.reuse, 0xffffffdb ;  /* 0xffffffdb02007836 */ /* 0x040fe20000000000 */
[----:B------:R-:W-:Y:S01]  /*3bb0*/  ISETP.GE.U32.AND P4, PT, R3, 0x7fffff7c, PT ;  /* 0x7fffff7c0300780c */ /* 0x000fe20003f86070 */
[----:B------:R1:W-:Y:S01]  /*3bc0*/  LDGSTS.E [R5+0x30000], desc[UR60][R28.64], !P1 ;  /* 0x300000001c057fae */ /* 0x0003e2000c92187c */
[----:B------:R-:W-:-:S03]  /*3bd0*/  VIADD R3, R2, 0xfffffffa ;  /* 0xfffffffa02037836 */ /* 0x000fc60000000000 */
[----:B------:R-:W-:Y:S01]  /*3be0*/  LDGSTS.E [R5+0x30004], desc[UR60][R20.64], !P3 ;  /* 0x3000400014057fae */ /* 0x000fe2000d92187c */
[----:B------:R-:W-:Y:S01]  /*3bf0*/  ISETP.GE.U32.AND P3, PT, R0, 0x7fffff5c, PT ;  /* 0x7fffff5c0000780c */ /* 0x000fe20003f66070 */
[C---:B------:R-:W-:Y:S01]  /*3c00*/  VIADD R0, R2.reuse, 0xffffffda ;  /* 0xffffffda02007836 */ /* 0x040fe20000000000 */
[----:B------:R-:W-:Y:S01]  /*3c10*/  ISETP.GE.U32.AND P6, PT, R3, 0x7fffff7b, PT ;  /* 0x7fffff7b0300780c */ /* 0x000fe20003fc6070 */
[----:B------:R-:W-:Y:S01]  /*3c20*/  VIADD R3, R2, 0xfffffff8 ;  /* 0xfffffff802037836 */ /* 0x000fe20000000000 */
[----:B------:R2:W-:Y:S02]  /*3c30*/  LDGSTS.E [R5+0x30008], desc[UR60][R18.64], !P2 ;  /* 0x3000800012057fae */ /* 0x0005e4000d12187c */
[----:B------:R-:W-:Y:S01]  /*3c40*/  ISETP.GE.U32.AND P2, PT, R0, 0x7fffff5b, PT ;  /* 0x7fffff5b0000780c */ /* 0x000fe20003f46070 */
[----:B------:R-:W-:Y:S01]  /*3c50*/  VIADD R0, R2, 0xffffffd9 ;  /* 0xffffffd902007836 */ /* 0x000fe20000000000 */
[----:B------:R-:W-:Y:S01]  /*3c60*/  ISETP.GE.U32.AND P1, PT, R3, 0x7fffff79, PT ;  /* 0x7fffff790300780c */ /* 0x000fe20003f26070 */
[----:B------:R-:W-:Y:S03]  /*3c70*/  LDGSTS.E [R5+0x3000c], desc[UR60][R22.64], !P0 ;  /* 0x3000c00016057fae */ /* 0x000fe6000c12187c */
[----:B------:R-:W-:Y:S01]  /*3c80*/  ISETP.GE.U32.AND P0, PT, R0, 0x7fffff5a, PT ;  /* 0x7fffff5a0000780c */ /* 0x000fe20003f06070 */
[C---:B------:R-:W-:Y:S01]  /*3c90*/  VIADD R0, R2.reuse, 0xffffffbb ;  /* 0xffffffbb02007836 */ /* 0x040fe20000000000 */
[----:B------:R-:W-:Y:S01]  /*3ca0*/  LDGSTS.E [R11], desc[UR60][R100.64], !P4 ;  /* 0x00000000640b7fae */ /* 0x000fe2000e12187c */
        /* <DEDUP_REMOVED lines=33> */
[----:B------:R-:W-:Y:S01]  /*3ec0*/  VIADD R3, R2, 0xfffffff6 ;  /* 0xfffffff602037836 */ /* 0x000fe20000000000 */
[----:B------:R-:W-:Y:S04]  /*3ed0*/  LDGSTS.E [R11+0x30000], desc[UR60][R26.64], !P2 ;  /* 0x300000001a0b7fae */ /* 0x000fe8000d12187c */
[----:B------:R-:W-:Y:S01]  /*3ee0*/  LDGSTS.E [R11+0x30004], desc[UR60][R34.64], !P0 ;  /* 0x30004000220b7fae */ /* 0x000fe2000c12187c */
[----:B------:R-:W-:Y:S01]  /*3ef0*/  ISETP.GE.U32.AND P0, PT, R0, 0x7fffff58, PT ;  /* 0x7fffff580000780c */ /* 0x000fe20003f06070 */
[C---:B------:R-:W-:Y:S01]  /*3f00*/  VIADD R0, R2.reuse, 0xffffffd6 ;  /* 0xffffffd602007836 */ /* 0x040fe20000000000 */
[----:B------:R-:W-:Y:S01]  /*3f10*/  ISETP.GE.U32.AND P1, PT, R3, 0x7fffff77, PT ;  /* 0x7fffff770300780c */ /* 0x000fe20003f26070 */
[----:B------:R-:W-:Y:S01]  /*3f20*/  VIADD R3, R2, 0xfffffff4 ;  /* 0xfffffff402037836 */ /* 0x000fe20000000000 */
[----:B------:R-:W-:Y:S02]  /*3f30*/  LDGSTS.E [R11+0x30008], desc[UR60][R36.64], !P4 ;  /* 0x30008000240b7fae */ /* 0x000fe4000e12187c */
[----:B------:R-:W-:Y:S01]  /*3f40*/  ISETP.GE.U32.AND P4, PT, R0, 0x7fffff57, PT ;  /* 0x7fffff570000780c */ /* 0x000fe20003f86070 */
[C---:B------:R-:W-:Y:S01]  /*3f50*/  VIADD R0, R2.reuse, 0xffffffd4 ;  /* 0xffffffd402007836 */ /* 0x040fe20000000000 */
[----:B------:R-:W-:Y:S01]  /*3f60*/  ISETP.GE.U32.AND P2, PT, R3, 0x7fffff75, PT ;  /* 0x7fffff750300780c */ /* 0x000fe20003f46070 */
[----:B------:R5:W-:Y:S01]  /*3f70*/  LDGSTS.E [R11+0x3000c], desc[UR60][R32.64], !P6 ;  /* 0x3000c000200b7fae */ /* 0x000be2000f12187c */
[----:B------:R-:W-:-:S03]  /*3f80*/  VIADD R3, R2, 0xffffffd5 ;  /* 0xffffffd502037836 */ /* 0x000fc60000000000 */
[----:B------:R-:W-:Y:S01]  /*3f90*/  LDGSTS.E [R13], desc[UR60][R84.64], !P5 ;  /* 0x00000000540d7fae */ /* 0x000fe2000e92187c */
        /* <DEDUP_REMOVED lines=11> */
[----:B------:R4:W-:Y:S01]  /*4050*/  LDGSTS.E [R13+0x10000], desc[UR60][R76.64], !P0 ;  /* 0x100000004c0d7fae */ /* 0x0009e2000c12187c */
        /* <DEDUP_REMOVED lines=19> */
[----:B------:R-:W-:Y:S02]  /*4190*/  VIADD R0, R2, 0xfffffff0 ;  /* 0xfffffff002007836 */ /* 0x000fe40000000000 */
[----:B-1----:R-:W-:Y:S01]  /*41a0*/  IMAD R29, R8, 0x44, RZ ;  /* 0x00000044081d7824 */ /* 0x002fe200078e02ff */
[----:B------:R-:W-:Y:S01]  /*41b0*/  LDGSTS.E [R13+0x2000c], desc[UR60][R40.64], !P0 ;  /* 0x2000c000280d7fae */ /* 0x000fe2000c12187c */
[----:B------:R-:W-:Y:S01]  /*41c0*/  ISETP.GE.U32.AND P3, PT, R3, 0x7fffff74, PT ;  /* 0x7fffff740300780c */ /* 0x000fe20003f66070 */
[----:B------:R-:W-:Y:S02]  /*41d0*/  VIADD R3, R2, 0xfffffff1 ;  /* 0xfffffff102037836 */ /* 0x000fe40000000000 */
[----:B------:R-:W-:Y:S01]  /*41e0*/  LDGSTS.E [R13+0x30000], desc[UR60][R42.64], !P4 ;  /* 0x300000002a0d7fae */ /* 0x000fe2000e12187c */
[----:B------:R-:W-:Y:S01]  /*41f0*/  ISETP.GE.U32.AND P4, PT, R0, 0x7fffff71, PT ;  /* 0x7fffff710000780c */ /* 0x000fe20003f86070 */
[----:B------:R-:W-:-:S02]  /*4200*/  IMAD R0, R8, 0x11, RZ ;  /* 0x0000001108007824 */ /* 0x000fc400078e02ff */
[----:B------:R1:W-:Y:S01]  /*4210*/  LDGSTS.E [R13+0x30004], desc[UR60][R44.64], !P6 ;  /* 0x300040002c0d7fae */ /* 0x0003e2000f12187c */
[-C--:B---3--:R-:W-:Y:S01]  /*4220*/  IADD3 R10, P6, R29, R6.reuse, RZ ;  /* 0x000000061d0a7210 */ /* 0x088fe20007fde0ff */
[C---:B------:R-:W-:Y:S01]  /*4230*/  IMAD R29, R8.reuse, 0x48, RZ ;  /* 0x00000048081d7824 */ /* 0x040fe200078e02ff */
[----:B------:R-:W-:Y:S01]  /*4240*/  ISETP.GE.U32.AND P0, PT, R3, 0x7fffff72, PT ;  /* 0x7fffff720300780c */ /* 0x000fe20003f06070 */
[C---:B--2---:R-:W-:Y:S01]  /*4250*/  IMAD R19, R8.reuse, 0x64, RZ ;  /* 0x0000006408137824 */ /* 0x044fe200078e02ff */
[----:B------:R2:W-:Y:S01]  /*4260*/  LDGSTS.E [R13+0x30008], desc[UR60][R46.64], !P5 ;  /* 0x300080002e0d7fae */ /* 0x0005e2000e92187c */
[----:B------:R-:W-:Y:S01]  /*4270*/  IMAD R3, R8, 0x12, RZ ;  /* 0x0000001208037824 */ /* 0x000fe200078e02ff */
[----:B-----5:R-:W-:Y:S02]  /*4280*/  LEA.HI.X.SX32 R11, R0, R7, 0x2, P6 ;  /* 0x00000007000b7211 */ /* 0x020fe400030f16ff */
[----:B------:R-:W-:Y:S01]  /*4290*/  IADD3 R28, P5, R29, R6, RZ ;  /* 0x000000061d1c7210 */ /* 0x000fe20007fbe0ff */
[----:B------:R-:W-:Y:S01]  /*42a0*/  STL.64 [R1+0x810], R46 ;  /* 0x0008102e01007387 */ /* 0x000fe20000100a00 */
[----:B----4-:R-:W-:-:S03]  /*42b0*/  IMAD R76, R8, 0x34, RZ ;  /* 0x00000034084c7824 */ /* 0x010fc600078e02ff */
[----:B------:R3:W-:Y:S01]  /*42c0*/  LDGSTS.E [R13+0x3000c], desc[UR60][R48.64], !P1 ;  /* 0x3000c000300d7fae */ /* 0x0007e2000c92187c */
[-C--:B-1----:R-:W-:Y:S01]  /*42d0*/  IADD3 R44, P1, R19, R6.reuse, RZ ;  /* 0x00000006132c7210 */ /* 0x082fe20007f3e0ff */
[C---:B------:R-:W-:Y:S01]  /*42e0*/  IMAD R19, R8.reuse, 0xc, RZ ;  /* 0x0000000c08137824 */ /* 0x040fe200078e02ff */
[-C--:B------:R-:W-:Y:S01]  /*42f0*/  LEA.HI.X.SX32 R29, R3, R7.reuse, 0x2, P5 ;  /* 0x00000007031d7211 */ /* 0x080fe200028f16ff */
[----:B------:R-:W-:Y:S01]  /*4300*/  STL.64 [R1+0x818], R48 ;  /* 0x0008183001007387 */ /* 0x000fe20000100a00 */
[C---:B------:R-:W-:Y:S01]  /*4310*/  IMAD R84, R8.reuse, 0x38, RZ ;  /* 0x0000003808547824 */ /* 0x040fe200078e02ff */
[-C--:B------:R-:W-:Y:S02]  /*4320*/  IADD3 R32, P5, R69, R6.reuse, RZ ;  /* 0x0000000645207210 */ /* 0x080fe40007fbe0ff */
[----:B------:R1:W-:Y:S01]  /*4330*/  STL.64 [R1+0x190], R10 ;  /* 0x0001900a01007387 */ /* 0x0003e20000100a00 */
[----:B------:R-:W-:Y:S01]  /*4340*/  IMAD R53, R8, 0xd, RZ ;  /* 0x0000000d08357824 */ /* 0x000fe200078e02ff */
[-C--:B------:R-:W-:Y:S01]  /*4350*/  LEA.HI.X.SX32 R45, R4, R7.reuse, 0x2, P1 ;  /* 0x00000007042d7211 */ /* 0x080fe200008f16ff */
[----:B------:R-:W-:Y:S01]  /*4360*/  IMAD R54, R8, 0xe, RZ ;  /* 0x0000000e08367824 */ /* 0x000fe200078e02ff */
[----:B------:R-:W-:Y:S01]  /*4370*/  IADD3 R30, P1, R76, R6, RZ ;  /* 0x000000064c1e7210 */ /* 0x000fe20007f3e0ff */
[----:B------:R4:W-:Y:S01]  /*4380*/  STL.64 [R1+0x188], R28 ;  /* 0x0001881c01007387 */ /* 0x0009e20000100a00 */
[----:B------:R-:W-:-:S02]  /*4390*/  LEA.HI.X.SX32 R33, R19, R7, 0x2, P5 ;  /* 0x0000000713217211 */ /* 0x000fc400028f16ff */
[-C--:B-1----:R-:W-:Y:S01]  /*43a0*/  IADD3 R10, P6, R102, R6.reuse, RZ ;  /* 0x00000006660a7210 */ /* 0x082fe20007fde0ff */
[----:B------:R-:W-:Y:S03]  /*43b0*/  STL.64 [R1+0x150], R44 ;  /* 0x0001502c01007387 */ /* 0x000fe60000100a00 */
[-C--:B------:R-:W-:Y:S02]  /*43c0*/  LEA.HI.X.SX32 R11, R52, R7.reuse, 0x2, P6 ;  /* 0x00000007340b7211 */ /* 0x080fe400030f16ff */
[----:B----4-:R-:W-:Y:S01]  /*43d0*/  IADD3 R28, P6, R84, R6, RZ ;  /* 0x00000006541c7210 */ /* 0x010fe20007fde0ff */
[----:B------:R-:W-:Y:S01]  /*43e0*/  STL.64 [R1+0x868], R44 ;  /* 0x0008682c01007387 */ /* 0x000fe20000100a00 */
[-C--:B------:R-:W-:Y:S01]  /*43f0*/  LEA.HI.X.SX32 R31, R53, R7.reuse, 0x2, P1 ;  /* 0x00000007351f7211 */ /* 0x080fe200008f16ff */
[----:B------:R-:W-:Y:S01]  /*4400*/  IMAD R92, R8, 0x3c, RZ ;  /* 0x0000003c085c7824 */ /* 0x000fe200078e02ff */
[----:B------:R-:W-:Y:S01]  /*4410*/  LEA.HI.X.SX32 R29, R54, R7, 0x2, P6 ;  /* 0x00000007361d7211 */ /* 0x000fe200030f16ff */
[----:B------:R1:W-:Y:S01]  /*4420*/  STL.64 [R1+0x1b8], R32 ;  /* 0x0001b82001007387 */ /* 0x0003e20000100a00 */
[----:B------:R-:W-:-:S03]  /*4430*/  IMAD R100, R8, 0x4c, RZ ;  /* 0x0000004c08647824 */ /* 0x000fc600078e02ff */
[----:B------:R-:W-:Y:S01]  /*4440*/  STL.64 [R1+0x148], R10 ;  /* 0x0001480a01007387 */ /* 0x000fe20000100a00 */
[----:B------:R-:W-:-:S03]  /*4450*/  IMAD.SHL.U32 R56, R8, 0x10, RZ ;  /* 0x0000001008387824 */ /* 0x000fc600078e00ff */
[----:B------:R-:W-:Y:S01]  /*4460*/  STL.64 [R1+0x870], R10 ;  /* 0x0008700a01007387 */ /* 0x000fe20000100a00 */
[----:B------:R-:W-:-:S03]  /*4470*/  IMAD R55, R8, 0xf, RZ ;  /* 0x0000000f08377824 */ /* 0x000fc600078e02ff */
[----:B------:R4:W-:Y:S01]  /*4480*/  STL.64 [R1+0x1b0], R30 ;  /* 0x0001b01e01007387 */ /* 0x0009e20000100a00 */
[----:B------:R-:W-:Y:S01]  /*4490*/  IMAD R57, R8, 0x13, RZ ;  /* 0x0000001308397824 */ /* 0x000fe200078e02ff */
[-C--:B-1----:R-:W-:Y:S02]  /*44a0*/  IADD3 R32, P5, R92, R6.reuse, RZ ;  /* 0x000000065c207210 */ /* 0x082fe40007fbe0ff */
[----:B------:R1:W-:Y:S01]  /*44b0*/  STL.64 [R1+0x1a8], R28 ;  /* 0x0001a81c01007387 */ /* 0x0003e20000100a00 */
[C---:B------:R-:W-:Y:S01]  /*44c0*/  IMAD R107, R8.reuse, 0x50, RZ ;  /* 0x00000050086b7824 */ /* 0x040fe200078e02ff */
[----:B------:R-:W-:Y:S02]  /*44d0*/  LEA.HI.X.SX32 R33, R55, R7, 0x2, P5 ;  /* 0x0000000737217211 */ /* 0x000fe400028f16ff */
[-C--:B----4-:R-:W-:Y:S02]  /*44e0*/  LEA R30, P1, R8, R6.reuse, 0x6 ;  /* 0x00000006081e7211 */ /* 0x090fe400078230ff */
[----:B-1----:R-:W-:-:S02]  /*44f0*/  IADD3 R28, P6, R100, R6, RZ ;  /* 0x00000006641c7210 */ /* 0x002fc40007fde0ff */
[-C--:B------:R-:W-:Y:S01]  /*4500*/  LEA.HI.X.SX32 R31, R56, R7.reuse, 0x2, P1 ;  /* 0x00000007381f7211 */ /* 0x080fe200008f16ff */
[C---:B------:R-:W-:Y:S01]  /*4510*/  IMAD R115, R8.reuse, 0x54, RZ ;  /* 0x0000005408737824 */ /* 0x040fe200078e02ff */
[-C--:B------:R-:W-:Y:S01]  /*4520*/  LEA.HI.X.SX32 R29, R57, R7.reuse, 0x2, P6 ;  /* 0x00000007391d7211 */ /* 0x080fe200030f16ff */
[C---:B------:R-:W-:Y:S01]  /*4530*/  IMAD R123, R8.reuse, 0x58, RZ ;  /* 0x00000058087b7824 */ /* 0x040fe200078e02ff */
[----:B------:R-:W-:Y:S01]  /*4540*/  IADD3 R10, P5, R107, R6, RZ ;  /* 0x000000066b0a7210 */ /* 0x000fe20007fbe0ff */
[C---:B------:R-:W-:Y:S01]  /*4550*/  IMAD R19, R8.reuse, 0x14, RZ ;  /* 0x0000001408137824 */ /* 0x040fe200078e02ff */
[----:B------:R1:W-:Y:S01]  /*4560*/  STL.64 [R1+0x198], R30 ;  /* 0x0001981e01007387 */ /* 0x0003e20000100a00 */
[C---:B------:R-:W-:Y:S02]  /*4570*/  IMAD R58, R8.reuse, 0x15, RZ ;  /* 0x00000015083a7824 */ /* 0x040fe400078e02ff */
[----:B------:R-:W-:Y:S01]  /*4580*/  IMAD R59, R8, 0x16, RZ ;  /* 0x00000016083b7824 */ /* 0x000fe200078e02ff */
[----:B------:R-:W-:Y:S01]  /*4590*/  STL.64 [R1+0x1a0], R32 ;  /* 0x0001a02001007387 */ /* 0x000fe20000100a00 */
[----:B------:R-:W-:-:S03]  /*45a0*/  LEA.HI.X.SX32 R11, R19, R7, 0x2, P5 ;  /* 0x00000007130b7211 */ /* 0x000fc600028f16ff */
[----:B------:R4:W-:Y:S01]  /*45b0*/  STL.64 [R1+0x180], R28 ;  /* 0x0001801c01007387 */ /* 0x0009e20000100a00 */
[C---:B------:R-:W-:Y:S01]  /*45c0*/  IMAD R25, R8.reuse, 0x5c, RZ ;  /* 0x0000005c08197824 */ /* 0x040fe200078e02ff */
[----:B-1----:R-:W-:Y:S01]  /*45d0*/  IADD3 R30, P1, R115, R6, RZ ;  /* 0x00000006731e7210 */ /* 0x002fe20007f3e0ff */
[----:B------:R-:W-:-:S03]  /*45e0*/  IMAD R102, R8, 0x6c, RZ ;  /* 0x0000006c08667824 */ /* 0x000fc600078e02ff */
[-C--:B------:R-:W-:Y:S02]  /*45f0*/  LEA.HI.X.SX32 R31, R58, R7.reuse, 0x2, P1 ;  /* 0x000000073a1f7211 */ /* 0x080fe400008f16ff */
[-C--:B----4-:R-:W-:Y:S01]  /*4600*/  IADD3 R28, P6, R123, R6.reuse, RZ ;  /* 0x000000067b1c7210 */ /* 0x090fe20007fde0ff */
[C---:B------:R-:W-:Y:S01]  /*4610*/  IMAD R60, R8.reuse, 0x17, RZ ;  /* 0x00000017083c7824 */ /* 0x040fe200078e02ff */
[----:B------:R1:W-:Y:S02]  /*4620*/  STL.64 [R1+0x178], R10 ;  /* 0x0001780a01007387 */ /* 0x0003e40000100a00 */
[-C--:B------:R-:W-:Y:S01]  /*4630*/  LEA.HI.X.SX32 R29, R59, R7.reuse, 0x2, P6 ;  /* 0x000000073b1d7211 */ /* 0x080fe200030f16ff */
[C---:B------:R-:W-:Y:S01]  /*4640*/  IMAD R18, R8.reuse, 0x70, RZ ;  /* 0x0000007008127824 */ /* 0x040fe200078e02ff */
[----:B------:R-:W-:Y:S01]  /*4650*/  STL.64 [R1+0x170], R30 ;  /* 0x0001701e01007387 */ /* 0x000fe20000100a00 */
[----:B------:R-:W-:Y:S01]  /*4660*/  IMAD R0, R8, 0x74, RZ ;  /* 0x0000007408007824 */ /* 0x000fe200078e02ff */
[-C--:B------:R-:W-:Y:S01]  /*4670*/  IADD3 R124, P1, R102, R6.reuse, RZ ;  /* 0x00000006667c7210 */ /* 0x080fe20007f3e0ff */
[C---:B------:R-:W-:Y:S01]  /*4680*/  IMAD R61, R8.reuse, 0x1b, RZ ;  /* 0x0000001b083d7824 */ /* 0x040fe200078e02ff */
[----:B------:R4:W-:Y:S01]  /*4690*/  STL.64 [R1+0x168], R28 ;  /* 0x0001681c01007387 */ /* 0x0009e20000100a00 */
[C---:B------:R-:W-:Y:S01]  /*46a0*/  IMAD R3, R8.reuse, 0x78, RZ ;  /* 0x0000007808037824 */ /* 0x040fe200078e02ff */
[-C--:B-1----:R-:W-:Y:S01]  /*46b0*/  IADD3 R10, P5, R25, R6.reuse, RZ ;  /* 0x00000006190a7210 */ /* 0x082fe20007fbe0ff */
[----:B------:R-:W-:Y:S01]  /*46c0*/  IMAD R63, R8, 0x1d, RZ ;  /* 0x0000001d083f7824 */ /* 0x000fe200078e02ff */
[----:B------:R-:W-:Y:S01]  /*46d0*/  IADD3 R42, P6, R18, R6, RZ ;  /* 0x00000006122a7210 */ /* 0x000fe20007fde0ff */
[----:B------:R-:W-:Y:S01]  /*46e0*/  IMAD R62, R8, 0xb0, RZ ;  /* 0x000000b0083e7824 */ /* 0x000fe200078e02ff */
[----:B------:R-:W-:-:S02]  /*46f0*/  LEA.HI.X.SX32 R11, R60, R7, 0x2, P5 ;  /* 0x000000073c0b7211 */ /* 0x000fc400028f16ff */
[-C--:B------:R-:W-:Y:S01]  /*4700*/  IADD3 R40, P5, R0, R6.reuse, RZ ;  /* 0x0000000600287210 */ /* 0x080fe20007fbe0ff */
[C---:B----4-:R-:W-:Y:S01]  /*4710*/  IMAD R29, R8.reuse, 0x1c, RZ ;  /* 0x0000001c081d7824 */ /* 0x050fe200078e02ff */
[-C--:B------:R-:W-:Y:S01]  /*4720*/  LEA.HI.X.SX32 R125, R61, R7.reuse, 0x2, P1 ;  /* 0x000000073d7d7211 */ /* 0x080fe200008f16ff */
[C---:B------:R-:W-:Y:S01]  /*4730*/  IMAD R65, R8.reuse, 0x1e, RZ ;  /* 0x0000001e08417824 */ /* 0x040fe200078e02ff */
[-C--:B------:R-:W-:Y:S01]  /*4740*/  IADD3 R38, P1, R3, R6.reuse, RZ ;  /* 0x0000000603267210 */ /* 0x080fe20007f3e0ff */
[C---:B------:R-:W-:Y:S01]  /*4750*/  IMAD R31, R8.reuse, 0x2c, RZ ;  /* 0x0000002c081f7824 */ /* 0x040fe200078e02ff */
[-C--:B------:R-:W-:Y:S01]  /*4760*/  LEA.HI.X.SX32 R43, R29, R7.reuse, 0x2, P6 ;  /* 0x000000071d2b7211 */ /* 0x080fe200030f16ff */
[----:B------:R-:W-:Y:S01]  /*4770*/  IMAD R17, R8, 0x7c, RZ ;  /* 0x0000007c08117824 */ /* 0x000fe200078e02ff */
[----:B------:R-:W-:Y:S01]  /*4780*/  LEA.HI.X.SX32 R41, R63, R7, 0x2, P5 ;  /* 0x000000073f297211 */ /* 0x000fe200028f16ff */
[----:B------:R1:W-:Y:S01]  /*4790*/  STL.64 [R1+0x160], R10 ;  /* 0x0001600a01007387 */ /* 0x0003e20000100a00 */
[----:B------:R-:W-:-:S02]  /*47a0*/  IADD3 R18, P5, R62, R6, RZ ;  /* 0x000000063e127210 */ /* 0x000fc40007fbe0ff */
[-C--:B------:R-:W-:Y:S01]  /*47b0*/  LEA.HI.X.SX32 R39, R65, R7.reuse, 0x2, P1 ;  /* 0x0000000741277211 */ /* 0x080fe200008f16ff */
[----:B------:R-:W-:Y:S01]  /*47c0*/  STL.64 [R1+0x140], R124 ;  /* 0x0001407c01007387 */ /* 0x000fe20000100a00 */
[C---:B------:R-:W-:Y:S01]  /*47d0*/  IMAD R67, R8.reuse, 0x1f, RZ ;  /* 0x0000001f08437824 */ /* 0x040fe200078e02ff */
[----:B------:R-:W-:Y:S02]  /*47e0*/  LEA.HI.X.SX32 R19, R31, R7, 0x2, P5 ;  /* 0x000000071f137211 */ /* 0x000fe400028f16ff */
[----:B------:R-:W-:Y:S01]  /*47f0*/  STL.64 [R1+0x878], R124 ;  /* 0x0008787c01007387 */ /* 0x000fe20000100a00 */
[C---:B------:R-:W-:Y:S01]  /*4800*/  IMAD R68, R8.reuse, 0xbc, RZ ;  /* 0x000000bc08447824 */ /* 0x040fe200078e02ff */
[----:B------:R-:W-:Y:S02]  /*4810*/  IADD3 R36, P6, R17, R6, RZ ;  /* 0x0000000611247210 */ /* 0x000fe40007fde0ff */
[----:B------:R-:W-:Y:S01]  /*4820*/  STL.64 [R1+0x138], R42 ;  /* 0x0001382a01007387 */ /* 0x000fe20000100a00 */
[----:B------:R-:W-:-:S03]  /*4830*/  IMAD R66, R8, 0xb8, RZ ;  /* 0x000000b808427824 */ /* 0x000fc600078e02ff */
[----:B------:R-:W-:Y:S04]  /*4840*/  STL.64 [R1+0x880], R42 ;  /* 0x0008802a01007387 */ /* 0x000fe80000100a00 */
[----:B------:R-:W-:Y:S01]  /*4850*/  STL.64 [R1+0x130], R40 ;  /* 0x0001302801007387 */ /* 0x000fe20000100a00 */
[----:B------:R-:W-:-:S03]  /*4860*/  IMAD R64, R8, 0xb4, RZ ;  /* 0x000000b408407824 */ /* 0x000fc600078e02ff */
[----:B------:R-:W-:Y:S01]  /*4870*/  STL.64 [R1+0x888], R40 ;  /* 0x0008882801007387 */ /* 0x000fe20000100a00 */
[C---:B------:R-:W-:Y:S01]  /*4880*/  IMAD R75, R8.reuse, 0x2f, RZ ;  /* 0x0000002f084b7824 */ /* 0x040fe200078e02ff */
[----:B------:R-:W-:Y:S02]  /*4890*/  LEA.HI.X.SX32 R37, R67, R7, 0x2, P6 ;  /* 0x0000000743257211 */ /* 0x000fe400030f16ff */
[----:B------:R-:W-:Y:S01]  /*48a0*/  STL.64 [R1+0x128], R38 ;  /* 0x0001282601007387 */ /* 0x000fe20000100a00 */
[----:B------:R-:W-:-:S03]  /*48b0*/  IMAD R73, R8, 0x2e, RZ ;  /* 0x0000002e08497824 */ /* 0x000fc600078e02ff */
[----:B------:R-:W-:Y:S01]  /*48c0*/  STL.64 [R1+0x890], R38 ;  /* 0x0008902601007387 */ /* 0x000fe20000100a00 */
[----:B------:R-:W-:Y:S01]  /*48d0*/  IMAD R74, R8, 0xc8, RZ ;  /* 0x000000c8084a7824 */ /* 0x000fe200078e02ff */
[-C--:B------:R-:W-:Y:S02]  /*48e0*/  IADD3 R28, P6, R66, R6.reuse, RZ ;  /* 0x00000006421c7210 */ /* 0x080fe40007fde0ff */
[----:B------:R4:W-:Y:S01]  /*48f0*/  STL.64 [R1+0xb8], R18 ;  /* 0x0000b81201007387 */ /* 0x0009e20000100a00 */
[----:B------:R-:W-:Y:S01]  /*4900*/  IMAD R72, R8, 0xc4, RZ ;  /* 0x000000c408487824 */ /* 0x000fe200078e02ff */
[-C--:B-1----:R-:W-:Y:S01]  /*4910*/  IADD3 R10, P1, R64, R6.reuse, RZ ;  /* 0x00000006400a7210 */ /* 0x082fe20007f3e0ff */
[C---:B------:R-:W-:Y:S01]  /*4920*/  IMAD R71, R8.reuse, 0x2d, RZ ;  /* 0x0000002d08477824 */ /* 0x040fe200078e02ff */
[----:B------:R-:W-:Y:S01]  /*4930*/  STL.64 [R1+0x120], R36 ;  /* 0x0001202401007387 */ /* 0x000fe20000100a00 */
[C---:B------:R-:W-:Y:S01]  /*4940*/  IMAD R81, R8.reuse, 0x32, RZ ;  /* 0x0000003208517824 */ /* 0x040fe200078e02ff */
[-C--:B------:R-:W-:Y:S01]  /*4950*/  LEA.HI.X.SX32 R29, R73, R7.reuse, 0x2, P6 ;  /* 0x00000007491d7211 */ /* 0x080fe200030f16ff */
[----:B------:R-:W-:Y:S01]  /*4960*/  IMAD R79, R8, 0x31, RZ ;  /* 0x00000031084f7824 */ /* 0x000fe200078e02ff */
[-C--:B----4-:R-:W-:Y:S01]  /*4970*/  IADD3 R18, P5, R68, R6.reuse, RZ ;  /* 0x0000000644127210 */ /* 0x090fe20007fbe0ff */
[C---:B------:R-:W-:Y:S01]  /*4980*/  IMAD R80, R8.reuse, 0xd4, RZ ;  /* 0x000000d408507824 */ /* 0x040fe200078e02ff */
[----:B------:R1:W-:Y:S02]  /*4990*/  STL.64 [R1+0x898], R36 ;  /* 0x0008982401007387 */ /* 0x0003e40000100a00 */
[-C--:B------:R-:W-:Y:S01]  /*49a0*/  LEA.HI.X.SX32 R19, R75, R7.reuse, 0x2, P5 ;  /* 0x000000074b137211 */ /* 0x080fe200028f16ff */
[----:B------:R-:W-:Y:S01]  /*49b0*/  IMAD R78, R8, 0xd0, RZ ;  /* 0x000000d0084e7824 */ /* 0x000fe200078e02ff */
[----:B------:R-:W-:Y:S01]  /*49c0*/  IADD3 R38, P5, R74, R6, RZ ;  /* 0x000000064a267210 */ /* 0x000fe20007fbe0ff */
[C---:B------:R-:W-:Y:S01]  /*49d0*/  IMAD R70, R8.reuse, 0xc0, RZ ;  /* 0x000000c008467824 */ /* 0x040fe200078e02ff */
[-C--:B------:R-:W-:Y:S01]  /*49e0*/  LEA.HI.X.SX32 R11, R71, R7.reuse, 0x2, P1 ;  /* 0x00000007470b7211 */ /* 0x080fe200008f16ff */
[----:B------:R-:W-:Y:S01]  /*49f0*/  IMAD R87, R8, 0x35, RZ ;  /* 0x0000003508577824 */ /* 0x000fe200078e02ff */
[----:B------:R-:W-:-:S02]  /*4a00*/  LEA.HI.X.SX32 R39, R81, R7, 0x2, P5 ;  /* 0x0000000751277211 */ /* 0x000fc400028f16ff */
[-C--:B-1----:R-:W-:Y:S01]  /*4a10*/  IADD3 R36, P6, R72, R6.reuse, RZ ;  /* 0x0000000648247210 */ /* 0x082fe20007fde0ff */
[----:B------:R-:W-:Y:S01]  /*4a20*/  IMAD R86, R8, 0xe0, RZ ;  /* 0x000000e008567824 */ /* 0x000fe200078e02ff */
[-C--:B------:R-:W-:Y:S01]  /*4a30*/  IADD3 R124, P5, R80, R6.reuse, RZ ;  /* 0x00000006507c7210 */ /* 0x080fe20007fbe0ff */
[----:B------:R-:W-:Y:S01]  /*4a40*/  IMAD R85, R8, 0xdc, RZ ;  /* 0x000000dc08557824 */ /* 0x000fe200078e02ff */
[-C--:B------:R-:W-:Y:S02]  /*4a50*/  LEA.HI.X.SX32 R37, R79, R7.reuse, 0x2, P6 ;  /* 0x000000074f257211 */ /* 0x080fe400030f16ff */
[-C--:B------:R-:W-:Y:S01]  /*4a60*/  IADD3 R42, P6, R78, R6.reuse, RZ ;  /* 0x000000064e2a7210 */ /* 0x080fe20007fde0ff */
[----:B------:R1:W-:Y:S01]  /*4a70*/  STL.64 [R1+0xb0], R10 ;  /* 0x0000b00a01007387 */ /* 0x0003e20000100a00 */
[C---:B------:R-:W-:Y:S01]  /*4a80*/  IMAD R77, R8.reuse, 0xcc, RZ ;  /* 0x000000cc084d7824 */ /* 0x040fe200078e02ff */
[-C--:B------:R-:W-:Y:S01]  /*4a90*/  LEA.HI.X.SX32 R125, R87, R7.reuse, 0x2, P5 ;  /* 0x00000007577d7211 */ /* 0x080fe200028f16ff */
[----:B------:R-:W-:Y:S01]  /*4aa0*/  IMAD R91, R8, 0x37, RZ ;  /* 0x00000037085b7824 */ /* 0x000fe200078e02ff */
[----:B------:R-:W-:Y:S01]  /*4ab0*/  LEA.HI.X.SX32 R43, R76, R7, 0x2, P6 ;  /* 0x000000074c2b7211 */ /* 0x000fe200030f16ff */
[----:B------:R-:W-:Y:S01]  /*4ac0*/  IMAD R93, R8, 0xec, RZ ;  /* 0x000000ec085d7824 */ /* 0x000fe200078e02ff */
[-C--:B------:R-:W-:Y:S01]  /*4ad0*/  IADD3 R50, P5, R86, R6.reuse, RZ ;  /* 0x0000000656327210 */ /* 0x080fe20007fbe0ff */
[----:B------:R-:W-:Y:S01]  /*4ae0*/  IMAD R90, R8, 0xe8, RZ ;  /* 0x000000e8085a7824 */ /* 0x000fe200078e02ff */
[----:B------:R-:W-:-:S02]  /*4af0*/  IADD3 R44, P6, R85, R6, RZ ;  /* 0x00000006552c7210 */ /* 0x000fc40007fde0ff */
[-C--:B-1----:R-:W-:Y:S01]  /*4b00*/  IADD3 R10, P1, R70, R6.reuse, RZ ;  /* 0x00000006460a7210 */ /* 0x082fe20007f3e0ff */
[C---:B------:R-:W-:Y:S01]  /*4b10*/  IMAD R83, R8.reuse, 0x33, RZ ;  /* 0x0000003308537824 */ /* 0x040fe200078e02ff */
[----:B------:R1:W-:Y:S01]  /*4b20*/  STL.64 [R1+0xa8], R28 ;  /* 0x0000a81c01007387 */ /* 0x0003e20000100a00 */
[C---:B------:R-:W-:Y:S01]  /*4b30*/  IMAD R82, R8.reuse, 0xd8, RZ ;  /* 0x000000d808527824 */ /* 0x040fe200078e02ff */
[-C--:B------:R-:W-:Y:S01]  /*4b40*/  LEA.HI.X.SX32 R11, R69, R7.reuse, 0x2, P1 ;  /* 0x00000007450b7211 */ /* 0x080fe200008f16ff */
[C---:B------:R-:W-:Y:S01]  /*4b50*/  IMAD R99, R8.reuse, 0x3b, RZ ;  /* 0x0000003b08637824 */ /* 0x040fe200078e02ff */
[-C--:B------:R-:W-:Y:S01]  /*4b60*/  IADD3 R40, P1, R77, R6.reuse, RZ ;  /* 0x000000064d287210 */ /* 0x080fe20007f3e0ff */
[----:B------:R-:W-:Y:S01]  /*4b70*/  IMAD R97, R8, 0x3a, RZ ;  /* 0x0000003a08617824 */ /* 0x000fe200078e02ff */
[-C--:B------:R-:W-:Y:S01]  /*4b80*/  LEA.HI.X.SX32 R51, R84, R7.reuse, 0x2, P5 ;  /* 0x0000000754337211 */ /* 0x080fe200028f16ff */
[C---:B------:R-:W-:Y:S01]  /*4b90*/  IMAD R98, R8.reuse, 0xf8, RZ ;  /* 0x000000f808627824 */ /* 0x040fe200078e02ff */
[----:B------:R-:W-:Y:S01]  /*4ba0*/  LEA.HI.X.SX32 R45, R91, R7, 0x2, P6 ;  /* 0x000000075b2d7211 */ /* 0x000fe200030f16ff */
[----:B------:R-:W-:Y:S01]  /*4bb0*/  IMAD R96, R8, 0xf4, RZ ;  /* 0x000000f408607824 */ /* 0x000fe200078e02ff */
[----:B--2---:R-:W-:-:S02]  /*4bc0*/  IADD3 R46, P6, R90, R6, RZ ;  /* 0x000000065a2e7210 */ /* 0x004fc40007fde0ff */
[-C--:B-1----:R-:W-:Y:S01]  /*4bd0*/  IADD3 R28, P5, R93, R6.reuse, RZ ;  /* 0x000000065d1c7210 */ /* 0x082fe20007fbe0ff */
[----:B------:R1:W-:Y:S01]  /*4be0*/  STL.64 [R1+0xa0], R18 ;  /* 0x0000a01201007387 */ /* 0x0003e20000100a00 */
[C---:B------:R-:W-:Y:S01]  /*4bf0*/  IMAD R89, R8.reuse, 0x36, RZ ;  /* 0x0000003608597824 */ /* 0x040fe200078e02ff */
[-C--:B------:R-:W-:Y:S01]  /*4c00*/  LEA.HI.X.SX32 R41, R83, R7.reuse, 0x2, P1 ;  /* 0x0000000753297211 */ /* 0x080fe200008f16ff */
[C---:B------:R-:W-:Y:S01]  /*4c10*/  IMAD R88, R8.reuse, 0xe4, RZ ;  /* 0x000000e408587824 */ /* 0x040fe200078e02ff */
[----:B------:R2:W-:Y:S01]  /*4c20*/  STL.64 [R1+0x98], R10 ;  /* 0x0000980a01007387 */ /* 0x0005e20000100a00 */
[C---:B------:R-:W-:Y:S01]  /*4c30*/  IMAD R106, R8.reuse, 0x3e, RZ ;  /* 0x0000003e086a7824 */ /* 0x040fe200078e02ff */
[-C--:B------:R-:W-:Y:S01]  /*4c40*/  LEA.HI.X.SX32 R29, R99, R7.reuse, 0x2, P5 ;  /* 0x00000007631d7211 */ /* 0x080fe200028f16ff */
[C---:B------:R-:W-:Y:S01]  /*4c50*/  IMAD R104, R8.reuse, 0x3d, RZ ;  /* 0x0000003d08687824 */ /* 0x040fe200078e02ff */
[----:B------:R-:W-:Y:S01]  /*4c60*/  LEA.HI.X.SX32 R47, R97, R7, 0x2, P6 ;  /* 0x00000007612f7211 */ /* 0x000fe200030f16ff */
[----:B------:R-:W-:Y:S01]  /*4c70*/  IMAD R105, R8, 0x134, RZ ;  /* 0x0000013408697824 */ /* 0x000fe200078e02ff */
[-C--:B------:R-:W-:Y:S01]  /*4c80*/  IADD3 R30, P6, R96, R6.reuse, RZ ;  /* 0x00000006601e7210 */ /* 0x080fe20007fde0ff */
[----:B------:R-:W-:Y:S01]  /*4c90*/  IMAD R103, R8, 0x130, RZ ;  /* 0x0000013008677824 */ /* 0x000fe200078e02ff */
[----:B-1----:R-:W-:-:S02]  /*4ca0*/  IADD3 R18, P5, R98, R6, RZ ;  /* 0x0000000662127210 */ /* 0x002fc40007fbe0ff */
[-C--:B--2---:R-:W-:Y:S01]  /*4cb0*/  IADD3 R10, P1, R82, R6.reuse, RZ ;  /* 0x00000006520a7210 */ /* 0x084fe20007f3e0ff */
[----:B------:R-:W-:Y:S01]  /*4cc0*/  IMAD R95, R8, 0x39, RZ ;  /* 0x00000039085f7824 */ /* 0x000fe200078e02ff */
[-C--:B------:R-:W-:Y:S01]  /*4cd0*/  LEA.HI.X.SX32 R19, R106, R7.reuse, 0x2, P5 ;  /* 0x000000076a137211 */ /* 0x080fe200028f16ff */
[C---:B------:R-:W-:Y:S01]  /*4ce0*/  IMAD R94, R8.reuse, 0xf0, RZ ;  /* 0x000000f0085e7824 */ /* 0x040fe200078e02ff */
[-C--:B------:R-:W-:Y:S01]  /*4cf0*/  LEA.HI.X.SX32 R11, R89, R7.reuse, 0x2, P1 ;  /* 0x00000007590b7211 */ /* 0x080fe200008f16ff */
[----:B------:R-:W-:Y:S01]  /*4d00*/  IMAD R112, R8, 0x4d, RZ ;  /* 0x0000004d08707824 */ /* 0x000fe200078e02ff */
[-C--:B---3--:R-:W-:Y:S01]  /*4d10*/  IADD3 R48, P1, R88, R6.reuse, RZ ;  /* 0x0000000658307210 */ /* 0x088fe20007f3e0ff */
[----:B------:R-:W-:Y:S01]  /*4d20*/  IMAD R111, R8, 0x140, RZ ;  /* 0x00000140086f7824 */ /* 0x000fe200078e02ff */
[----:B------:R-:W-:Y:S01]  /*4d30*/  LEA.HI.X.SX32 R31, R104, R7, 0x2, P6 ;  /* 0x00000007681f7211 */ /* 0x000fe200030f16ff */
[----:B------:R-:W-:Y:S01]  /*4d40*/  IMAD R110, R8, 0x13c, RZ ;  /* 0x0000013c086e7824 */ /* 0x000fe200078e02ff */
[----:B------:R-:W-:-:S02]  /*4d50*/  IADD3 R54, P5, R105, R6, RZ ;  /* 0x0000000669367210 */ /* 0x000fc40007fbe0ff */
[-C--:B------:R-:W-:Y:S01]  /*4d60*/  IADD3 R52, P6, R103, R6.reuse, RZ ;  /* 0x0000000667347210 */ /* 0x080fe20007fde0ff */
[C---:B------:R-:W-:Y:S01]  /*4d70*/  IMAD R101, R8.reuse, 0xfc, RZ ;  /* 0x000000fc08657824 */ /* 0x040fe200078e02ff */
[-C--:B------:R-:W-:Y:S01]  /*4d80*/  LEA.HI.X.SX32 R49, R95, R7.reuse, 0x2, P1 ;  /* 0x000000075f317211 */ /* 0x080fe200008f16ff */
[----:B------:R-:W-:Y:S01]  /*4d90*/  IMAD R117, R8, 0x4f, RZ ;  /* 0x0000004f08757824 */ /* 0x000fe200078e02ff */
[-C--:B------:R-:W-:Y:S01]  /*4da0*/  IADD3 R34, P1, R94, R6.reuse, RZ ;  /* 0x000000065e227210 */ /* 0x080fe20007f3e0ff */
[----:B------:R-:W-:Y:S01]  /*4db0*/  IMAD R118, R8, 0x14c, RZ ;  /* 0x0000014c08767824 */ /* 0x000fe200078e02ff */
[-C--:B------:R-:W-:Y:S01]  /*4dc0*/  LEA.HI.X.SX32 R55, R112, R7.reuse, 0x2, P5 ;  /* 0x0000000770377211 */ /* 0x080fe200028f16ff */
[----:B------:R-:W-:Y:S01]  /*4dd0*/  IMAD R116, R8, 0x148, RZ ;  /* 0x0000014808747824 */ /* 0x000fe200078e02ff */
[----:B------:R-:W-:Y:S02]  /*4de0*/  LEA.HI.X.SX32 R53, R100, R7, 0x2, P6 ;  /* 0x0000000764357211 */ /* 0x000fe400030f16ff */
[----:B------:R-:W-:-:S02]  /*4df0*/  IADD3 R60, P5, R111, R6, RZ ;  /* 0x000000066f3c7210 */ /* 0x000fc40007fbe0ff */
[-C--:B------:R-:W-:Y:S01]  /*4e00*/  IADD3 R58, P6, R110, R6.reuse, RZ ;  /* 0x000000066e3a7210 */ /* 0x080fe20007fde0ff */
[----:B------:R-:W-:Y:S01]  /*4e10*/  IMAD R109, R8, 0x3f, RZ ;  /* 0x0000003f086d7824 */ /* 0x000fe200078e02ff */
[-C--:B------:R-:W-:Y:S01]  /*4e20*/  LEA.HI.X.SX32 R35, R92, R7.reuse, 0x2, P1 ;  /* 0x000000075c237211 */ /* 0x080fe200008f16ff */
[C---:B------:R-:W-:Y:S01]  /*4e30*/  IMAD R108, R8.reuse, 0x138, RZ ;  /* 0x00000138086c7824 */ /* 0x040fe200078e02ff */
[-C--:B------:R-:W-:Y:S01]  /*4e40*/  IADD3 R32, P1, R101, R6.reuse, RZ ;  /* 0x0000000665207210 */ /* 0x080fe20007f3e0ff */
[C---:B------:R-:W-:Y:S01]  /*4e50*/  IMAD R73, R8.reuse, 0x53, RZ ;  /* 0x0000005308497824 */ /* 0x040fe200078e02ff */
[-C--:B------:R-:W-:Y:S01]  /*4e60*/  LEA.HI.X.SX32 R61, R107, R7.reuse, 0x2, P5 ;  /* 0x000000076b3d7211 */ /* 0x080fe200028f16ff */
[C---:B------:R-:W-:Y:S01]  /*4e70*/  IMAD R122, R8.reuse, 0x52, RZ ;  /* 0x00000052087a7824 */ /* 0x040fe200078e02ff */
[-C--:B------:R-:W-:Y:S01]  /*4e80*/  LEA.HI.X.SX32 R59, R117, R7.reuse, 0x2, P6 ;  /* 0x00000007753b7211 */ /* 0x080fe200030f16ff */
[----:B------:R-:W-:Y:S01]  /*4e90*/  IMAD R4, R8, 0x158, RZ ;  /* 0x0000015808047824 */ /* 0x000fe200078e02ff */
[-C--:B------:R-:W-:Y:S01]  /*4ea0*/  IADD3 R66, P5, R118, R6.reuse, RZ ;  /* 0x0000000676427210 */ /* 0x080fe20007fbe0ff */
[----:B------:R-:W-:Y:S01]  /*4eb0*/  IMAD R121, R8, 0x154, RZ ;  /* 0x0000015408797824 */ /* 0x000fe200078e02ff */
[-C--:B------:R-:W-:Y:S01]  /*4ec0*/  IADD3 R64, P6, R116, R6.reuse, RZ ;  /* 0x0000000674407210 */ /* 0x080fe20007fde0ff */
[C---:B------:R-:W-:Y:S01]  /*4ed0*/  IMAD R114, R8.reuse, 0x4e, RZ ;  /* 0x0000004e08727824 */ /* 0x040fe200078e02ff */
[-C--:B------:R-:W-:Y:S01]  /*4ee0*/  LEA.HI.X.SX32 R33, R109, R7.reuse, 0x2, P1 ;  /* 0x000000076d217211 */ /* 0x080fe200008f16ff */
[----:B------:R-:W-:Y:S01]  /*4ef0*/  IMAD R113, R8, 0x144, RZ ;  /* 0x0000014408717824 */ /* 0x000fe200078e02ff */
[----:B------:R-:W-:Y:S01]  /*4f00*/  IADD3 R56, P1, R108, R6, RZ ;  /* 0x000000066c387210 */ /* 0x000fe20007f3e0ff */
[----:B------:R-:W-:Y:S01]  /*4f10*/  IMAD R77, R8, 0x55, RZ ;  /* 0x00000055084d7824 */ /* 0x000fe200078e02ff */
[----:B------:R-:W-:-:S02]  /*4f20*/  LEA.HI.X.SX32 R67, R73, R7, 0x2, P5 ;  /* 0x0000000749437211 */ /* 0x000fc400028f16ff */
[-C--:B------:R-:W-:Y:S02]  /*4f30*/  LEA.HI.X.SX32 R65, R122, R7.reuse, 0x2, P6 ;  /* 0x000000077a417211 */ /* 0x080fe400030f16ff */
[-C--:B------:R-:W-:Y:S01]  /*4f40*/  IADD3 R72, P5, R4, R6.reuse, RZ ;  /* 0x0000000604487210 */ /* 0x080fe20007fbe0ff */
[C---:B------:R-:W-:Y:S01]  /*4f50*/  IMAD R4, R8.reuse, 0x160, RZ ;  /* 0x0000016008047824 */ /* 0x040fe200078e02ff */
[-C--:B------:R-:W-:Y:S01]  /*4f60*/  IADD3 R70, P6, R121, R6.reuse, RZ ;  /* 0x0000000679467210 */ /* 0x080fe20007fde0ff */
[----:B------:R-:W-:Y:S01]  /*4f70*/  IMAD R120, R8, 0x51, RZ ;  /* 0x0000005108787824 */ /* 0x000fe200078e02ff */
[-C--:B------:R-:W-:Y:S01]  /*4f80*/  LEA.HI.X.SX32 R57, R114, R7.reuse, 0x2, P1 ;  /* 0x0000000772397211 */ /* 0x080fe200008f16ff */
[C---:B------:R-:W-:Y:S01]  /*4f90*/  IMAD R119, R8.reuse, 0x150, RZ ;  /* 0x0000015008777824 */ /* 0x040fe200078e02ff */
[----:B------:R-:W-:Y:S01]  /*4fa0*/  IADD3 R62, P1, R113, R6, RZ ;  /* 0x00000006713e7210 */ /* 0x000fe20007f3e0ff */
[----:B------:R-:W-:Y:S01]  /*4fb0*/  IMAD R79, R8, 0x56, RZ ;  /* 0x00000056084f7824 */ /* 0x000fe200078e02ff */
[----:B------:R-:W-:-:S02]  /*4fc0*/  LEA.HI.X.SX32 R71, R77, R7, 0x2, P6 ;  /* 0x000000074d477211 */ /* 0x000fc400030f16ff */
[-C--:B------:R-:W-:Y:S01]  /*4fd0*/  IADD3 R76, P6, R4, R6.reuse, RZ ;  /* 0x00000006044c7210 */ /* 0x080fe20007fde0ff */
[----:B------:R-:W-:Y:S01]  /*4fe0*/  IMAD R4, R8, 0x164, RZ ;  /* 0x0000016408047824 */ /* 0x000fe200078e02ff */
[-C--:B------:R-:W-:Y:S01]  /*4ff0*/  LEA.HI.X.SX32 R63, R120, R7.reuse, 0x2, P1 ;  /* 0x00000007783f7211 */ /* 0x080fe200008f16ff */
[C---:B------:R-:W-:Y:S01]  /*5000*/  IMAD R75, R8.reuse, 0x15c, RZ ;  /* 0x0000015c084b7824 */ /* 0x040fe200078e02ff */
[-C--:B------:R-:W-:Y:S02]  /*5010*/  IADD3 R68, P1, R119, R6.reuse, RZ ;  /* 0x0000000677447210 */ /* 0x080fe40007f3e0ff */
[-C--:B------:R-:W-:Y:S01]  /*5020*/  LEA.HI.X.SX32 R73, R79, R7.reuse, 0x2, P5 ;  /* 0x000000074f497211 */ /* 0x080fe200028f16ff */
[----:B------:R-:W-:Y:S01]  /*5030*/  IMAD R80, R8, 0x57, RZ ;  /* 0x0000005708507824 */ /* 0x000fe200078e02ff */
[-C--:B------:R-:W-:Y:S01]  /*5040*/  IADD3 R78, P5, R4, R6.reuse, RZ ;  /* 0x00000006044e7210 */ /* 0x080fe20007fbe0ff */
[C---:B------:R-:W-:Y:S01]  /*5050*/  IMAD R4, R8.reuse, 0x16c, RZ ;  /* 0x0000016c08047824 */ /* 0x040fe200078e02ff */
[-C--:B------:R-:W-:Y:S01]  /*5060*/  LEA.HI.X.SX32 R69, R115, R7.reuse, 0x2, P1 ;  /* 0x0000000773457211 */ /* 0x080fe200008f16ff */
[----:B------:R-:W-:Y:S01]  /*5070*/  IMAD R81, R8, 0x168, RZ ;  /* 0x0000016808517824 */ /* 0x000fe200078e02ff */
[----:B------:R-:W-:Y:S01]  /*5080*/  IADD3 R74, P1, R75, R6, RZ ;  /* 0x000000064b4a7210 */ /* 0x000fe20007f3e0ff */
[----:B------:R-:W-:Y:S01]  /*5090*/  STL.64 [R1+0x90], R36 ;  /* 0x0000902401007387 */ /* 0x000fe20000100a00 */
[----:B------:R-:W-:-:S02]  /*50a0*/  LEA.HI.X.SX32 R77, R123, R7, 0x2, P6 ;  /* 0x000000077b4d7211 */ /* 0x000fc400030f16ff */
[----:B------:R-:W-:Y:S01]  /*50b0*/  LEA.HI.X.SX32 R75, R80, R7, 0x2, P1 ;  /* 0x00000007504b7211 */ /* 0x000fe200008f16ff */
[----:B------:R1:W-:Y:S01]  /*50c0*/  STL.64 [R1+0x8a0], R36 ;  /* 0x0008a02401007387 */ /* 0x0003e20000100a00 */
[-C--:B------:R-:W-:Y:S01]  /*50d0*/  IADD3 R82, P6, R4, R6.reuse, RZ ;  /* 0x0000000604527210 */ /* 0x080fe20007fde0ff */
[C---:B------:R-:W-:Y:S01]  /*50e0*/  IMAD R4, R8.reuse, 0x174, RZ ;  /* 0x0000017408047824 */ /* 0x040fe200078e02ff */
[----:B------:R-:W-:Y:S01]  /*50f0*/  IADD3 R80, P1, R81, R6, RZ ;  /* 0x0000000651507210 */ /* 0x000fe20007f3e0ff */
[----:B------:R-:W-:Y:S04]  /*5100*/  STL.64 [R1+0x88], R38 ;  /* 0x0000882601007387 */ /* 0x000fe80000100a00 */
[----:B------:R2:W-:Y:S01]  /*5110*/  STL.64 [R1+0x8a8], R38 ;  /* 0x0008a82601007387 */ /* 0x0005e20000100a00 */
[----:B-1----:R-:W-:-:S02]  /*5120*/  IMAD R37, R8, 0x5a, RZ ;  /* 0x0000005a08257824 */ /* 0x002fc400078e02ff */
[----:B------:R-:W-:-:S03]  /*5130*/  IMAD R36, R8, 0x170, RZ ;  /* 0x0000017008247824 */ /* 0x000fc600078e02ff */
[-C--:B------:R-:W-:Y:S01]  /*5140*/  LEA.HI.X.SX32 R81, R37, R7.reuse, 0x2, P1 ;  /* 0x0000000725517211 */ /* 0x080fe200008f16ff */
[----:B--2---:R-:W-:Y:S01]  /*5150*/  IMAD R39, R8, 0x59, RZ ;  /* 0x0000005908277824 */ /* 0x004fe200078e02ff */
[-C--:B------:R-:W-:Y:S01]  /*5160*/  IADD3 R86, P1, R4, R6.reuse, RZ ;  /* 0x0000000604567210 */ /* 0x080fe20007f3e0ff */
[C---:B------:R-:W-:Y:S02]  /*5170*/  IMAD R37, R8.reuse, 0x5d, RZ ;  /* 0x0000005d08257824 */ /* 0x040fe400078e02ff */
[C---:B------:R-:W-:Y:S01]  /*5180*/  IMAD R4, R8.reuse, 0x1b0, RZ ;  /* 0x000001b008047824 */ /* 0x040fe200078e02ff */
[-C--:B------:R-:W-:Y:S01]  /*5190*/  LEA.HI.X.SX32 R79, R39, R7.reuse, 0x2, P5 ;  /* 0x00000007274f7211 */ /* 0x080fe200028f16ff */
[----:B------:R-:W-:Y:S01]  /*51a0*/  IMAD R24, R8, 0x17c, RZ ;  /* 0x0000017c08187824 */ /* 0x000fe200078e02ff */
[----:B------:R-:W-:Y:S01]  /*51b0*/  IADD3 R84, P5, R36, R6, RZ ;  /* 0x0000000624547210 */ /* 0x000fe20007fbe0ff */
[C---:B------:R-:W-:Y:S01]  /*51c0*/  IMAD R27, R8.reuse, 0x5b, RZ ;  /* 0x0000005b081b7824 */ /* 0x040fe200078e02ff */
[----:B------:R-:W-:Y:S01]  /*51d0*/  STL.64 [R1+0x80], R40 ;  /* 0x0000802801007387 */ /* 0x000fe20000100a00 */
[C---:B------:R-:W-:Y:S01]  /*51e0*/  IMAD R26, R8.reuse, 0x178, RZ ;  /* 0x00000178081a7824 */ /* 0x040fe200078e02ff */
[-C--:B------:R-:W-:Y:S01]  /*51f0*/  LEA.HI.X.SX32 R87, R37, R7.reuse, 0x2, P1 ;  /* 0x0000000725577211 */ /* 0x080fe200008f16ff */
[----:B------:R-:W-:Y:S01]  /*5200*/  IMAD R37, R8, 0x5f, RZ ;  /* 0x0000005f08257824 */ /* 0x000fe200078e02ff */
[----:B------:R-:W-:Y:S01]  /*5210*/  STL.64 [R1+0x8b0], R40 ;  /* 0x0008b02801007387 */ /* 0x000fe20000100a00 */
[----:B------:R-:W-:-:S02]  /*5220*/  LEA.HI.X.SX32 R85, R25, R7, 0x2, P5 ;  /* 0x0000000719557211 */ /* 0x000fc400028f16ff */
[-C--:B------:R-:W-:Y:S01]  /*5230*/  IADD3 R88, P1, R4, R6.reuse, RZ ;  /* 0x0000000604587210 */ /* 0x080fe20007f3e0ff */
[----:B------:R-:W-:Y:S01]  /*5240*/  STL.64 [R1+0x78], R42 ;  /* 0x0000782a01007387 */ /* 0x000fe20000100a00 */
[-C--:B------:R-:W-:Y:S01]  /*5250*/  IADD3 R24, P5, R24, R6.reuse, RZ ;  /* 0x0000000618187210 */ /* 0x080fe20007fbe0ff */
[C---:B------:R-:W-:Y:S01]  /*5260*/  IMAD R4, R8.reuse, 0x1b8, RZ ;  /* 0x000001b808047824 */ /* 0x040fe200078e02ff */
[-C--:B------:R-:W-:Y:S01]  /*5270*/  LEA.HI.X.SX32 R83, R27, R7.reuse, 0x2, P6 ;  /* 0x000000071b537211 */ /* 0x080fe200030f16ff */
[----:B------:R-:W-:Y:S01]  /*5280*/  STL.64 [R1+0x8b8], R42 ;  /* 0x0008b82a01007387 */ /* 0x000fe20000100a00 */
[----:B------:R-:W-:Y:S01]  /*5290*/  IMAD R39, R8, 0x5e, RZ ;  /* 0x0000005e08277824 */ /* 0x000fe200078e02ff */
[----:B------:R-:W-:Y:S01]  /*52a0*/  IADD3 R26, P6, R26, R6, RZ ;  /* 0x000000061a1a7210 */ /* 0x000fe20007fde0ff */
[----:B------:R-:W-:Y:S01]  /*52b0*/  IMAD R36, R8, 0x1b4, RZ ;  /* 0x000001b408247824 */ /* 0x000fe200078e02ff */
[----:B------:R-:W-:Y:S01]  /*52c0*/  STL.64 [R1+0x70], R124 ;  /* 0x0000707c01007387 */ /* 0x000fe20000100a00 */
[----:B------:R-:W-:-:S03]  /*52d0*/  LEA.HI.X.SX32 R25, R37, R7, 0x2, P5 ;  /* 0x0000000725197211 */ /* 0x000fc600028f16ff */
[----:B------:R-:W-:Y:S01]  /*52e0*/  STL.64 [R1+0x8c0], R124 ;  /* 0x0008c07c01007387 */ /* 0x000fe20000100a00 */
[----:B------:R-:W-:Y:S01]  /*52f0*/  IADD3 R92, P5, R4, R6, RZ ;  /* 0x00000006045c7210 */ /* 0x000fe20007fbe0ff */
[C---:B------:R-:W-:Y:S02]  /*5300*/  IMAD R37, R8.reuse, 0x1bc, RZ ;  /* 0x000001bc08257824 */ /* 0x040fe400078e02ff */
[----:B------:R-:W-:Y:S01]  /*5310*/  STL.64 [R1+0x68], R10 ;  /* 0x0000680a01007387 */ /* 0x000fe20000100a00 */
[-C--:B------:R-:W-:Y:S01]  /*5320*/  LEA.HI.X.SX32 R27, R39, R7.reuse, 0x2, P6 ;  /* 0x00000007271b7211 */ /* 0x080fe200030f16ff */
[----:B------:R-:W-:Y:S02]  /*5330*/  IMAD R4, R8, 0x6d, RZ ;  /* 0x0000006d08047824 */ /* 0x000fe400078e02ff */
[----:B------:R-:W-:Y:S01]  /*5340*/  STL.64 [R1+0x8c8], R10 ;  /* 0x0008c80a01007387 */ /* 0x000fe20000100a00 */
[----:B------:R-:W-:Y:S01]  /*5350*/  LEA.HI.X.SX32 R89, R102, R7, 0x2, P1 ;  /* 0x0000000766597211 */ /* 0x000fe200008f16ff */
[----:B------:R-:W-:-:S02]  /*5360*/  IMAD R102, R8, 0x1c0, RZ ;  /* 0x000001c008667824 */ /* 0x000fc400078e02ff */
[----:B------:R-:W-:Y:S01]  /*5370*/  STL.64 [R1+0x60], R44 ;  /* 0x0000602c01007387 */ /* 0x000fe20000100a00 */
[----:B------:R-:W-:-:S03]  /*5380*/  IADD3 R90, P6, R36, R6, RZ ;  /* 0x00000006245a7210 */ /* 0x000fc60007fde0ff */
[----:B------:R1:W-:Y:S01]  /*5390*/  STL.64 [R1+0x8d0], R44 ;  /* 0x0008d02c01007387 */ /* 0x0003e20000100a00 */
[----:B------:R-:W-:-:S03]  /*53a0*/  IADD3 R94, P1, R37, R6, RZ ;  /* 0x00000006255e7210 */ /* 0x000fc60007f3e0ff */
[----:B------:R-:W-:Y:S01]  /*53b0*/  STL.64 [R1+0x58], R50 ;  /* 0x0000583201007387 */ /* 0x000fe20000100a00 */
[----:B------:R-:W-:-:S03]  /*53c0*/  IMAD R36, R8, 0x6e, RZ ;  /* 0x0000006e08247824 */ /* 0x000fc600078e02ff */
[----:B------:R-:W-:Y:S01]  /*53d0*/  STL.64 [R1+0x50], R48 ;  /* 0x0000503001007387 */ /* 0x000fe20000100a00 */
[----:B------:R-:W-:Y:S01]  /*53e0*/  LEA.HI.X.SX32 R91, R4, R7, 0x2, P6 ;  /* 0x00000007045b7211 */ /* 0x000fe200030f16ff */
[----:B------:R-:W-:Y:S02]  /*53f0*/  IMAD R37, R8, 0x1c4, RZ ;  /* 0x000001c408257824 */ /* 0x000fe400078e02ff */
[----:B------:R-:W-:Y:S01]  /*5400*/  STL.64 [R1+0x48], R46 ;  /* 0x0000482e01007387 */ /* 0x000fe20000100a00 */
[----:B------:R-:W-:Y:S01]  /*5410*/  IADD3 R96, P6, R102, R6, RZ ;  /* 0x0000000666607210 */ /* 0x000fe20007fde0ff */
[C---:B------:R-:W-:Y:S02]  /*5420*/  IMAD R4, R8.reuse, 0x6f, RZ ;  /* 0x0000006f08047824 */ /* 0x040fe400078e02ff */
[----:B------:R-:W-:Y:S01]  /*5430*/  STL.64 [R1+0x40], R28 ;  /* 0x0000401c01007387 */ /* 0x000fe20000100a00 */
[----:B------:R-:W-:-:S03]  /*5440*/  IMAD R102, R8, 0x1c8, RZ ;  /* 0x000001c808667824 */ /* 0x000fc600078e02ff */
[----:B------:R-:W-:Y:S01]  /*5450*/  STL.64 [R1+0x38], R34 ;  /* 0x0000382201007387 */ /* 0x000fe20000100a00 */
[----:B------:R-:W-:-:S03]  /*5460*/  LEA.HI.X.SX32 R93, R36, R7, 0x2, P5 ;  /* 0x00000007245d7211 */ /* 0x000fc600028f16ff */
[----:B------:R-:W-:Y:S01]  /*5470*/  STL.64 [R1+0x30], R30 ;  /* 0x0000301e01007387 */ /* 0x000fe20000100a00 */
[----:B------:R-:W-:-:S03]  /*5480*/  IADD3 R98, P5, R37, R6, RZ ;  /* 0x0000000625627210 */ /* 0x000fc60007fbe0ff */
[----:B------:R-:W-:Y:S01]  /*5490*/  STL.64 [R1+0x28], R18 ;  /* 0x0000281201007387 */ /* 0x000fe20000100a00 */
[----:B------:R-:W-:-:S03]  /*54a0*/  LEA.HI.X.SX32 R95, R4, R7, 0x2, P1 ;  /* 0x00000007045f7211 */ /* 0x000fc600008f16ff */
[----:B------:R-:W-:Y:S01]  /*54b0*/  STL.64 [R1+0x20], R32 ;  /* 0x0000202001007387 */ /* 0x000fe20000100a00 */
[----:B------:R-:W-:-:S03]  /*54c0*/  IMAD R37, R8, 0x71, RZ ;  /* 0x0000007108257824 */ /* 0x000fc600078e02ff */
[----:B------:R-:W-:Y:S01]  /*54d0*/  STL.64 [R1+0x240], R26 ;  /* 0x0002401a01007387 */ /* 0x000fe20000100a00 */
[----:B------:R-:W-:Y:S01]  /*54e0*/  IADD3 R100, P1, R102, R6, RZ ;  /* 0x0000000666647210 */ /* 0x000fe20007f3e0ff */
[C---:B------:R-:W-:Y:S02]  /*54f0*/  IMAD R36, R8.reuse, 0x70, RZ ;  /* 0x0000007008247824 */ /* 0x040fe400078e02ff */
[----:B------:R-:W-:Y:S01]  /*5500*/  STL.64 [R1+0x238], R24 ;  /* 0x0002381801007387 */ /* 0x000fe20000100a00 */
[----:B------:R-:W-:-:S03]  /*5510*/  IMAD R102, R8, 0x1cc, RZ ;  /* 0x000001cc08667824 */ /* 0x000fc600078e02ff */
[----:B-1----:R-:W2:Y:S01]  /*5520*/  LDL.64 R44, [R1+0x1b8] ;  /* 0x0001b800012c7983 */ /* 0x002ea20000100a00 */
[----:B------:R-:W-:-:S03]  /*5530*/  IMAD R4, R8, 0x1d0, RZ ;  /* 0x000001d008047824 */ /* 0x000fc600078e02ff */
[----:B------:R-:W3:Y:S01]  /*5540*/  LDL.64 R122, [R1+0x1b0] ;  /* 0x0001b000017a7983 */ /* 0x000ee20000100a00 */
[-C--:B------:R-:W-:Y:S01]  /*5550*/  LEA.HI.X.SX32 R99, R37, R7.reuse, 0x2, P5 ;  /* 0x0000000725637211 */ /* 0x080fe200028f16ff */
[----:B------:R-:W-:Y:S01]  /*5560*/  IMAD R37, R8, 0x73, RZ ;  /* 0x0000007308257824 */ /* 0x000fe200078e02ff */
[-C--:B------:R-:W-:Y:S01]  /*5570*/  LEA.HI.X.SX32 R97, R36, R7.reuse, 0x2, P6 ;  /* 0x0000000724617211 */ /* 0x080fe200030f16ff */
[----:B------:R-:W-:Y:S01]  /*5580*/  IMAD R39, R8, 0x72, RZ ;  /* 0x0000007208277824 */ /* 0x000fe200078e02ff */
[-C--:B------:R-:W-:Y:S01]  /*5590*/  IADD3 R102, P6, R102, R6.reuse, RZ ;  /* 0x0000000666667210 */ /* 0x080fe20007fde0ff */
[----:B------:R-:W-:Y:S01]  /*55a0*/  IMAD R36, R8, 0x1d4, RZ ;  /* 0x000001d408247824 */ /* 0x000fe200078e02ff */
[-C--:B------:R-:W-:Y:S01]  /*55b0*/  IADD3 R104, P5, R4, R6.reuse, RZ ;  /* 0x0000000604687210 */ /* 0x080fe20007fbe0ff */
[C---:B------:R-:W-:Y:S01]  /*55c0*/  IMAD R4, R8.reuse, 0x1d8, RZ ;  /* 0x000001d808047824 */ /* 0x040fe200078e02ff */
[-C--:B------:R-:W-:Y:S01]  /*55d0*/  LEA.HI.X.SX32 R103, R37, R7.reuse, 0x2, P6 ;  /* 0x0000000725677211 */ /* 0x080fe200030f16ff */
[----:B------:R-:W4:Y:S01]  /*55e0*/  LDL.64 R10, [R1+0x1a8] ;  /* 0x0001a800010a7983 */ /* 0x000f220000100a00 */
[-C--:B------:R-:W-:Y:S01]  /*55f0*/  LEA.HI.X.SX32 R101, R39, R7.reuse, 0x2, P1 ;  /* 0x0000000727657211 */ /* 0x080fe200008f16ff */
[----:B------:R-:W-:Y:S01]  /*5600*/  IMAD R37, R8, 0x75, RZ ;  /* 0x0000007508257824 */ /* 0x000fe200078e02ff */
[-C--:B------:R-:W-:Y:S01]  /*5610*/  IADD3 R106, P1, R36, R6.reuse, RZ ;  /* 0x00000006246a7210 */ /* 0x080fe20007f3e0ff */
[----:B------:R-:W5:Y:S01]  /*5620*/  LDL.64 R124, [R1+0x1a0] ;  /* 0x0001a000017c7983 */ /* 0x000f620000100a00 */
[-C--:B------:R-:W-:Y:S01]  /*5630*/  IADD3 R108, P6, R4, R6.reuse, RZ ;  /* 0x00000006046c7210 */ /* 0x080fe20007fde0ff */
[C---:B------:R-:W-:Y:S01]  /*5640*/  IMAD R4, R8.reuse, 0x1dc, RZ ;  /* 0x000001dc08047824 */ /* 0x040fe200078e02ff */
[-C--:B------:R-:W-:Y:S01]  /*5650*/  LEA.HI.X.SX32 R107, R37, R7.reuse, 0x2, P1 ;  /* 0x00000007256b7211 */ /* 0x080fe200008f16ff */
[----:B------:R-:W-:Y:S01]  /*5660*/  IMAD R37, R8, 0x77, RZ ;  /* 0x0000007708257824 */ /* 0x000fe200078e02ff */
[----:B------:R-:W-:Y:S01]  /*5670*/  LEA.HI.X.SX32 R105, R0, R7, 0x2, P5 ;  /* 0x0000000700697211 */ /* 0x000fe200028f16ff */
[----:B------:R-:W5:Y:S01]  /*5680*/  LDL.64 R42, [R1+0xb8] ;  /* 0x0000b800012a7983 */ /* 0x000f620000100a00 */
[----:B------:R-:W-:-:S03]  /*5690*/  IADD3 R110, P5, R4, R6, RZ ;  /* 0x00000006046e7210 */ /* 0x000fc60007fbe0ff */
[----:B------:R-:W5:Y:S01]  /*56a0*/  LDL.64 R40, [R1+0xb0] ;  /* 0x0000b00001287983 */ /* 0x000f620000100a00 */
[----:B------:R-:W-:-:S03]  /*56b0*/  LEA.HI.X.SX32 R111, R37, R7, 0x2, P5 ;  /* 0x00000007256f7211 */ /* 0x000fc600028f16ff */
[----:B------:R-:W5:Y:S04]  /*56c0*/  LDL.64 R38, [R1+0xa8] ;  /* 0x0000a80001267983 */ /* 0x000f680000100a00 */
[----:B------:R-:W5:Y:S01]  /*56d0*/  LDL.64 R36, [R1+0xa0] ;  /* 0x0000a00001247983 */ /* 0x000f620000100a00 */
[C---:B------:R-:W-:Y:S02]  /*56e0*/  IMAD R0, R8.reuse, 0x1e0, RZ ;  /* 0x000001e008007824 */ /* 0x040fe400078e02ff */
[----:B------:R-:W-:-:S03]  /*56f0*/  IMAD R4, R8, 0x76, RZ ;  /* 0x0000007608047824 */ /* 0x000fc600078e02ff */
[----:B------:R-:W-:Y:S01]  /*5700*/  IADD3 R112, P1, R0, R6, RZ ;  /* 0x0000000600707210 */ /* 0x000fe20007f3e0ff */
[----:B------:R-:W-:Y:S01]  /*5710*/  IMAD R0, R8, 0x1e4, RZ ;  /* 0x000001e408007824 */ /* 0x000fe200078e02ff */
[----:B------:R-:W-:Y:S01]  /*5720*/  LEA.HI.X.SX32 R109, R4, R7, 0x2, P6 ;  /* 0x00000007046d7211 */ /* 0x000fe200030f16ff */
[----:B------:R-:W-:-:S03]  /*5730*/  IMAD R23, R8, 0x79, RZ ;  /* 0x0000007908177824 */ /* 0x000fc600078e02ff */
[-C--:B------:R-:W-:Y:S01]  /*5740*/  IADD3 R114, P6, R0, R6.reuse, RZ ;  /* 0x0000000600727210 */ /* 0x080fe20007fde0ff */
[C---:B------:R-:W-:Y:S02]  /*5750*/  IMAD R0, R8.reuse, 0x1ec, RZ ;  /* 0x000001ec08007824 */ /* 0x040fe400078e02ff */
[C---:B------:R-:W-:Y:S02]  /*5760*/  IMAD R22, R8.reuse, 0x1f0, RZ ;  /* 0x000001f008167824 */ /* 0x040fe400078e02ff */
[C---:B------:R-:W-:Y:S01]  /*5770*/  IMAD R4, R8.reuse, 0x1e8, RZ ;  /* 0x000001e808047824 */ /* 0x040fe200078e02ff */
[-C--:B------:R-:W-:Y:S01]  /*5780*/  LEA.HI.X.SX32 R113, R3, R7.reuse, 0x2, P1 ;  /* 0x0000000703717211 */ /* 0x080fe200008f16ff */
[----:B------:R-:W-:Y:S01]  /*5790*/  IMAD R3, R8, 0x7b, RZ ;  /* 0x0000007b08037824 */ /* 0x000fe200078e02ff */
[-C--:B------:R-:W-:Y:S01]  /*57a0*/  IADD3 R118, P1, R0, R6.reuse, RZ ;  /* 0x0000000600767210 */ /* 0x080fe20007f3e0ff */
[----:B------:R-:W-:Y:S01]  /*57b0*/  IMAD R21, R8, 0x7a, RZ ;  /* 0x0000007a08157824 */ /* 0x000fe200078e02ff */
[-C--:B------:R-:W-:Y:S01]  /*57c0*/  LEA.HI.X.SX32 R115, R23, R7.reuse, 0x2, P6 ;  /* 0x0000000717737211 */ /* 0x080fe200030f16ff */
[----:B------:R-:W-:Y:S01]  /*57d0*/  VIADD R0, R2, 0xffffffd3 ;  /* 0xffffffd302007836 */ /* 0x000fe20000000000 */
[----:B------:R-:W-:Y:S01]  /*57e0*/  LOP3.LUT R120, R12, 0x30, RZ, 0x3c, !PT ;  /* 0x000000300c787812 */ /* 0x000fe200078e3cff */
[----:B------:R-:W-:Y:S01]  /*57f0*/  IMAD R20, R8, 0x1f4, RZ ;  /* 0x000001f408147824 */ /* 0x000fe200078e02ff */
[-C--:B------:R-:W-:Y:S01]  /*5800*/  IADD3 R116, P5, R4, R6.reuse, RZ ;  /* 0x0000000604747210 */ /* 0x080fe20007fbe0ff */
[----:B------:R-:W-:Y:S01]  /*5810*/  IMAD R16, R8, 0x1f8, RZ ;  /* 0x000001f808107824 */ /* 0x000fe200078e02ff */
[-C--:B------:R-:W-:Y:S01]  /*5820*/  IADD3 R22, P6, R22, R6.reuse, RZ ;  /* 0x0000000616167210 */ /* 0x080fe20007fde0ff */
[C---:B------:R-:W-:Y:S01]  /*5830*/  IMAD R14, R8.reuse, 0x7d, RZ ;  /* 0x0000007d080e7824 */ /* 0x040fe200078e02ff */
[-C--:B------:R-:W-:Y:S01]  /*5840*/  LEA.HI.X.SX32 R119, R3, R7.reuse, 0x2, P1 ;  /* 0x0000000703777211 */ /* 0x080fe200008f16ff */
[----:B------:R-:W-:Y:S01]  /*5850*/  IMAD R4, R8, 0x7e, RZ ;  /* 0x0000007e08047824 */ /* 0x000fe200078e02ff */
[-C--:B------:R-:W-:Y:S01]  /*5860*/  LEA.HI.X.SX32 R117, R21, R7.reuse, 0x2, P5 ;  /* 0x0000000715757211 */ /* 0x080fe200028f16ff */
[----:B------:R-:W-:Y:S01]  /*5870*/  VIADD R120, R120, UR8 ;  /* 0x0000000878787c36 */ /* 0x000fe20008000000 */
[----:B------:R-:W-:Y:S01]  /*5880*/  ISETP.GE.U32.AND P1, PT, R0, 0x7fffff54, PT ;  /* 0x7fffff540000780c */ /* 0x000fe20003f26070 */
[----:B------:R-:W-:Y:S01]  /*5890*/  IMAD R15, R8, 0x1fc, RZ ;  /* 0x000001fc080f7824 */ /* 0x000fe200078e02ff */
[----:B------:R-:W-:Y:S01]  /*58a0*/  LEA.HI.X.SX32 R23, R17, R7, 0x2, P6 ;  /* 0x0000000711177211 */ /* 0x000fe200030f16ff */
[----:B------:R-:W-:Y:S01]  /*58b0*/  VIADD R0, R2, 0xffffffd2 ;  /* 0xffffffd202007836 */ /* 0x000fe20000000000 */
[----:B------:R-:W-:-:S02]  /*58c0*/  IADD3 R20, P5, R20, R6, RZ ;  /* 0x0000000614147210 */ /* 0x000fc40007fbe0ff */
[-C--:B------:R-:W-:Y:S01]  /*58d0*/  IADD3 R16, P6, R16, R6.reuse, RZ ;  /* 0x0000000610107210 */ /* 0x080fe20007fde0ff */
[----:B------:R-:W-:Y:S01]  /*58e0*/  IMAD R3, R8, 0x7f, RZ ;  /* 0x0000007f08037824 */ /* 0x000fe200078e02ff */
[-C--:B------:R-:W-:Y:S02]  /*58f0*/  LEA.HI.X.SX32 R21, R14, R7.reuse, 0x2, P5 ;  /* 0x000000070e157211 */ /* 0x080fe400028f16ff */
[-C--:B------:R-:W-:Y:S02]  /*5900*/  LEA.HI.X.SX32 R17, R4, R7.reuse, 0x2, P6 ;  /* 0x0000000704117211 */ /* 0x080fe400030f16ff */
[----:B------:R-:W-:Y:S01]  /*5910*/  IADD3 R14, P5, R15, R6, RZ ;  /* 0x000000060f0e7210 */ /* 0x000fe20007fbe0ff */
[----:B------:R-:W-:Y:S01]  /*5920*/  VIADD R121, R2, 0xffffffd1 ;  /* 0xffffffd102797836 */ /* 0x000fe20000000000 */
[----:B------:R-:W-:Y:S01]  /*5930*/  ISETP.GE.U32.AND P6, PT, R0, 0x7fffff53, PT ;  /* 0x7fffff530000780c */ /* 0x000fe20003fc6070 */
[C---:B------:R-:W-:Y:S01]  /*5940*/  VIADD R0, R2.reuse, 0xffffffb3 ;  /* 0xffffffb302007836 */ /* 0x040fe20000000000 */
[----:B------:R-:W-:Y:S01]  /*5950*/  LEA.HI.X.SX32 R15, R3, R7, 0x2, P5 ;  /* 0x00000007030f7211 */ /* 0x000fe200028f16ff */
[----:B------:R-:W-:Y:S01]  /*5960*/  VIADD R3, R2, 0xffffffd0 ;  /* 0xffffffd002037836 */ /* 0x000fe20000000000 */
[----:B------:R-:W-:Y:S01]  /*5970*/  ISETP.GE.U32.AND P5, PT, R121, 0x7fffff52, PT ;  /* 0x7fffff527900780c */ /* 0x000fe20003fa6070 */
[----:B------:R-:W-:Y:S01]  /*5980*/  STL.64 [R1+0x230], R22 ;  /* 0x0002301601007387 */ /* 0x000fe20000100a00 */
[----:B------:R-:W1:Y:S03]  /*5990*/  LDC R121, c[0x0][0x230] ;  /* 0x00008c00ff797b82 */ /* 0x000e660000000800 */
[----:B------:R-:W-:Y:S04]  /*59a0*/  STL.64 [R1+0x228], R20 ;  /* 0x0002281401007387 */ /* 0x000fe80000100a00 */
[----:B------:R-:W-:Y:S01]  /*59b0*/  STL.64 [R1+0x220], R16 ;  /* 0x0002201001007387 */ /* 0x000fe20000100a00 */
[----:B------:R-:W1:Y:S03]  /*59c0*/  LDC R4, c[0x0][0x230] ;  /* 0x00008c00ff047b82 */ /* 0x000e660000000800 */
[----:B------:R-:W-:Y:S04]  /*59d0*/  STL.64 [R1+0x218], R14 ;  /* 0x0002180e01007387 */ /* 0x000fe80000100a00 */
[----:B--2---:R-:W-:Y:S04]  /*59e0*/  LDGSTS.E [R120], desc[UR60][R44.64], !P3 ;  /* 0x000000002c787fae */ /* 0x004fe8000d92187c */
[----:B---3--:R2:W-:Y:S01]  /*59f0*/  LDGSTS.E [R120+0x4], desc[UR60][R122.64], !P2 ;  /* 0x000040007a787fae */ /* 0x0085e2000d12187c */
[----:B------:R-:W-:Y:S01]  /*5a00*/  ISETP.GE.U32.AND P2, PT, R0, 0x7fffff34, PT ;  /* 0x7fffff340000780c */ /* 0x000fe20003f46070 */
[C---:B------:R-:W-:Y:S01]  /*5a10*/  VIADD R0, R2.reuse, 0xffffffb1 ;  /* 0xffffffb102007836 */ /* 0x040fe20000000000 */
[----:B------:R-:W-:Y:S01]  /*5a20*/  ISETP.GE.U32.AND P3, PT, R3, 0x7fffff51, PT ;  /* 0x7fffff510300780c */ /* 0x000fe20003f66070 */
[----:B------:R-:W3:Y:S01]  /*5a30*/  LDL.LU.64 R44, [R1+0x8d0] ;  /* 0x0008d000012c7983 */ /* 0x000ee20000300a00 */
[----:B--2---:R-:W2:Y:S03]  /*5a40*/  LDC R123, c[0x0][0x230] ;  /* 0x00008c00ff7b7b82 */ /* 0x004ea60000000800 */
[----:B----4-:R-:W-:Y:S01]  /*5a50*/  LDGSTS.E [R120+0x8], desc[UR60][R10.64], !P0 ;  /* 0x000080000a787fae */ /* 0x010fe2000c12187c */
[----:B------:R-:W-:-:S03]  /*5a60*/  VIADD R3, R2, 0xffffffb2 ;  /* 0xffffffb202037836 */ /* 0x000fc60000000000 */
[----:B-----5:R-:W-:Y:S01]  /*5a70*/  LDGSTS.E [R120+0xc], desc[UR60][R124.64], !P4 ;  /* 0x0000c0007c787fae */ /* 0x020fe2000e12187c */
[----:B------:R-:W4:Y:S01]  /*5a80*/  LDC R122, c[0x0][0x230] ;  /* 0x00008c00ff7a7b82 */ /* 0x000f220000000800 */
[----:B------:R-:W-:Y:S01]  /*5a90*/  ISETP.GE.U32.AND P4, PT, R0, 0x7fffff32, PT ;  /* 0x7fffff320000780c */ /* 0x000fe20003f86070 */
[----:B------:R-:W-:Y:S01]  /*5aa0*/  VIADD R0, R2, 0xffffffb0 ;  /* 0xffffffb002007836 */ /* 0x000fe20000000000 */
[----:B------:R-:W-:Y:S01]  /*5ab0*/  ISETP.GE.U32.AND P0, PT, R3, 0x7fffff33, PT ;  /* 0x7fffff330300780c */ /* 0x000fe20003f06070 */
[----:B------:R-:W-:Y:S03]  /*5ac0*/  LDGSTS.E [R120+0x10000], desc[UR60][R42.64], !P1 ;  /* 0x100000002a787fae */ /* 0x000fe6000c92187c */
[----:B------:R-:W-:Y:S01]  /*5ad0*/  ISETP.GE.U32.AND P1, PT, R0, 0x7fffff31, PT ;  /* 0x7fffff310000780c */ /* 0x000fe20003f26070 */
[----:B------:R-:W-:Y:S01]  /*5ae0*/  VIADD R0, R2, 0xffffffed ;  /* 0xffffffed02007836 */ /* 0x000fe20000000000 */
[----:B------:R-:W-:Y:S04]  /*5af0*/  LDGSTS.E [R120+0x10004], desc[UR60][R40.64], !P6 ;  /* 0x1000400028787fae */ /* 0x000fe8000f12187c */
[----:B------:R-:W-:Y:S04]  /*5b00*/  LDGSTS.E [R120+0x10008], desc[UR60][R38.64], !P5 ;  /* 0x1000800026787fae */ /* 0x000fe8000e92187c */
[----:B------:R-:W5:Y:S04]  /*5b10*/  LDL.LU.64 R10, [R1+0x8c8] ;  /* 0x0008c800010a7983 */ /* 0x000f680000300a00 */
[----:B------:R-:W-:Y:S01]  /*5b20*/  LDGSTS.E [R120+0x1000c], desc[UR60][R36.64], !P3 ;  /* 0x1000c00024787fae */ /* 0x000fe2000d92187c */
[----:B------:R-:W-:Y:S01]  /*5b30*/  ISETP.GE.U32.AND P3, PT, R0, 0x7fffff6e, PT ;  /* 0x7fffff6e0000780c */ /* 0x000fe20003f66070 */
[----:B--2---:R-:W-:-:S02]  /*5b40*/  VIADD R0, R123, 0xffffff92 ;  /* 0xffffff927b007836 */ /* 0x004fc40000000000 */
[----:B------:R-:W2:Y:S04]  /*5b50*/  LDL.LU.64 R124, [R1+0x8c0] ;  /* 0x0008c000017c7983 */ /* 0x000ea80000300a00 */
[----:B------:R-:W3:Y:S04]  /*5b60*/  LDL.LU.64 R42, [R1+0x8b8] ;  /* 0x0008b800012a7983 */ /* 0x000ee80000300a00 */
[----:B------:R-:W5:Y:S04]  /*5b70*/  LDL.LU.64 R40, [R1+0x8b0] ;  /* 0x0008b00001287983 */ /* 0x000f680000300a00 */
[----:B------:R-:W2:Y:S04]  /*5b80*/  LDL.LU.64 R38, [R1+0x8a8] ;  /* 0x0008a80001267983 */ /* 0x000ea80000300a00 */
[----:B------:R-:W3:Y:S04]  /*5b90*/  LDL.LU.64 R36, [R1+0x8a0] ;  /* 0x0008a00001247983 */ /* 0x000ee80000300a00 */
[----:B------:R-:W-:Y:S04]  /*5ba0*/  LDGSTS.E [R120+0x20000], desc[UR60][R52.64], !P2 ;  /* 0x2000000034787fae */ /* 0x000fe8000d12187c */
[----:B------:R1:W-:Y:S04]  /*5bb0*/  STL.64 [R1+0x820], R52 ;  /* 0x0008203401007387 */ /* 0x0003e80000100a00 */
[----:B------:R-:W-:Y:S01]  /*5bc0*/  LDGSTS.E [R120+0x20004], desc[UR60][R54.64], !P0 ;  /* 0x2000400036787fae */ /* 0x000fe2000c12187c */
[----:B------:R-:W-:Y:S01]  /*5bd0*/  ISETP.GE.U32.AND P0, PT, R0, 0x7fffff13, PT ;  /* 0x7fffff130000780c */ /* 0x000fe20003f06070 */
[----:B----4-:R-:W-:-:S02]  /*5be0*/  VIADD R0, R122, 0xffffff90 ;  /* 0xffffff907a007836 */ /* 0x010fc40000000000 */
[----:B------:R-:W-:Y:S04]  /*5bf0*/  LDGSTS.E [R120+0x20008], desc[UR60][R56.64], !P4 ;  /* 0x2000800038787fae */ /* 0x000fe8000e12187c */
[----:B-1----:R-:W4:Y:S04]  /*5c00*/  LDL.64 R52, [R1+0x190] ;  /* 0x0001900001347983 */ /* 0x002f280000100a00 */
[----:B------:R1:W-:Y:S04]  /*5c10*/  STL.64 [R1+0x828], R54 ;  /* 0x0008283601007387 */ /* 0x0003e80000100a00 */
[----:B------:R-:W5:Y:S04]  /*5c20*/  LDL.64 R122, [R1+0x198] ;  /* 0x00019800017a7983 */ /* 0x000f680000100a00 */
[----:B------:R-:W-:Y:S04]  /*5c30*/  LDGSTS.E [R120+0x2000c], desc[UR60][R58.64], !P1 ;  /* 0x2000c0003a787fae */ /* 0x000fe8000c92187c */
[----:B-1----:R-:W2:Y:S04]  /*5c40*/  LDL.64 R54, [R1+0x98] ;  /* 0x0000980001367983 */ /* 0x002ea80000100a00 */
[----:B------:R1:W-:Y:S04]  /*5c50*/  STL.64 [R1+0x830], R56 ;  /* 0x0008303801007387 */ /* 0x0003e80000100a00 */
[----:B-1----:R-:W3:Y:S04]  /*5c60*/  LDL.64 R56, [R1+0x180] ;  /* 0x0001800001387983 */ /* 0x002ee80000100a00 */
[----:B------:R1:W-:Y:S04]  /*5c70*/  STL.64 [R1+0x838], R58 ;  /* 0x0008383a01007387 */ /* 0x0003e80000100a00 */
[----:B-1----:R-:W2:Y:S01]  /*5c80*/  LDL.64 R58, [R1+0x188] ;  /* 0x00018800013a7983 */ /* 0x002ea20000100a00 */
[----:B------:R-:W-:-:S05]  /*5c90*/  VIADD R3, R2, 0xffffffef ;  /* 0xffffffef02037836 */ /* 0x000fca0000000000 */
[----:B------:R-:W-:Y:S01]  /*5ca0*/  ISETP.GE.U32.AND P6, PT, R3, 0x7fffff70, PT ;  /* 0x7fffff700300780c */ /* 0x000fe20003fc6070 */
[----:B------:R-:W-:-:S05]  /*5cb0*/  VIADD R3, R2, 0xffffffee ;  /* 0xffffffee02037836 */ /* 0x000fca0000000000 */
[----:B------:R-:W-:Y:S01]  /*5cc0*/  ISETP.GE.U32.AND P5, PT, R3, 0x7fffff6f, PT ;  /* 0x7fffff6f0300780c */ /* 0x000fe20003fa6070 */
[----:B------:R-:W-:-:S05]  /*5cd0*/  VIADD R3, R121, 0xffffff93 ;  /* 0xffffff9379037836 */ /* 0x000fca0000000000 */
[----:B------:R-:W-:Y:S01]  /*5ce0*/  ISETP.GE.U32.AND P2, PT, R3, 0x7fffff14, PT ;  /* 0x7fffff140300780c */ /* 0x000fe20003f46070 */
[----:B------:R-:W-:Y:S01]  /*5cf0*/  VIADD R3, R4, 0xffffff91 ;  /* 0xffffff9104037836 */ /* 0x000fe20000000000 */
[----:B------:R-:W-:Y:S01]  /*5d00*/  ISETP.GE.U32.AND P1, PT, R0, 0x7fffff11, PT ;  /* 0x7fffff110000780c */ /* 0x000fe20003f26070 */
[----:B------:R-:W-:Y:S01]  /*5d10*/  VIADD R0, R2, 0xffffffcf ;  /* 0xffffffcf02007836 */ /* 0x000fe20000000000 */
[----:B------:R-:W-:Y:S01]  /*5d20*/  LOP3.LUT R121, R12, 0x40, RZ, 0x3c, !PT ;  /* 0x000000400c797812 */ /* 0x000fe200078e3cff */
[----:B------:R1:W-:Y:S01]  /*5d30*/  STL.64 [R1+0x840], R88 ;  /* 0x0008405801007387 */ /* 0x0003e20000100a00 */
[----:B------:R-:W-:Y:S01]  /*5d40*/  ISETP.GE.U32.AND P4, PT, R3, 0x7fffff12, PT ;  /* 0x7fffff120300780c */ /* 0x000fe20003f86070 */
[----:B------:R-:W-:Y:S01]  /*5d50*/  VIADD R3, R2, 0xffffffec ;  /* 0xffffffec02037836 */ /* 0x000fe20000000000 */
[----:B------:R-:W1:Y:S05]  /*5d60*/  LDC R4, c[0x0][0x230] ;  /* 0x00008c00ff047b82 */ /* 0x000e6a0000000800 */
[----:B------:R-:W-:Y:S04]  /*5d70*/  LDGSTS.E [R120+0x30000], desc[UR60][R88.64], !P2 ;  /* 0x3000000058787fae */ /* 0x000fe8000d12187c */
[----:B------:R-:W-:Y:S01]  /*5d80*/  LDGSTS.E [R120+0x30004], desc[UR60][R90.64], !P0 ;  /* 0x300040005a787fae */ /* 0x000fe2000c12187c */
[----:B------:R-:W-:Y:S01]  /*5d90*/  ISETP.GE.U32.AND P0, PT, R0, 0x7fffff50, PT ;  /* 0x7fffff500000780c */ /* 0x000fe20003f06070 */
[----:B------:R-:W-:-:S02]  /*5da0*/  VIADD R0, R2, 0xffffffce ;  /* 0xffffffce02007836 */ /* 0x000fc40000000000 */
[----:B------:R-:W-:Y:S01]  /*5db0*/  LDGSTS.E [R120+0x30008], desc[UR60][R92.64], !P4 ;  /* 0x300080005c787fae */ /* 0x000fe2000e12187c */
[----:B------:R-:W-:Y:S02]  /*5dc0*/  VIADD R121, R121, UR8 ;  /* 0x0000000879797c36 */ /* 0x000fe40008000000 */
[----:B------:R-:W-:Y:S01]  /*5dd0*/  ISETP.GE.U32.AND P4, PT, R0, 0x7fffff4f, PT ;  /* 0x7fffff4f0000780c */ /* 0x000fe20003f86070 */
[C---:B------:R-:W-:Y:S01]  /*5de0*/  VIADD R0, R2.reuse, 0xffffffcd ;  /* 0xffffffcd02007836 */ /* 0x040fe20000000000 */
[----:B------:R-:W-:Y:S01]  /*5df0*/  ISETP.GE.U32.AND P2, PT, R3, 0x7fffff6d, PT ;  /* 0x7fffff6d0300780c */ /* 0x000fe20003f46070 */
[----:B------:R-:W-:Y:S01]  /*5e00*/  VIADD R3, R2, 0xffffffcc ;  /* 0xffffffcc02037836 */ /* 0x000fe20000000000 */
[----:B------:R-:W-:Y:S02]  /*5e10*/  LDGSTS.E [R120+0x3000c], desc[UR60][R94.64], !P1 ;  /* 0x3000c0005e787fae */ /* 0x000fe4000c92187c */
[----:B------:R-:W-:Y:S01]  /*5e20*/  ISETP.GE.U32.AND P1, PT, R0, 0x7fffff4e, PT ;  /* 0x7fffff4e0000780c */ /* 0x000fe20003f26070 */
[----:B------:R-:W-:Y:S01]  /*5e30*/  VIADD R0, R2, 0xffffffaf ;  /* 0xffffffaf02007836 */ /* 0x000fe20000000000 */
[----:B------:R-:W-:Y:S04]  /*5e40*/  STL.64 [R1+0x848], R90 ;  /* 0x0008485a01007387 */ /* 0x000fe80000100a00 */
[----:B------:R-:W-:Y:S04]  /*5e50*/  STL.64 [R1+0x850], R92 ;  /* 0x0008505c01007387 */ /* 0x000fe80000100a00 */
[----:B------:R-:W-:Y:S04]  /*5e60*/  STL.64 [R1+0x858], R94 ;  /* 0x0008585e01007387 */ /* 0x000fe80000100a00 */
[----:B-----5:R5:W-:Y:S01]  /*5e70*/  LDGSTS.E [R121], desc[UR60][R122.64], !P6 ;  /* 0x000000007a797fae */ /* 0x020be2000f12187c */
[----:B------:R-:W-:-:S03]  /*5e80*/  ISETP.GE.U32.AND P6, PT, R3, 0x7fffff4d, PT ;  /* 0x7fffff4d0300780c */ /* 0x000fc60003fc6070 */
[----:B----4-:R4:W-:Y:S01]  /*5e90*/  LDGSTS.E [R121+0x4], desc[UR60][R52.64], !P5 ;  /* 0x0000400034797fae */ /* 0x0109e2000e92187c */
[----:B------:R-:W-:Y:S01]  /*5ea0*/  ISETP.GE.U32.AND P5, PT, R0, 0x7fffff30, PT ;  /* 0x7fffff300000780c */ /* 0x000fe20003fa6070 */
[----:B------:R-:W-:Y:S01]  /*5eb0*/  VIADD R0, R2, 0xffffffad ;  /* 0xffffffad02007836 */ /* 0x000fe20000000000 */
[----:B-----5:R-:W5:Y:S08]  /*5ec0*/  LDC R122, c[0x0][0x230] ;  /* 0x00008c00ff7a7b82 */ /* 0x020f700000000800 */
[----:B----4-:R-:W4:Y:S08]  /*5ed0*/  LDC R52, c[0x0][0x230] ;  /* 0x00008c00ff347b82 */ /* 0x010f300000000800 */
[----:B------:R-:W1:Y:S01]  /*5ee0*/  LDC R123, c[0x0][0x230] ;  /* 0x00008c00ff7b7b82 */ /* 0x000e620000000800 */
[----:B--2---:R-:W-:Y:S04]  /*5ef0*/  LDGSTS.E [R121+0x8], desc[UR60][R58.64], !P3 ;  /* 0x000080003a797fae */ /* 0x004fe8000d92187c */
[----:B---3--:R-:W-:Y:S01]  /*5f00*/  LDGSTS.E [R121+0xc], desc[UR60][R56.64], !P2 ;  /* 0x0000c00038797fae */ /* 0x008fe2000d12187c */
[----:B------:R-:W-:Y:S01]  /*5f10*/  ISETP.GE.U32.AND P2, PT, R0, 0x7fffff2e, PT ;  /* 0x7fffff2e0000780c */ /* 0x000fe20003f46070 */
[----:B------:R-:W-:-:S02]  /*5f20*/  VIADD R0, R2, 0xffffffac ;  /* 0xffffffac02007836 */ /* 0x000fc40000000000 */
[----:B------:R-:W-:Y:S04]  /*5f30*/  LDGSTS.E [R121+0x10000], desc[UR60][R54.64], !P0 ;  /* 0x1000000036797fae */ /* 0x000fe8000c12187c */
[----:B------:R-:W-:Y:S04]  /*5f40*/  LDGSTS.E [R121+0x10004], desc[UR60][R36.64], !P4 ;  /* 0x1000400024797fae */ /* 0x000fe8000e12187c */
[----:B------:R-:W-:Y:S01]  /*5f50*/  LDGSTS.E [R121+0x10008], desc[UR60][R38.64], !P1 ;  /* 0x1000800026797fae */ /* 0x000fe2000c92187c */
[----:B------:R-:W-:-:S03]  /*5f60*/  ISETP.GE.U32.AND P0, PT, R0, 0x7fffff2d, PT ;  /* 0x7fffff2d0000780c */ /* 0x000fc60003f06070 */
[----:B------:R-:W-:Y:S04]  /*5f70*/  LDGSTS.E [R121+0x1000c], desc[UR60][R40.64], !P6 ;  /* 0x1000c00028797fae */ /* 0x000fe8000f12187c */
[----:B------:R-:W2:Y:S04]  /*5f80*/  LDL.LU.64 R36, [R1+0x898] ;  /* 0x0008980001247983 */ /* 0x000ea80000300a00 */
[----:B------:R-:W3:Y:S01]  /*5f90*/  LDL.LU.64 R38, [R1+0x890] ;  /* 0x0008900001267983 */ /* 0x000ee20000300a00 */
[----:B------:R-:W-:-:S03]  /*5fa0*/  VIADD R0, R2, 0xffffffe9 ;  /* 0xffffffe902007836 */ /* 0x000fc60000000000 */
[----:B------:R-:W2:Y:S04]  /*5fb0*/  LDL.LU.64 R40, [R1+0x888] ;  /* 0x0008880001287983 */ /* 0x000ea80000300a00 */
[----:B------:R-:W3:Y:S01]  /*5fc0*/  LDL.64 R58, [R1+0x178] ;  /* 0x00017800013a7983 */ /* 0x000ee20000100a00 */
[----:B------:R-:W-:Y:S01]  /*5fd0*/  ISETP.GE.U32.AND P6, PT, R0, 0x7fffff6a, PT ;  /* 0x7fffff6a0000780c */ /* 0x000fe20003fc6070 */
[----:B----4-:R-:W-:Y:S02]  /*5fe0*/  VIADD R0, R52, 0xffffff8e ;  /* 0xffffff8e34007836 */ /* 0x010fe40000000000 */
[----:B------:R-:W4:Y:S04]  /*5ff0*/  LDL.64 R54, [R1+0x170] ;  /* 0x0001700001367983 */ /* 0x000f280000100a00 */
[----:B------:R-:W2:Y:S04]  /*6000*/  LDL.64 R56, [R1+0x168] ;  /* 0x0001680001387983 */ /* 0x000ea80000100a00 */
[----:B------:R-:W2:Y:S01]  /*6010*/  LDL.64 R52, [R1+0x160] ;  /* 0x0001600001347983 */ /* 0x000ea20000100a00 */
[----:B------:R-:W-:-:S03]  /*6020*/  VIADD R3, R2, 0xffffffae ;  /* 0xffffffae02037836 */ /* 0x000fc60000000000 */
[----:B------:R-:W-:Y:S02]  /*6030*/  LDGSTS.E [R121+0x20000], desc[UR60][R60.64], !P5 ;  /* 0x200000003c797fae */ /* 0x000fe4000e92187c */
[----:B------:R-:W-:Y:S01]  /*6040*/  ISETP.GE.U32.AND P3, PT, R3, 0x7fffff2f, PT ;  /* 0x7fffff2f0300780c */ /* 0x000fe20003f66070 */
[----:B------:R-:W-:-:S05]  /*6050*/  VIADD R3, R2, 0xffffffeb ;  /* 0xffffffeb02037836 */ /* 0x000fca0000000000 */
[----:B------:R-:W-:Y:S01]  /*6060*/  ISETP.GE.U32.AND P4, PT, R3, 0x7fffff6c, PT ;  /* 0x7fffff6c0300780c */ /* 0x000fe20003f86070 */
[----:B------:R-:W-:-:S05]  /*6070*/  VIADD R3, R2, 0xffffffea ;  /* 0xffffffea02037836 */ /* 0x000fca0000000000 */
[----:B------:R-:W-:Y:S01]  /*6080*/  ISETP.GE.U32.AND P1, PT, R3, 0x7fffff6b, PT ;  /* 0x7fffff6b0300780c */ /* 0x000fe20003f26070 */
[----:B-----5:R-:W-:Y:S01]  /*6090*/  VIADD R3, R122, 0xffffff8f ;  /* 0xffffff8f7a037836 */ /* 0x020fe20000000000 */
[----:B------:R-:W-:Y:S01]  /*60a0*/  LDGSTS.E [R121+0x20004], desc[UR60][R62.64], !P3 ;  /* 0x200040003e797fae */ /* 0x000fe2000d92187c */
[----:B------:R-:W-:-:S03]  /*60b0*/  ISETP.GE.U32.AND P3, PT, R0, 0x7fffff0f, PT ;  /* 0x7fffff0f0000780c */ /* 0x000fc60003f66070 */
[----:B------:R-:W-:Y:S01]  /*60c0*/  ISETP.GE.U32.AND P5, PT, R3, 0x7fffff10, PT ;  /* 0x7fffff100300780c */ /* 0x000fe20003fa6070 */
[----:B-1----:R-:W-:Y:S01]  /*60d0*/  VIADD R3, R4, 0xffffff8d ;  /* 0xffffff8d04037836 */ /* 0x002fe20000000000 */
[----:B------:R-:W-:Y:S01]  /*60e0*/  LDGSTS.E [R121+0x20008], desc[UR60][R64.64], !P2 ;  /* 0x2000800040797fae */ /* 0x000fe2000d12187c */
[----:B------:R-:W-:Y:S01]  /*60f0*/  VIADD R0, R123, 0xffffff8c ;  /* 0xffffff8c7b007836 */ /* 0x000fe20000000000 */
[----:B------:R-:W-:Y:S01]  /*6100*/  LOP3.LUT R88, R12, 0x50, RZ, 0x3c, !PT ;  /* 0x000000500c587812 */ /* 0x000fe200078e3cff */
[----:B------:R-:W1:Y:S01]  /*6110*/  LDC R123, c[0x0][0x230] ;  /* 0x00008c00ff7b7b82 */ /* 0x000e620000000800 */
[----:B------:R-:W-:Y:S01]  /*6120*/  ISETP.GE.U32.AND P2, PT, R3, 0x7fffff0e, PT ;  /* 0x7fffff0e0300780c */ /* 0x000fe20003f46070 */
[----:B------:R-:W-:Y:S01]  /*6130*/  LDGSTS.E [R121+0x2000c], desc[UR60][R66.64], !P0 ;  /* 0x2000c00042797fae */ /* 0x000fe2000c12187c */
[----:B------:R-:W-:Y:S01]  /*6140*/  ISETP.GE.U32.AND P0, PT, R0, 0x7fffff0d, PT ;  /* 0x7fffff0d0000780c */ /* 0x000fe20003f06070 */
[----:B------:R-:W-:-:S04]  /*6150*/  VIADD R0, R2, 0xffffffcb ;  /* 0xffffffcb02007836 */ /* 0x000fc80000000000 */
[----:B------:R-:W-:Y:S01]  /*6160*/  LDGSTS.E [R121+0x30000], desc[UR60][R96.64], !P5 ;  /* 0x3000000060797fae */ /* 0x000fe2000e92187c */
[----:B------:R-:W5:Y:S03]  /*6170*/  LDC R4, c[0x0][0x230] ;  /* 0x00008c00ff047b82 */ /* 0x000f660000000800 */
[----:B------:R-:W-:Y:S01]  /*6180*/  LDGSTS.E [R121+0x30004], desc[UR60][R98.64], !P3 ;  /* 0x3000400062797fae */ /* 0x000fe2000d92187c */
[----:B------:R-:W-:Y:S01]  /*6190*/  ISETP.GE.U32.AND P3, PT, R0, 0x7fffff4c, PT ;  /* 0x7fffff4c0000780c */ /* 0x000fe20003f66070 */
[C---:B------:R-:W-:Y:S02]  /*61a0*/  VIADD R0, R2.reuse, 0xffffffca ;  /* 0xffffffca02007836 */ /* 0x040fe40000000000 */
[----:B------:R-:W-:Y:S01]  /*61b0*/  VIADD R3, R2, 0xffffffe8 ;  /* 0xffffffe802037836 */ /* 0x000fe20000000000 */
[----:B------:R-:W-:Y:S02]  /*61c0*/  LDGSTS.E [R121+0x30008], desc[UR60][R100.64], !P2 ;  /* 0x3000800064797fae */ /* 0x000fe4000d12187c */
[----:B------:R-:W-:Y:S01]  /*61d0*/  ISETP.GE.U32.AND P2, PT, R0, 0x7fffff4b, PT ;  /* 0x7fffff4b0000780c */ /* 0x000fe20003f46070 */
[----:B------:R-:W-:Y:S01]  /*61e0*/  VIADD R0, R2, 0xffffffc9 ;  /* 0xffffffc902007836 */ /* 0x000fe20000000000 */
[----:B------:R-:W-:Y:S01]  /*61f0*/  ISETP.GE.U32.AND P5, PT, R3, 0x7fffff69, PT ;  /* 0x7fffff690300780c */ /* 0x000fe20003fa6070 */
[----:B------:R-:W-:Y:S01]  /*6200*/  VIADD R122, R88, UR8 ;  /* 0x00000008587a7c36 */ /* 0x000fe20008000000 */
[----:B------:R-:W-:Y:S01]  /*6210*/  LDGSTS.E [R121+0x3000c], desc[UR60][R102.64], !P0 ;  /* 0x3000c00066797fae */ /* 0x000fe2000c12187c */
[----:B------:R-:W-:Y:S01]  /*6220*/  VIADD R3, R2, 0xffffffc8 ;  /* 0xffffffc802037836 */ /* 0x000fe20000000000 */
[----:B------:R-:W-:-:S02]  /*6230*/  ISETP.GE.U32.AND P0, PT, R0, 0x7fffff4a, PT ;  /* 0x7fffff4a0000780c */ /* 0x000fc40003f06070 */
[----:B------:R-:W-:Y:S04]  /*6240*/  STL.64 [R1+0x860], R60 ;  /* 0x0008603c01007387 */ /* 0x000fe80000100a00 */
[----:B---3--:R-:W-:Y:S01]  /*6250*/  LDGSTS.E [R122], desc[UR60][R58.64], !P4 ;  /* 0x000000003a7a7fae */ /* 0x008fe2000e12187c */
[----:B------:R-:W-:-:S03]  /*6260*/  ISETP.GE.U32.AND P4, PT, R3, 0x7fffff49, PT ;  /* 0x7fffff490300780c */ /* 0x000fc60003f86070 */
[----:B----4-:R3:W-:Y:S04]  /*6270*/  LDGSTS.E [R122+0x4], desc[UR60][R54.64], !P1 ;  /* 0x00004000367a7fae */ /* 0x0107e8000c92187c */
[----:B--2---:R-:W-:Y:S04]  /*6280*/  LDGSTS.E [R122+0x8], desc[UR60][R56.64], !P6 ;  /* 0x00008000387a7fae */ /* 0x004fe8000f12187c */
[----:B------:R-:W-:Y:S04]  /*6290*/  LDGSTS.E [R122+0xc], desc[UR60][R52.64], !P5 ;  /* 0x0000c000347a7fae */ /* 0x000fe8000e92187c */
[----:B------:R-:W-:Y:S01]  /*62a0*/  LDGSTS.E [R122+0x10000], desc[UR60][R42.64], !P3 ;  /* 0x100000002a7a7fae */ /* 0x000fe2000d92187c */
[C---:B------:R-:W-:Y:S01]  /*62b0*/  VIADD R0, R2.reuse, 0xffffffab ;  /* 0xffffffab02007836 */ /* 0x040fe20000000000 */
[----:B---3--:R-:W2:Y:S02]  /*62c0*/  LDC R55, c[0x0][0x230] ;  /* 0x00008c00ff377b82 */ /* 0x008ea40000000800 */
[----:B------:R-:W-:Y:S04]  /*62d0*/  LDGSTS.E [R122+0x10004], desc[UR60][R124.64], !P2 ;  /* 0x100040007c7a7fae */ /* 0x000fe8000d12187c */
[----:B------:R-:W-:Y:S01]  /*62e0*/  LDGSTS.E [R122+0x10008], desc[UR60][R10.64], !P0 ;  /* 0x100080000a7a7fae */ /* 0x000fe2000c12187c */
[----:B------:R-:W-:Y:S01]  /*62f0*/  VIADD R3, R2, 0xffffffaa ;  /* 0xffffffaa02037836 */ /* 0x000fe20000000000 */
[----:B------:R-:W3:Y:S02]  /*6300*/  LDC R54, c[0x0][0x230] ;  /* 0x00008c00ff367b82 */ /* 0x000ee40000000800 */
[----:B------:R-:W4:Y:S04]  /*6310*/  LDL.LU.64 R42, [R1+0x880] ;  /* 0x00088000012a7983 */ /* 0x000f280000300a00 */
[----:B------:R-:W4:Y:S04]  /*6320*/  LDL.LU.64 R124, [R1+0x878] ;  /* 0x00087800017c7983 */ /* 0x000f280000300a00 */
[----:B------:R-:W4:Y:S04]  /*6330*/  LDL.LU.64 R10, [R1+0x870] ;  /* 0x00087000010a7983 */ /* 0x000f280000300a00 */
[----:B------:R-:W4:Y:S04]  /*6340*/  LDL.64 R52, [R1+0x158] ;  /* 0x0001580001347983 */ /* 0x000f280000100a00 */
[----:B------:R-:W-:Y:S04]  /*6350*/  LDGSTS.E [R122+0x1000c], desc[UR60][R44.64], !P4 ;  /* 0x1000c0002c7a7fae */ /* 0x000fe8000e12187c */
[----:B------:R-:W4:Y:S01]  /*6360*/  LDL.LU.64 R44, [R1+0x868] ;  /* 0x00086800012c7983 */ /* 0x000f220000300a00 */
[----:B------:R-:W-:Y:S01]  /*6370*/  ISETP.GE.U32.AND P1, PT, R0, 0x7fffff2c, PT ;  /* 0x7fffff2c0000780c */ /* 0x000fe20003f26070 */
[C---:B------:R-:W-:Y:S01]  /*6380*/  VIADD R0, R2.reuse, 0xffffffa9 ;  /* 0xffffffa902007836 */ /* 0x040fe20000000000 */
[----:B------:R-:W-:Y:S01]  /*6390*/  ISETP.GE.U32.AND P6, PT, R3, 0x7fffff2b, PT ;  /* 0x7fffff2b0300780c */ /* 0x000fe20003fc6070 */
[----:B------:R-:W-:-:S03]  /*63a0*/  VIADD R3, R2, 0xffffffe7 ;  /* 0xffffffe702037836 */ /* 0x000fc60000000000 */
[----:B------:R-:W-:Y:S01]  /*63b0*/  ISETP.GE.U32.AND P5, PT, R0, 0x7fffff2a, PT ;  /* 0x7fffff2a0000780c */ /* 0x000fe20003fa6070 */
[C---:B------:R-:W-:Y:S01]  /*63c0*/  VIADD R0, R2.reuse, 0xffffffa8 ;  /* 0xffffffa802007836 */ /* 0x040fe20000000000 */
[----:B------:R-:W-:Y:S01]  /*63d0*/  ISETP.GE.U32.AND P2, PT, R3, 0x7fffff68, PT ;  /* 0x7fffff680300780c */ /* 0x000fe20003f46070 */
[----:B------:R-:W-:-:S03]  /*63e0*/  VIADD R3, R2, 0xffffffe6 ;  /* 0xffffffe602037836 */ /* 0x000fc60000000000 */
[----:B------:R-:W-:Y:S01]  /*63f0*/  ISETP.GE.U32.AND P3, PT, R0, 0x7fffff29, PT ;  /* 0x7fffff290000780c */ /* 0x000fe20003f66070 */
[----:B------:R-:W-:Y:S01]  /*6400*/  VIADD R0, R2, 0xffffffe5 ;  /* 0xffffffe502007836 */ /* 0x000fe20000000000 */
[----:B------:R-:W-:Y:S01]  /*6410*/  ISETP.GE.U32.AND P0, PT, R3, 0x7fffff67, PT ;  /* 0x7fffff670300780c */ /* 0x000fe20003f06070 */
[----:B-1----:R-:W-:Y:S01]  /*6420*/  VIADD R3, R123, 0xffffff8b ;  /* 0xffffff8b7b037836 */ /* 0x002fe20000000000 */
[----:B------:R-:W-:Y:S02]  /*6430*/  LDGSTS.E [R122+0x20000], desc[UR60][R68.64], !P1 ;  /* 0x20000000447a7fae */ /* 0x000fe4000c92187c */
[----:B------:R-:W-:Y:S01]  /*6440*/  ISETP.GE.U32.AND P4, PT, R0, 0x7fffff66, PT ;  /* 0x7fffff660000780c */ /* 0x000fe20003f86070 */
[----:B--2---:R-:W-:Y:S01]  /*6450*/  VIADD R0, R55, 0xffffff8a ;  /* 0xffffff8a37007836 */ /* 0x004fe20000000000 */
[----:B------:R-:W-:Y:S01]  /*6460*/  ISETP.GE.U32.AND P1, PT, R3, 0x7fffff0c, PT ;  /* 0x7fffff0c0300780c */ /* 0x000fe20003f26070 */
[----:B------:R-:W-:Y:S01]  /*6470*/  LDGSTS.E [R122+0x20004], desc[UR60][R70.64], !P6 ;  /* 0x20004000467a7fae */ /* 0x000fe2000f12187c */
[----:B-----5:R-:W-:-:S02]  /*6480*/  VIADD R3, R4, 0xffffff89 ;  /* 0xffffff8904037836 */ /* 0x020fc40000000000 */
[----:B------:R-:W-:Y:S01]  /*6490*/  ISETP.GE.U32.AND P6, PT, R0, 0x7fffff0b, PT ;  /* 0x7fffff0b0000780c */ /* 0x000fe20003fc6070 */
[----:B---3--:R-:W-:Y:S01]  /*64a0*/  VIADD R0, R54, 0xffffff88 ;  /* 0xffffff8836007836 */ /* 0x008fe20000000000 */
[----:B------:R-:W-:Y:S01]  /*64b0*/  LDGSTS.E [R122+0x20008], desc[UR60][R72.64], !P5 ;  /* 0x20008000487a7fae */ /* 0x000fe2000e92187c */
[----:B------:R-:W-:-:S03]  /*64c0*/  ISETP.GE.U32.AND P5, PT, R3, 0x7fffff0a, PT ;  /* 0x7fffff0a0300780c */ /* 0x000fc60003fa6070 */
[----:B------:R-:W-:Y:S01]  /*64d0*/  LDGSTS.E [R122+0x2000c], desc[UR60][R74.64], !P3 ;  /* 0x2000c0004a7a7fae */ /* 0x000fe2000d92187c */
[----:B------:R-:W-:Y:S01]  /*64e0*/  ISETP.GE.U32.AND P3, PT, R0, 0x7fffff09, PT ;  /* 0x7fffff090000780c */ /* 0x000fe20003f66070 */
[----:B------:R-:W-:Y:S01]  /*64f0*/  VIADD R0, R2, 0xffffffc7 ;  /* 0xffffffc702007836 */ /* 0x000fe20000000000 */
[----:B------:R-:W-:Y:S01]  /*6500*/  LOP3.LUT R4, R12, 0x60, RZ, 0x3c, !PT ;  /* 0x000000600c047812 */ /* 0x000fe200078e3cff */
[----:B------:R-:W-:Y:S04]  /*6510*/  LDGSTS.E [R122+0x30000], desc[UR60][R104.64], !P1 ;  /* 0x30000000687a7fae */ /* 0x000fe8000c92187c */
[----:B------:R-:W-:Y:S01]  /*6520*/  LDGSTS.E [R122+0x30004], desc[UR60][R106.64], !P6 ;  /* 0x300040006a7a7fae */ /* 0x000fe2000f12187c */
[----:B------:R-:W-:Y:S01]  /*6530*/  VIADD R123, R4, UR8 ;  /* 0x00000008047b7c36 */ /* 0x000fe20008000000 */
[----:B------:R-:W-:Y:S01]  /*6540*/  ISETP.GE.U32.AND P6, PT, R0, 0x7fffff48, PT ;  /* 0x7fffff480000780c */ /* 0x000fe20003fc6070 */
[C---:B------:R-:W-:Y:S01]  /*6550*/  VIADD R0, R2.reuse, 0xffffffc6 ;  /* 0xffffffc602007836 */ /* 0x040fe20000000000 */
[----:B------:R-:W-:Y:S01]  /*6560*/  LDGSTS.E [R122+0x30008], desc[UR60][R108.64], !P5 ;  /* 0x300080006c7a7fae */ /* 0x000fe2000e92187c */
[----:B------:R-:W-:Y:S01]  /*6570*/  VIADD R3, R2, 0xffffffe4 ;  /* 0xffffffe402037836 */ /* 0x000fe20000000000 */
[----:B------:R-:W1:Y:S02]  /*6580*/  LDC R4, c[0x0][0x230] ;  /* 0x00008c00ff047b82 */ /* 0x000e640000000800 */
[----:B------:R-:W-:Y:S01]  /*6590*/  LDGSTS.E [R122+0x3000c], desc[UR60][R110.64], !P3 ;  /* 0x3000c0006e7a7fae */ /* 0x000fe2000d92187c */
[----:B------:R-:W-:Y:S01]  /*65a0*/  ISETP.GE.U32.AND P5, PT, R0, 0x7fffff47, PT ;  /* 0x7fffff470000780c */ /* 0x000fe20003fa6070 */
[C---:B------:R-:W-:Y:S01]  /*65b0*/  VIADD R0, R2.reuse, 0xffffffc5 ;  /* 0xffffffc502007836 */ /* 0x040fe20000000000 */
[----:B------:R-:W-:Y:S01]  /*65c0*/  ISETP.GE.U32.AND P1, PT, R3, 0x7fffff65, PT ;  /* 0x7fffff650300780c */ /* 0x000fe20003f26070 */
[----:B------:R-:W-:-:S03]  /*65d0*/  VIADD R3, R2, 0xffffffc4 ;  /* 0xffffffc402037836 */ /* 0x000fc60000000000 */
[----:B------:R-:W-:Y:S01]  /*65e0*/  ISETP.GE.U32.AND P3, PT, R0, 0x7fffff46, PT ;  /* 0x7fffff460000780c */ /* 0x000fe20003f66070 */
[C---:B------:R-:W-:Y:S01]  /*65f0*/  VIADD R0, R2.reuse, 0xffffffa7 ;  /* 0xffffffa702007836 */ /* 0x040fe20000000000 */
[----:B----4-:R-:W-:Y:S01]  /*6600*/  LDGSTS.E [R123], desc[UR60][R52.64], !P2 ;  /* 0x00000000347b7fae */ /* 0x010fe2000d12187c */
[----:B------:R-:W-:Y:S01]  /*6610*/  ISETP.GE.U32.AND P2, PT, R3, 0x7fffff45, PT ;  /* 0x7fffff450300780c */ /* 0x000fe20003f46070 */
[----:B------:R-:W-:Y:S02]  /*6620*/  VIADD R3, R2, 0xffffffa5 ;  /* 0xffffffa502037836 */ /* 0x000fe40000000000 */
[----:B------:R2:W-:Y:S02]  /*6630*/  LDGSTS.E [R123+0x4], desc[UR60][R44.64], !P0 ;  /* 0x000040002c7b7fae */ /* 0x0005e4000c12187c */
[----:B--2---:R-:W2:Y:S01]  /*6640*/  LDC R44, c[0x0][0x230] ;  /* 0x00008c00ff2c7b82 */ /* 0x004ea20000000800 */
[----:B------:R-:W-:Y:S01]  /*6650*/  ISETP.GE.U32.AND P0, PT, R0, 0x7fffff28, PT ;  /* 0x7fffff280000780c */ /* 0x000fe20003f06070 */
[----:B------:R3:W-:Y:S01]  /*6660*/  LDGSTS.E [R123+0x8], desc[UR60][R10.64], !P4 ;  /* 0x000080000a7b7fae */ /* 0x0007e2000e12187c */
[----:B------:R-:W-:-:S03]  /*6670*/  VIADD R0, R2, 0xffffffa6 ;  /* 0xffffffa602007836 */ /* 0x000fc60000000000 */
[----:B------:R-:W-:Y:S01]  /*6680*/  LDGSTS.E [R123+0xc], desc[UR60][R124.64], !P1 ;  /* 0x0000c0007c7b7fae */ /* 0x000fe2000c92187c */
[----:B------:R-:W-:Y:S01]  /*6690*/  ISETP.GE.U32.AND P1, PT, R3, 0x7fffff26, PT ;  /* 0x7fffff260300780c */ /* 0x000fe20003f26070 */
[----:B------:R-:W-:Y:S01]  /*66a0*/  VIADD R3, R2, 0xffffffe3 ;  /* 0xffffffe302037836 */ /* 0x000fe20000000000 */
[----:B------:R-:W-:Y:S01]  /*66b0*/  ISETP.GE.U32.AND P4, PT, R0, 0x7fffff27, PT ;  /* 0x7fffff270000780c */ /* 0x000fe20003f86070 */
[----:B---3--:R-:W3:Y:S01]  /*66c0*/  LDC R11, c[0x0][0x230] ;  /* 0x00008c00ff0b7b82 */ /* 0x008ee20000000800 */
[----:B------:R-:W-:Y:S01]  /*66d0*/  VIADD R0, R2, 0xffffffa4 ;  /* 0xffffffa402007836 */ /* 0x000fe20000000000 */
[----:B------:R-:W-:Y:S04]  /*66e0*/  LDGSTS.E [R123+0x10000], desc[UR60][R50.64], !P6 ;  /* 0x10000000327b7fae */ /* 0x000fe8000f12187c */
[----:B------:R-:W-:Y:S02]  /*66f0*/  LDGSTS.E [R123+0x10004], desc[UR60][R48.64], !P5 ;  /* 0x10004000307b7fae */ /* 0x000fe4000e92187c */
[----:B------:R-:W4:Y:S01]  /*6700*/  LDC R10, c[0x0][0x230] ;  /* 0x00008c00ff0a7b82 */ /* 0x000f220000000800 */
[----:B------:R-:W-:Y:S01]  /*6710*/  ISETP.GE.U32.AND P5, PT, R3, 0x7fffff64, PT ;  /* 0x7fffff640300780c */ /* 0x000fe20003fa6070 */
[----:B--2---:R-:W-:Y:S01]  /*6720*/  VIADD R3, R44, 0xffffff87 ;  /* 0xffffff872c037836 */ /* 0x004fe20000000000 */
[----:B------:R-:W-:Y:S01]  /*6730*/  ISETP.GE.U32.AND P6, PT, R0, 0x7fffff25, PT ;  /* 0x7fffff250000780c */ /* 0x000fe20003fc6070 */
[----:B------:R-:W-:Y:S01]  /*6740*/  VIADD R0, R2, 0xffffffe2 ;  /* 0xffffffe202007836 */ /* 0x000fe20000000000 */
[----:B------:R-:W-:Y:S04]  /*6750*/  LDGSTS.E [R123+0x10008], desc[UR60][R46.64], !P3 ;  /* 0x100080002e7b7fae */ /* 0x000fe8000d92187c */
[----:B------:R2:W-:Y:S01]  /*6760*/  LDGSTS.E [R123+0x1000c], desc[UR60][R28.64], !P2 ;  /* 0x1000c0001c7b7fae */ /* 0x0005e2000d12187c */
[----:B------:R-:W-:-:S03]  /*6770*/  ISETP.GE.U32.AND P3, PT, R0, 0x7fffff63, PT ;  /* 0x7fffff630000780c */ /* 0x000fc60003f66070 */
[----:B------:R-:W-:Y:S01]  /*6780*/  LDGSTS.E [R123+0x20000], desc[UR60][R76.64], !P0 ;  /* 0x200000004c7b7fae */ /* 0x000fe2000c12187c */
[----:B------:R-:W-:Y:S01]  /*6790*/  ISETP.GE.U32.AND P0, PT, R3, 0x7fffff08, PT ;  /* 0x7fffff080300780c */ /* 0x000fe20003f06070 */
[----:B------:R-:W-:Y:S02]  /*67a0*/  VIADD R0, R2, 0xffffffe1 ;  /* 0xffffffe102007836 */ /* 0x000fe40000000000 */
[----:B-1----:R-:W-:Y:S01]  /*67b0*/  VIADD R3, R4, 0xffffff86 ;  /* 0xffffff8604037836 */ /* 0x002fe20000000000 */
[----:B------:R-:W-:Y:S02]  /*67c0*/  LDGSTS.E [R123+0x20004], desc[UR60][R78.64], !P4 ;  /* 0x200040004e7b7fae */ /* 0x000fe4000e12187c */
[----:B------:R-:W-:Y:S01]  /*67d0*/  ISETP.GE.U32.AND P2, PT, R0, 0x7fffff62, PT ;  /* 0x7fffff620000780c */ /* 0x000fe20003f46070 */
[----:B---3--:R-:W-:Y:S01]  /*67e0*/  VIADD R0, R11, 0xffffff85 ;  /* 0xffffff850b007836 */ /* 0x008fe20000000000 */
[----:B------:R-:W-:Y:S01]  /*67f0*/  ISETP.GE.U32.AND P4, PT, R3, 0x7fffff07, PT ;  /* 0x7fffff070300780c */ /* 0x000fe20003f86070 */
[----:B------:R-:W-:Y:S01]  /*6800*/  LDGSTS.E [R123+0x20008], desc[UR60][R80.64], !P1 ;  /* 0x20008000507b7fae */ /* 0x000fe2000c92187c */
[----:B----4-:R-:W-:Y:S01]  /*6810*/  VIADD R3, R10, 0xffffff84 ;  /* 0xffffff840a037836 */ /* 0x010fe20000000000 */
[----:B------:R-:W-:Y:S01]  /*6820*/  LOP3.LUT R4, R12, 0x70, RZ, 0x3c, !PT ;  /* 0x000000700c047812 */ /* 0x000fe200078e3cff */
[----:B--2---:R-:W1:Y:S01]  /*6830*/  LDC R28, c[0x0][0x230] ;  /* 0x00008c00ff1c7b82 */ /* 0x004e620000000800 */
[----:B------:R-:W-:Y:S01]  /*6840*/  LDGSTS.E [R123+0x2000c], desc[UR60][R82.64], !P6 ;  /* 0x2000c000527b7fae */ /* 0x000fe2000f12187c */
[----:B------:R-:W-:-:S03]  /*6850*/  ISETP.GE.U32.AND P1, PT, R0, 0x7fffff06, PT ;  /* 0x7fffff060000780c */ /* 0x000fc60003f26070 */
[----:B------:R-:W-:Y:S01]  /*6860*/  LDGSTS.E [R123+0x30000], desc[UR60][R112.64], !P0 ;  /* 0x30000000707b7fae */ /* 0x000fe2000c12187c */
[----:B------:R-:W-:Y:S01]  /*6870*/  ISETP.GE.U32.AND P0, PT, R3, 0x7fffff05, PT ;  /* 0x7fffff050300780c */ /* 0x000fe20003f06070 */
[C---:B------:R-:W-:Y:S01]  /*6880*/  VIADD R0, R2.reuse, 0xffffffe0 ;  /* 0xffffffe002007836 */ /* 0x040fe20000000000 */
[----:B------:R-:W2:Y:S01]  /*6890*/  LDC R11, c[0x0][0x230] ;  /* 0x00008c00ff0b7b82 */ /* 0x000ea20000000800 */
[----:B------:R-:W-:Y:S01]  /*68a0*/  VIADD R3, R2, 0xffffffc3 ;  /* 0xffffffc302037836 */ /* 0x000fe20000000000 */
[----:B------:R-:W-:Y:S02]  /*68b0*/  LDGSTS.E [R123+0x30004], desc[UR60][R114.64], !P4 ;  /* 0x30004000727b7fae */ /* 0x000fe4000e12187c */
[----:B------:R-:W-:Y:S01]  /*68c0*/  ISETP.GE.U32.AND P6, PT, R0, 0x7fffff61, PT ;  /* 0x7fffff610000780c */ /* 0x000fe20003fc6070 */
[C---:B------:R-:W-:Y:S01]  /*68d0*/  VIADD R0, R2.reuse, 0xffffffc2 ;  /* 0xffffffc202007836 */ /* 0x040fe20000000000 */
[----:B------:R-:W-:Y:S01]  /*68e0*/  ISETP.GE.U32.AND P4, PT, R3, 0x7fffff44, PT ;  /* 0x7fffff440300780c */ /* 0x000fe20003f86070 */
[----:B------:R-:W-:Y:S01]  /*68f0*/  VIADD R3, R2, 0xffffffc1 ;  /* 0xffffffc102037836 */ /* 0x000fe20000000000 */
[----:B------:R-:W-:Y:S01]  /*6900*/  LDGSTS.E [R123+0x30008], desc[UR60][R116.64], !P1 ;  /* 0x30008000747b7fae */ /* 0x000fe2000c92187c */
[----:B------:R-:W3:Y:S01]  /*6910*/  LDC R10, c[0x0][0x230] ;  /* 0x00008c00ff0a7b82 */ /* 0x000ee20000000800 */
[----:B------:R-:W-:-:S02]  /*6920*/  ISETP.GE.U32.AND P1, PT, R0, 0x7fffff43, PT ;  /* 0x7fffff430000780c */ /* 0x000fc40003f26070 */
[----:B------:R-:W-:Y:S01]  /*6930*/  LDGSTS.E [R123+0x3000c], desc[UR60][R118.64], !P0 ;  /* 0x3000c000767b7fae */ /* 0x000fe2000c12187c */
[----:B------:R-:W-:Y:S01]  /*6940*/  ISETP.GE.U32.AND P0, PT, R3, 0x7fffff42, PT ;  /* 0x7fffff420300780c */ /* 0x000fe20003f06070 */
[----:B------:R-:W-:-:S03]  /*6950*/  VIADD R4, R4, UR8 ;  /* 0x0000000804047c36 */ /* 0x000fc60008000000 */
[----:B------:R-:W4:Y:S02]  /*6960*/  LDC R29, c[0x0][0x230] ;  /* 0x00008c00ff1d7b82 */ /* 0x000f240000000800 */
[----:B------:R-:W-:Y:S04]  /*6970*/  LDGSTS.E [R4], desc[UR60][R42.64], !P5 ;  /* 0x000000002a047fae */ /* 0x000fe8000e92187c */
[----:B------:R-:W-:Y:S04]  /*6980*/  LDGSTS.E [R4+0x4], desc[UR60][R40.64], !P3 ;  /* 0x0000400028047fae */ /* 0x000fe8000d92187c */
[----:B------:R-:W-:Y:S04]  /*6990*/  LDGSTS.E [R4+0x8], desc[UR60][R38.64], !P2 ;  /* 0x0000800026047fae */ /* 0x000fe8000d12187c */
[----:B------:R-:W-:Y:S04]  /*69a0*/  LDGSTS.E [R4+0xc], desc[UR60][R36.64], !P6 ;  /* 0x0000c00024047fae */ /* 0x000fe8000f12187c */
[----:B------:R-:W-:Y:S04]  /*69b0*/  LDGSTS.E [R4+0x10000], desc[UR60][R34.64], !P4 ;  /* 0x1000000022047fae */ /* 0x000fe8000e12187c */
[----:B------:R5:W-:Y:S04]  /*69c0*/  LDGSTS.E [R4+0x10004], desc[UR60][R30.64], !P1 ;  /* 0x100040001e047fae */ /* 0x000be8000c92187c */
[----:B------:R1:W-:Y:S01]  /*69d0*/  LDGSTS.E [R4+0x10008], desc[UR60][R18.64], !P0 ;  /* 0x1000800012047fae */ /* 0x0003e2000c12187c */
[----:B------:R-:W-:-:S02]  /*69e0*/  VIADD R0, R2, 0xffffffc0 ;  /* 0xffffffc002007836 */ /* 0x000fc40000000000 */
[----:B------:R-:W-:Y:S02]  /*69f0*/  VIADD R3, R2, 0xffffffa3 ;  /* 0xffffffa302037836 */ /* 0x000fe40000000000 */
[----:B----4-:R-:W-:Y:S01]  /*6a00*/  VIADD R29, R29, 0xffffff81 ;  /* 0xffffff811d1d7836 */ /* 0x010fe20000000000 */
[----:B-----5:R-:W4:Y:S01]  /*6a10*/  LDC R31, c[0x0][0x230] ;  /* 0x00008c00ff1f7b82 */ /* 0x020f220000000800 */
[----:B-1----:R-:W1:Y:S01]  /*6a20*/  S2R R18, SR_TID.X ;  /* 0x0000000000127919 */ /* 0x002e620000002100 */
[----:B------:R-:W-:Y:S01]  /*6a30*/  ISETP.GE.U32.AND P5, PT, R0, 0x7fffff41, PT ;  /* 0x7fffff410000780c */ /* 0x000fe20003fa6070 */
[C---:B------:R-:W-:Y:S01]  /*6a40*/  VIADD R0, R2.reuse, 0xffffffa2 ;  /* 0xffffffa202007836 */ /* 0x040fe20000000000 */
[----:B------:R-:W-:Y:S01]  /*6a50*/  ISETP.GE.U32.AND P3, PT, R3, 0x7fffff24, PT ;  /* 0x7fffff240300780c */ /* 0x000fe20003f66070 */
[----:B------:R-:W-:-:S03]  /*6a60*/  VIADD R3, R2, 0xffffffa1 ;  /* 0xffffffa102037836 */ /* 0x000fc60000000000 */
[----:B------:R-:W5:Y:S01]  /*6a70*/  LDC R19, c[0x0][0x230] ;  /* 0x00008c00ff137b82 */ /* 0x000f620000000800 */
[----:B------:R-:W-:Y:S01]  /*6a80*/  ISETP.GE.U32.AND P2, PT, R0, 0x7fffff23, PT ;  /* 0x7fffff230000780c */ /* 0x000fe20003f46070 */
[----:B------:R-:W-:Y:S01]  /*6a90*/  VIADD R0, R2, 0xffffffa0 ;  /* 0xffffffa002007836 */ /* 0x000fe20000000000 */
[----:B------:R-:W-:Y:S01]  /*6aa0*/  ISETP.GE.U32.AND P6, PT, R3, 0x7fffff22, PT ;  /* 0x7fffff220300780c */ /* 0x000fe20003fc6070 */
[----:B------:R-:W-:Y:S02]  /*6ab0*/  VIADD R3, R28, 0xffffff83 ;  /* 0xffffff831c037836 */ /* 0x000fe40000000000 */
[----:B------:R-:W-:Y:S01]  /*6ac0*/  VIADD R30, R2, 0x7f ;  /* 0x0000007f021e7836 */ /* 0x000fe20000000000 */
[----:B------:R-:W-:Y:S01]  /*6ad0*/  ISETP.GE.U32.AND P4, PT, R0, 0x7fffff21, PT ;  /* 0x7fffff210000780c */ /* 0x000fe20003f86070 */
[----:B--2---:R-:W-:Y:S01]  /*6ae0*/  VIADD R0, R11, 0xffffff82 ;  /* 0xffffff820b007836 */ /* 0x004fe20000000000 */
[----:B------:R-:W-:Y:S01]  /*6af0*/  ISETP.GE.U32.AND P1, PT, R3, 0x7fffff04, PT ;  /* 0x7fffff040300780c */ /* 0x000fe20003f26070 */
[----:B------:R-:W-:Y:S01]  /*6b00*/  LDGSTS.E [R4+0x1000c], desc[UR60][R32.64], !P5 ;  /* 0x1000c00020047fae */ /* 0x000fe2000e92187c */
[----:B------:R-:W-:Y:S01]  /*6b10*/  ISETP.GT.AND P5, PT, R30, 0x7f, PT ;  /* 0x0000007f1e00780c */ /* 0x000fe20003fa4270 */
[----:B---3--:R-:W-:Y:S01]  /*6b20*/  VIADD R3, R10, 0xffffff80 ;  /* 0xffffff800a037836 */ /* 0x008fe20000000000 */
[----:B------:R-:W-:Y:S01]  /*6b30*/  ISETP.GE.U32.AND P0, PT, R0, 0x7fffff03, PT ;  /* 0x7fffff030000780c */ /* 0x000fe20003f06070 */
[----:B------:R-:W-:Y:S01]  /*6b40*/  LDGSTS.E [R4+0x20000], desc[UR60][R84.64], !P3 ;  /* 0x2000000054047fae */ /* 0x000fe2000d92187c */
[----:B------:R-:W-:Y:S01]  /*6b50*/  SEL R0, RZ, 0x4, !P5 ;  /* 0x00000004ff007807 */ /* 0x000fe20006800000 */
[----:B------:R-:W2:Y:S01]  /*6b60*/  LDC R11, c[0x0][0x230] ;  /* 0x00008c00ff0b7b82 */ /* 0x000ea20000000800 */
[----:B-1----:R-:W-:Y:S01]  /*6b70*/  LOP3.LUT R125, R18, 0x7f, RZ, 0xc0, !PT ;  /* 0x0000007f127d7812 */ /* 0x002fe200078ec0ff */
[----:B------:R1:W-:Y:S06]  /*6b80*/  STL [R1+0x5f0], R30 ;  /* 0x0005f01e01007387 */ /* 0x0003ec0000100800 */
[----:B------:R-:W3:Y:S01]  /*6b90*/  LDC R28, c[0x0][0x230] ;  /* 0x00008c00ff1c7b82 */ /* 0x000ee20000000800 */
[C---:B------:R-:W-:Y:S01]  /*6ba0*/  ISETP.GE.AND P3, PT, R125.reuse, R10, PT ;  /* 0x0000000a7d00720c */ /* 0x040fe20003f66270 */
[----:B------:R-:W-:Y:S01]  /*6bb0*/  LDGSTS.E [R4+0x20004], desc[UR60][R86.64], !P2 ;  /* 0x2000400056047fae */ /* 0x000fe2000d12187c */
[----:B------:R-:W-:-:S02]  /*6bc0*/  ISETP.GE.AND P5, PT, R125, R3, PT ;  /* 0x000000037d00720c */ /* 0x000fc40003fa6270 */
[----:B------:R-:W-:Y:S01]  /*6bd0*/  SEL R2, R0, RZ, !P3 ;  /* 0x000000ff00027207 */ /* 0x000fe20005800000 */
[----:B------:R-:W-:Y:S01]  /*6be0*/  LDGSTS.E [R4+0x20008], desc[UR60][R26.64], !P6 ;  /* 0x200080001a047fae */ /* 0x000fe2000f12187c */
[----:B------:R-:W-:Y:S01]  /*6bf0*/  SEL R0, RZ, 0x4, P5 ;  /* 0x00000004ff007807 */ /* 0x000fe20002800000 */
[----:B------:R-:W1:Y:S01]  /*6c00*/  LDC R18, c[0x0][0x230] ;  /* 0x00008c00ff127b82 */ /* 0x000e620000000800 */
[----:B------:R-:W-:Y:S01]  /*6c10*/  ISETP.GE.U32.AND P5, PT, R29, 0x7fffff02, PT ;  /* 0x7fffff021d00780c */ /* 0x000fe20003fa6070 */
[----:B------:R-:W-:Y:S04]  /*6c20*/  LDGSTS.E [R4+0x2000c], desc[UR60][R24.64], !P4 ;  /* 0x2000c00018047fae */ /* 0x000fe8000e12187c */
[----:B------:R-:W4:Y:S01]  /*6c30*/  LDL R29, [R1+0x54c] ;  /* 0x00054c00011d7983 */ /* 0x000f220000100800 */
[----:B------:R-:W-:Y:S01]  /*6c40*/  ISETP.NE.U32.AND P6, PT, R2, RZ, PT ;  /* 0x000000ff0200720c */ /* 0x000fe20003fc5070 */
[----:B--2---:R-:W-:Y:S01]  /*6c50*/  VIADD R2, R11, 0xffffff7f ;  /* 0xffffff7f0b027836 */ /* 0x004fe20000000000 */
[----:B------:R-:W2:Y:S01]  /*6c60*/  LDC R10, c[0x0][0x230] ;  /* 0x00008c00ff0a7b82 */ /* 0x000ea20000000800 */
[----:B------:R-:W4:Y:S01]  /*6c70*/  LDL.64 R26, [R1+0x340] ;  /* 0x00034000011a7983 */ /* 0x000f220000100a00 */
[----:B------:R-:W-:-:S03]  /*6c80*/  ISETP.GT.AND P3, PT, R30, 0xff, PT ;  /* 0x000000ff1e00780c */ /* 0x000fc60003f64270 */
[----:B------:R-:W4:Y:S01]  /*6c90*/  LDL.64 R24, [R1+0x330] ;  /* 0x0003300001187983 */ /* 0x000f220000100a00 */
[----:B------:R-:W-:Y:S01]  /*6ca0*/  ISETP.GE.U32.AND P4, PT, R2, 0x7fffff00, PT ;  /* 0x7fffff000200780c */ /* 0x000fe20003f86070 */
[----:B---3--:R-:W-:Y:S01]  /*6cb0*/  VIADD R2, R28, 0xffffff7e ;  /* 0xffffff7e1c027836 */ /* 0x008fe20000000000 */
[----:B------:R-:W-:Y:S01]  /*6cc0*/  SEL R0, R0, RZ, P3 ;  /* 0x000000ff00007207 */ /* 0x000fe20001800000 */
[----:B------:R-:W-:Y:S01]  /*6cd0*/  LDGSTS.E [R4+0x30000], desc[UR60][R22.64], !P1 ;  /* 0x3000000016047fae */ /* 0x000fe2000c92187c */
[----:B------:R-:W-:Y:S01]  /*6ce0*/  ISETP.GE.U32.AND P2, PT, R3, 0x7fffff01, PT ;  /* 0x7fffff010300780c */ /* 0x000fe20003f46070 */
[----:B------:R-:W3:Y:S01]  /*6cf0*/  LDC R11, c[0x0][0x230] ;  /* 0x00008c00ff0b7b82 */ /* 0x000ee20000000800 */
[----:B------:R-:W-:Y:S01]  /*6d00*/  ISETP.NE.U32.AND P3, PT, R0, RZ, PT ;  /* 0x000000ff0000720c */ /* 0x000fe20003f65070 */
[----:B-----5:R-:W-:Y:S01]  /*6d10*/  VIADD R0, R19, 0xffffff7d ;  /* 0xffffff7d13007836 */ /* 0x020fe20000000000 */
[----:B------:R-:W-:Y:S01]  /*6d20*/  ISETP.GE.U32.AND P1, PT, R2, 0x7ffffeff, PT ;  /* 0x7ffffeff0200780c */ /* 0x000fe20003f26070 */
[----:B-1----:R-:W-:Y:S01]  /*6d30*/  VIADD R2, R18, 0xffffff7c ;  /* 0xffffff7c12027836 */ /* 0x002fe20000000000 */
[----:B------:R-:W5:Y:S03]  /*6d40*/  LDL.64 R124, [R1+0x320] ;  /* 0x00032000017c7983 */ /* 0x000f660000100a00 */
[----:B------:R-:W1:Y:S01]  /*6d50*/  LDC R28, c[0x0][0x230] ;  /* 0x00008c00ff1c7b82 */ /* 0x000e620000000800 */
[----:B------:R-:W5:Y:S04]  /*6d60*/  LDL.64 R18, [R1+0x310] ;  /* 0x0003100001127983 */ /* 0x000f680000100a00 */
[----:B------:R2:W-:Y:S01]  /*6d70*/  LDGSTS.E [R4+0x30004], desc[UR60][R20.64], !P0 ;  /* 0x3000400014047fae */ /* 0x0005e2000c12187c */
[----:B------:R-:W-:Y:S01]  /*6d80*/  ISETP.GE.U32.AND P0, PT, R0, 0x7ffffefe, PT ;  /* 0x7ffffefe0000780c */ /* 0x000fe20003f06070 */
[----:B--2---:R-:W-:Y:S01]  /*6d90*/  VIADD R0, R10, 0xffffff7b ;  /* 0xffffff7b0a007836 */ /* 0x004fe20000000000 */
[----:B------:R-:W2:Y:S01]  /*6da0*/  LDC R30, c[0x0][0x230] ;  /* 0x00008c00ff1e7b82 */ /* 0x000ea20000000800 */
[----:B------:R-:W-:Y:S01]  /*6db0*/  IMAD.U32 R3, RZ, RZ, UR8 ;  /* 0x00000008ff037e24 */ /* 0x000fe2000f8e00ff */
[----:B------:R3:W-:Y:S01]  /*6dc0*/  LDGSTS.E [R4+0x30008], desc[UR60][R16.64], !P5 ;  /* 0x3000800010047fae */ /* 0x0007e2000e92187c */
[----:B------:R-:W-:Y:S01]  /*6dd0*/  ISETP.GE.U32.AND P5, PT, R2, 0x7ffffefd, PT ;  /* 0x7ffffefd0200780c */ /* 0x000fe20003fa6070 */
[----:B------:R-:W-:-:S02]  /*6de0*/  IMAD.SHL.U32 R2, R8, 0x80, RZ ;  /* 0x0000008008027824 */ /* 0x000fc400078e00ff */
[----:B------:R-:W-:Y:S01]  /*6df0*/  LDGSTS.E [R4+0x3000c], desc[UR60][R14.64], !P2 ;  /* 0x3000c0000e047fae */ /* 0x000fe2000d12187c */
[----:B------:R-:W-:Y:S01]  /*6e00*/  ISETP.GE.U32.AND P2, PT, R0, 0x7ffffefc, PT ;  /* 0x7ffffefc0000780c */ /* 0x000fe20003f46070 */
[----:B------:R-:W-:Y:S02]  /*6e10*/  IMAD.WIDE R20, R2, 0x4, R6 ;  /* 0x0000000402147825 */ /* 0x000fe400078e0206 */
[----:B------:R-:W0:Y:S02]  /*6e20*/  LDGDEPBAR ;  /* 0x00000000000079af */ /* 0x000e240000000000 */
[----:B---3--:R-:W-:Y:S01]  /*6e30*/  VIADD R8, R11, 0xffffff7a ;  /* 0xffffff7a0b087836 */ /* 0x008fe20000000000 */
[----:B------:R-:W3:Y:S08]  /*6e40*/  LDC R17, c[0x0][0x230] ;  /* 0x00008c00ff117b82 */ /* 0x000ef00000000800 */
[----:B------:R-:W3:Y:S01]  /*6e50*/  LDC R16, c[0x0][0x230] ;  /* 0x00008c00ff107b82 */ /* 0x000ee20000000800 */
[----:B----4-:R-:W-:-:S05]  /*6e60*/  LOP3.LUT R10, R29, 0x40, RZ, 0x3c, !PT ;  /* 0x000000401d0a7812 */ /* 0x010fca00078e3cff */
[----:B------:R4:W-:Y:S04]  /*6e70*/  STL [R1+0x758], R10 ;  /* 0x0007580a01007387 */ /* 0x0009e80000100800 */
[----:B------:R-:W2:Y:S01]  /*6e80*/  LDL.64 R22, [R1+0x300] ;  /* 0x0003000001167983 */ /* 0x000ea20000100a00 */
[----:B------:R-:W-:-:S03]  /*6e90*/  IADD3 R0, R3, 0x100000, R29 ;  /* 0x0010000003007810 */ /* 0x000fc60007ffe01d */
[----:B------:R-:W3:Y:S04]  /*6ea0*/  LDL.64 R60, [R1+0x2f0] ;  /* 0x0002f000013c7983 */ /* 0x000ee80000100a00 */
[----:B------:R-:W3:Y:S04]  /*6eb0*/  LDL.64 R94, [R1+0x2e0] ;  /* 0x0002e000015e7983 */ /* 0x000ee80000100a00 */
[----:B------:R-:W3:Y:S04]  /*6ec0*/  LDL.64 R92, [R1+0x2d0] ;  /* 0x0002d000015c7983 */ /* 0x000ee80000100a00 */
[----:B------:R-:W3:Y:S04]  /*6ed0*/  LDL.64 R90, [R1+0x2c0] ;  /* 0x0002c000015a7983 */ /* 0x000ee80000100a00 */
[----:B------:R-:W3:Y:S04]  /*6ee0*/  LDL.64 R88, [R1+0x2b0] ;  /* 0x0002b00001587983 */ /* 0x000ee80000100a00 */
[----:B------:R-:W3:Y:S04]  /*6ef0*/  LDL.64 R58, [R1+0x2a0] ;  /* 0x0002a000013a7983 */ /* 0x000ee80000100a00 */
[----:B------:R-:W3:Y:S04]  /*6f00*/  LDL.64 R56, [R1+0x290] ;  /* 0x0002900001387983 */ /* 0x000ee80000100a00 */
[----:B------:R-:W3:Y:S04]  /*6f10*/  LDL.64 R54, [R1+0x280] ;  /* 0x0002800001367983 */ /* 0x000ee80000100a00 */
[----:B------:R-:W-:Y:S04]  /*6f20*/  LDGSTS.E [R0+-0x40000], desc[UR60][R26.64], P6 ;  /* 0xc00000001a007fae */ /* 0x000fe8000b12187c */
[----:B------:R-:W3:Y:S04]  /*6f30*/  LDL.64 R52, [R1+0x270] ;  /* 0x0002700001347983 */ /* 0x000ee80000100a00 */
[----:B------:R-:W-:Y:S04]  /*6f40*/  LDGSTS.E [R0+-0x3fc00], desc[UR60][R24.64], P6 ;  /* 0xc040000018007fae */ /* 0x000fe8000b12187c */
[----:B------:R-:W3:Y:S04]  /*6f50*/  LDL.64 R48, [R1+0x260] ;  /* 0x0002600001307983 */ /* 0x000ee80000100a00 */
[----:B------:R-:W3:Y:S04]  /*6f60*/  LDL.64 R26, [R1+0x250] ;  /* 0x00025000011a7983 */ /* 0x000ee80000100a00 */
[----:B------:R-:W3:Y:S04]  /*6f70*/  LDL.64 R24, [R1+0x338] ;  /* 0x0003380001187983 */ /* 0x000ee80000100a00 */
[----:B------:R1:W-:Y:S04]  /*6f80*/  STL.64 [R1+0x368], R20 ;  /* 0x0003681401007387 */ /* 0x0003e80000100a00 */
[----:B------:R-:W3:Y:S04]  /*6f90*/  LDL.64 R46, [R1+0x328] ;  /* 0x00032800012e7983 */ /* 0x000ee80000100a00 */
[----:B------:R-:W3:Y:S04]  /*6fa0*/  LDL.64 R44, [R1+0x318] ;  /* 0x00031800012c7983 */ /* 0x000ee80000100a00 */
[----:B------:R-:W3:Y:S01]  /*6fb0*/  LDL.64 R42, [R1+0x308] ;  /* 0x00030800012a7983 */ /* 0x000ee20000100a00 */
[----:B------:R-:W-:-:S03]  /*6fc0*/  IADD3 R3, R3, 0x100000, R10 ;  /* 0x0010000003037810 */ /* 0x000fc60007ffe00a */
[----:B------:R-:W3:Y:S04]  /*6fd0*/  LDL.64 R40, [R1+0x2f8] ;  /* 0x0002f80001287983 */ /* 0x000ee80000100a00 */
[----:B------:R-:W3:Y:S04]  /*6fe0*/  LDL.64 R50, [R1+0x2e8] ;  /* 0x0002e80001327983 */ /* 0x000ee80000100a00 */
[----:B------:R-:W3:Y:S04]  /*6ff0*/  LDL.64 R38, [R1+0x2d8] ;  /* 0x0002d80001267983 */ /* 0x000ee80000100a00 */
[----:B------:R-:W3:Y:S04]  /*7000*/  LDL.64 R14, [R1+0x2c8] ;  /* 0x0002c800010e7983 */ /* 0x000ee80000100a00 */
[----:B-----5:R-:W-:Y:S04]  /*7010*/  LDGSTS.E [R0+-0x3f800], desc[UR60][R124.64], P6 ;  /* 0xc08000007c007fae */ /* 0x020fe8000b12187c */
[----:B----4-:R-:W4:Y:S04]  /*7020*/  LDL.64 R10, [R1+0x2b8] ;  /* 0x0002b800010a7983 */ /* 0x010f280000100a00 */
[----:B------:R-:W-:Y:S04]  /*7030*/  LDGSTS.E [R0+-0x3f400], desc[UR60][R18.64], P6 ;  /* 0xc0c0000012007fae */ /* 0x000fe8000b12187c */
[----:B------:R-:W5:Y:S04]  /*7040*/  LDL.64 R124, [R1+0x2a8] ;  /* 0x0002a800017c7983 */ /* 0x000f680000100a00 */
[----:B------:R-:W5:Y:S04]  /*7050*/  LDL.64 R6, [R1+0x278] ;  /* 0x0002780001067983 */ /* 0x000f680000100a00 */
[----:B------:R-:W5:Y:S04]  /*7060*/  LDL.64 R18, [R1+0x298] ;  /* 0x0002980001127983 */ /* 0x000f680000100a00 */
[----:B------:R-:W5:Y:S04]  /*7070*/  LDL.64 R32, [R1+0x268] ;  /* 0x0002680001207983 */ /* 0x000f680000100a00 */
[----:B------:R-:W5:Y:S04]  /*7080*/  LDL.64 R36, [R1+0x258] ;  /* 0x0002580001247983 */ /* 0x000f680000100a00 */
[----:B------:R-:W5:Y:S04]  /*7090*/  LDL.64 R34, [R1+0x248] ;  /* 0x0002480001227983 */ /* 0x000f680000100a00 */
[----:B--2---:R-:W-:Y:S04]  /*70a0*/  LDGSTS.E [R0+-0x3f000], desc[UR60][R22.64], P6 ;  /* 0xc100000016007fae */ /* 0x004fe8000b12187c */
[----:B---3--:R-:W-:Y:S04]  /*70b0*/  LDGSTS.E [R0+-0x3ec00], desc[UR60][R60.64], P6 ;  /* 0xc14000003c007fae */ /* 0x008fe8000b12187c */
[----:B------:R-:W-:Y:S04]  /*70c0*/  LDGSTS.E [R0+-0x3e800], desc[UR60][R94.64], P6 ;  /* 0xc18000005e007fae */ /* 0x000fe8000b12187c */
[----:B------:R-:W2:Y:S04]  /*70d0*/  LDL.64 R22, [R1+0x288] ;  /* 0x0002880001167983 */ /* 0x000ea80000100a00 */
[----:B------:R-:W3:Y:S04]  /*70e0*/  LDL.LU.64 R60, [R1+0x860] ;  /* 0x00086000013c7983 */ /* 0x000ee80000300a00 */
[----:B------:R-:W3:Y:S04]  /*70f0*/  LDL.LU.64 R94, [R1+0x858] ;  /* 0x00085800015e7983 */ /* 0x000ee80000300a00 */
[----:B------:R-:W-:Y:S04]  /*7100*/  LDGSTS.E [R0+-0x3e400], desc[UR60][R92.64], P6 ;  /* 0xc1c000005c007fae */ /* 0x000fe8000b12187c */
[----:B------:R-:W-:Y:S04]  /*7110*/  LDGSTS.E [R0+-0x3e000], desc[UR60][R90.64], P6 ;  /* 0xc20000005a007fae */ /* 0x000fe8000b12187c */
[----:B------:R-:W-:Y:S04]  /*7120*/  LDGSTS.E [R0+-0x3dc00], desc[UR60][R88.64], P6 ;  /* 0xc240000058007fae */ /* 0x000fe8000b12187c */
[----:B------:R-:W3:Y:S04]  /*7130*/  LDL.LU.64 R92, [R1+0x850] ;  /* 0x00085000015c7983 */ /* 0x000ee80000300a00 */
        /* <DEDUP_REMOVED lines=28> */
[----:B----4-:R-:W-:Y:S04]  /*7300*/  LDGSTS.E [R3+-0x3de00], desc[UR60][R10.64], P6 ;  /* 0xc22000000a037fae */ /* 0x010fe8000b12187c */
[----:B------:R-:W4:Y:S04]  /*7310*/  LDL.LU.64 R38, [R1+0x7e8] ;  /* 0x0007e80001267983 */ /* 0x000f280000300a00 */
[----:B------:R-:W4:Y:S04]  /*7320*/  LDL.LU.64 R14, [R1+0x7e0] ;  /* 0x0007e000010e7983 */ /* 0x000f280000300a00 */
[----:B------:R-:W4:Y:S04]  /*7330*/  LDL.LU.64 R10, [R1+0x7d8] ;  /* 0x0007d800010a7983 */ /* 0x000f280000300a00 */
[----:B-----5:R-:W-:Y:S04]  /*7340*/  LDGSTS.E [R3+-0x3da00], desc[UR60][R124.64], P6 ;  /* 0xc26000007c037fae */ /* 0x020fe8000b12187c */
[----:B------:R-:W-:Y:S04]  /*7350*/  LDGSTS.E [R3+-0x3d600], desc[UR60][R18.64], P6 ;  /* 0xc2a0000012037fae */ /* 0x000fe8000b12187c */
[----:B------:R-:W5:Y:S04]  /*7360*/  LDL.LU.64 R124, [R1+0x200] ;  /* 0x00020000017c7983 */ /* 0x000f680000300a00 */
[----:B------:R-:W4:Y:S04]  /*7370*/  LDL.LU.64 R18, [R1+0x118] ;  /* 0x0001180001127983 */ /* 0x000f280000300a00 */
[----:B--2---:R-:W-:Y:S04]  /*7380*/  LDGSTS.E [R3+-0x3d200], desc[UR60][R22.64], P6 ;  /* 0xc2e0000016037fae */ /* 0x004fe8000b12187c */
[----:B------:R1:W-:Y:S04]  /*7390*/  LDGSTS.E [R3+-0x3ce00], desc[UR60][R6.64], P6 ;  /* 0xc320000006037fae */ /* 0x0003e8000b12187c */
[----:B------:R2:W-:Y:S04]  /*73a0*/  LDGSTS.E [R3+-0x3ca00], desc[UR60][R32.64], P6 ;  /* 0xc360000020037fae */ /* 0x0005e8000b12187c */
[----:B------:R-:W-:Y:S04]  /*73b0*/  LDGSTS.E [R3+-0x3c600], desc[UR60][R36.64], P6 ;  /* 0xc3a0000024037fae */ /* 0x000fe8000b12187c */
[----:B------:R-:W-:Y:S04]  /*73c0*/  LDGSTS.E [R3+-0x3c200], desc[UR60][R34.64], P6 ;  /* 0xc3e0000022037fae */ /* 0x000fe8000b12187c */
[----:B------:R-:W0:Y:S01]  /*73d0*/  LDGDEPBAR ;  /* 0x00000000000079af */ /* 0x000e220000000000 */
[----:B-1----:R-:W-:Y:S01]  /*73e0*/  VIADD R6, R28, 0xffffff5f ;  /* 0xffffff5f1c067836 */ /* 0x002fe20000000000 */
[----:B--2---:R-:W1:Y:S08]  /*73f0*/  LDC R33, c[0x0][0x230] ;  /* 0x00008c00ff217b82 */ /* 0x004e700000000800 */
[----:B------:R-:W-:Y:S06]  /*7400*/  BAR.SYNC.DEFER_BLOCKING 0x0 ;  /* 0x0000000000007b1d */ /* 0x000fec0000010000 */
[----:B------:R-:W2:Y:S01]  /*7410*/  LDL.LU.64 R22, [R1+0x7d0] ;  /* 0x0007d00001167983 */ /* 0x000ea20000300a00 */
[----:B---3--:R-:W-:-:S03]  /*7420*/  IMAD.WIDE R26, R2, 0x4, R26 ;  /* 0x00000004021a7825 */ /* 0x008fc600078e021a */
[----:B------:R-:W-:Y:S01]  /*7430*/  @!PT LDS RZ, [RZ] ;  /* 0x00000000fffff984 */ /* 0x000fe20000000800 */
[----:B------:R-:W-:Y:S01]  /*7440*/  @!PT LDS RZ, [RZ] ;  /* 0x00000000fffff984 */ /* 0x000fe20000000800 */
[----:B------:R-:W-:Y:S01]  /*7450*/  @!PT LDS RZ, [RZ] ;  /* 0x00000000fffff984 */ /* 0x000fe20000000800 */
[----:B------:R-:W-:Y:S01]  /*7460*/  LDGSTS.E [R5+0x40000], desc[UR60][R20.64], !P4 ;  /* 0x4000000014057fae */ /* 0x000fe2000e12187c */
[----:B------:R-:W3:Y:S03]  /*7470*/  LDC R32, c[0x0][0x230] ;  /* 0x00008c00ff207b82 */ /* 0x000ee60000000800 */
[----:B------:R5:W-:Y:S04]  /*7480*/  LDGSTS.E [R5+0x40004], desc[UR60][R26.64], !P1 ;  /* 0x400040001a057fae */ /* 0x000be8000c92187c */
[----:B------:R-:W3:Y:S04]  /*7490*/  LDL.LU.64 R20, [R1+0x110] ;  /* 0x0001100001147983 */ /* 0x000ee80000300a00 */
[----:B------:R-:W2:Y:S01]  /*74a0*/  LDL.LU.64 R28, [R1+0x108] ;  /* 0x00010800011c7983 */ /* 0x000ea20000300a00 */
[----:B------:R-:W-:-:S03]  /*74b0*/  IMAD.WIDE R24, R2, 0x4, R24 ;  /* 0x0000000402187825 */ /* 0x000fc600078e0218 */
[----:B------:R-:W2:Y:S04]  /*74c0*/  LDL.LU.64 R36, [R1+0x100] ;  /* 0x0001000001247983 */ /* 0x000ea80000300a00 */
[----:B------:R-:W-:Y:S04]  /*74d0*/  STL.64 [R1+0x210], R26 ;  /* 0x0002101a01007387 */ /* 0x000fe80000100a00 */
[----:B------:R1:W-:Y:S04]  /*74e0*/  STL.64 [R1+0x208], R24 ;  /* 0x0002081801007387 */ /* 0x0003e80000100a00 */
[----:B------:R-:W2:Y:S04]  /*74f0*/  LDL.LU.64 R34, [R1+0x18] ;  /* 0x0000180001227983 */ /* 0x000ea80000300a00 */
[----:B------:R2:W-:Y:S04]  /*7500*/  LDGSTS.E [R5+0x40008], desc[UR60][R24.64], !P0 ;  /* 0x4000800018057fae */ /* 0x0005e8000c12187c */
[----:B-1----:R-:W2:Y:S01]  /*7510*/  LDL.LU.64 R24, [R1+0x10] ;  /* 0x0000100001187983 */ /* 0x002ea20000300a00 */
[----:B-----5:R-:W-:-:S04]  /*7520*/  IMAD.WIDE R26, R2, 0x4, R124 ;  /* 0x00000004021a7825 */ /* 0x020fc800078e027c */
[----:B----4-:R-:W-:Y:S01]  /*7530*/  IMAD.WIDE R18, R2, 0x4, R18 ;  /* 0x0000000402127825 */ /* 0x010fe200078e0212 */
[----:B------:R1:W-:Y:S04]  /*7540*/  STL.64 [R1+0x200], R26 ;  /* 0x0002001a01007387 */ /* 0x0003e80000100a00 */
[----:B------:R-:W-:Y:S04]  /*7550*/  LDGSTS.E [R5+0x4000c], desc[UR60][R26.64], !P5 ;  /* 0x4000c0001a057fae */ /* 0x000fe8000e92187c */
[----:B------:R4:W-:Y:S04]  /*7560*/  STL.64 [R1+0x440], R18 ;  /* 0x0004401201007387 */ /* 0x0009e80000100a00 */
[----:B-1----:R-:W5:Y:S04]  /*7570*/  LDL.LU.64 R26, [R1+0x8] ;  /* 0x00000800011a7983 */ /* 0x002f680000300a00 */
[----:B------:R-:W5:Y:S01]  /*7580*/  LDL.LU.64 R124, [R1] ;  /* 0x00000000017c7983 */ /* 0x000f620000300a00 */
[----:B------:R-:W-:-:S02]  /*7590*/  ISETP.GE.U32.AND P6, PT, R8, 0x7ffffefb, PT ;  /* 0x7ffffefb0800780c */ /* 0x000fc40003fc6070 */
[----:B------:R-:W1:Y:S01]  /*75a0*/  LDC R8, c[0x0][0x230] ;  /* 0x00008c00ff087b82 */ /* 0x000e620000000800 */
[----:B------:R-:W-:Y:S01]  /*75b0*/  ISETP.GE.U32.AND P4, PT, R6, 0x7ffffee0, PT ;  /* 0x7ffffee00600780c */ /* 0x000fe20003f86070 */
[----:B------:R-:W-:Y:S02]  /*75c0*/  VIADD R7, R31, 0xffffff5e ;  /* 0xffffff5e1f077836 */ /* 0x000fe40000000000 */
[----:B------:R-:W-:-:S04]  /*75d0*/  VIADD R6, R30, 0xffffff5d ;  /* 0xffffff5d1e067836 */ /* 0x000fc80000000000 */
[----:B------:R-:W2:Y:S01]  /*75e0*/  LDC R31, c[0x0][0x230] ;  /* 0x00008c00ff1f7b82 */ /* 0x000ea20000000800 */
[----:B------:R-:W-:Y:S01]  /*75f0*/  ISETP.GE.U32.AND P1, PT, R7, 0x7ffffedf, PT ;  /* 0x7ffffedf0700780c */ /* 0x000fe20003f26070 */
[----:B------:R-:W-:Y:S01]  /*7600*/  VIADD R7, R17, 0xffffff5c ;  /* 0xffffff5c11077836 */ /* 0x000fe20000000000 */
[----:B------:R-:W-:-:S03]  /*7610*/  ISETP.GE.U32.AND P0, PT, R6, 0x7ffffede, PT ;  /* 0x7ffffede0600780c */ /* 0x000fc60003f06070 */
[----:B------:R-:W-:Y:S02]  /*7620*/  LDGSTS.E [R5+0x50000], desc[UR60][R18.64], !P4 ;  /* 0x5000000012057fae */ /* 0x000fe4000e12187c */
[----:B------:R-:W2:Y:S01]  /*7630*/  LDC R30, c[0x0][0x230] ;  /* 0x00008c00ff1e7b82 */ /* 0x000ea20000000800 */
[----:B------:R-:W-:-:S07]  /*7640*/  VIADD R6, R16, 0xffffff3f ;  /* 0xffffff3f10067836 */ /* 0x000fce0000000000 */
[----:B------:R-:W2:Y:S01]  /*7650*/  LDC R17, c[0x0][0x230] ;  /* 0x00008c00ff117b82 */ /* 0x000ea20000000800 */
[----:B------:R-:W-:Y:S01]  /*7660*/  ISETP.GE.U32.AND P5, PT, R7, 0x7ffffedd, PT ;  /* 0x7ffffedd0700780c */ /* 0x000fe20003fa6070 */
[----:B----4-:R-:W4:Y:S06]  /*7670*/  LDL.LU.64 R18, [R1+0x7c8] ;  /* 0x0007c80001127983 */ /* 0x010f2c0000300a00 */
[----:B------:R-:W2:Y:S01]  /*7680*/  LDC R16, c[0x0][0x230] ;  /* 0x00008c00ff107b82 */ /* 0x000ea20000000800 */
[----:B------:R-:W-:Y:S01]  /*7690*/  ISETP.GE.U32.AND P4, PT, R6, 0x7ffffec0, PT ;  /* 0x7ffffec00600780c */ /* 0x000fe20003f86070 */
[----:B-1----:R-:W-:-:S02]  /*76a0*/  VIADD R6, R8, 0xffffff3e ;  /* 0xffffff3e08067836 */ /* 0x002fc40000000000 */
[----:B------:R-:W-:-:S04]  /*76b0*/  VIADD R7, R33, 0xffffff3d ;  /* 0xffffff3d21077836 */ /* 0x000fc80000000000 */
[----:B------:R-:W1:Y:S01]  /*76c0*/  LDC R8, c[0x0][0x230] ;  /* 0x00008c00ff087b82 */ /* 0x000e620000000800 */
[----:B---3--:R-:W-:-:S04]  /*76d0*/  IMAD.WIDE R20, R2, 0x4, R20 ;  /* 0x0000000402147825 */ /* 0x008fc800078e0214 */
[C---:B--2---:R-:W-:Y:S01]  /*76e0*/  IMAD.WIDE R28, R2.reuse, 0x4, R28 ;  /* 0x00000004021c7825 */ /* 0x044fe200078e021c */
[----:B------:R2:W-:Y:S03]  /*76f0*/  STL.64 [R1+0x448], R20 ;  /* 0x0004481401007387 */ /* 0x0005e60000100a00 */
[----:B------:R-:W-:Y:S01]  /*7700*/  IMAD.WIDE R36, R2, 0x4, R36 ;  /* 0x0000000402247825 */ /* 0x000fe200078e0224 */
[----:B------:R-:W-:Y:S04]  /*7710*/  LDGSTS.E [R5+0x50004], desc[UR60][R20.64], !P1 ;  /* 0x5000400014057fae */ /* 0x000fe8000c92187c */
[----:B------:R-:W-:Y:S01]  /*7720*/  LDGSTS.E [R5+0x50008], desc[UR60][R28.64], !P0 ;  /* 0x500080001c057fae */ /* 0x000fe2000c12187c */
[----:B------:R-:W-:-:S03]  /*7730*/  ISETP.GE.U32.AND P1, PT, R6, 0x7ffffebf, PT ;  /* 0x7ffffebf0600780c */ /* 0x000fc60003f26070 */
[----:B--2---:R-:W2:Y:S04]  /*7740*/  LDL.LU.64 R20, [R1+0x7c0] ;  /* 0x0007c00001147983 */ /* 0x004ea80000300a00 */
[----:B------:R3:W-:Y:S04]  /*7750*/  STL.64 [R1+0x450], R28 ;  /* 0x0004501c01007387 */ /* 0x0007e80000100a00 */
[----:B------:R-:W-:Y:S01]  /*7760*/  STL.64 [R1+0x458], R36 ;  /* 0x0004582401007387 */ /* 0x000fe20000100a00 */
[----:B------:R-:W-:Y:S01]  /*7770*/  ISETP.GE.U32.AND P0, PT, R7, 0x7ffffebe, PT ;  /* 0x7ffffebe0700780c */ /* 0x000fe20003f06070 */
[----:B------:R-:W-:-:S02]  /*7780*/  IMAD.WIDE R34, R2, 0x4, R34 ;  /* 0x0000000402227825 */ /* 0x000fc400078e0222 */
[----:B------:R-:W-:Y:S04]  /*7790*/  LDGSTS.E [R5+0x5000c], desc[UR60][R36.64], !P5 ;  /* 0x5000c00024057fae */ /* 0x000fe8000e92187c */
[----:B---3--:R-:W3:Y:S01]  /*77a0*/  LDL.LU.64 R28, [R1+0x7b8] ;  /* 0x0007b800011c7983 */ /* 0x008ee20000300a00 */
[----:B------:R-:W-:Y:S02]  /*77b0*/  VIADD R6, R31, 0xffffff3c ;  /* 0xffffff3c1f067836 */ /* 0x000fe40000000000 */
[----:B------:R-:W-:Y:S01]  /*77c0*/  VIADD R7, R30, 0xffffff1f ;  /* 0xffffff1f1e077836 */ /* 0x000fe20000000000 */
[----:B------:R-:W-:Y:S01]  /*77d0*/  LDGSTS.E [R5+0x60000], desc[UR60][R34.64], !P4 ;  /* 0x6000000022057fae */ /* 0x000fe2000e12187c */
[----:B------:R-:W-:Y:S01]  /*77e0*/  IMAD.WIDE R24, R2, 0x4, R24 ;  /* 0x0000000402187825 */ /* 0x000fe200078e0218 */
[----:B------:R-:W-:Y:S01]  /*77f0*/  ISETP.GE.U32.AND P5, PT, R6, 0x7ffffebd, PT ;  /* 0x7ffffebd0600780c */ /* 0x000fe20003fa6070 */
[----:B------:R-:W1:Y:S01]  /*7800*/  LDC R31, c[0x0][0x230] ;  /* 0x00008c00ff1f7b82 */ /* 0x000e620000000800 */
[----:B------:R-:W-:Y:S01]  /*7810*/  ISETP.GE.U32.AND P4, PT, R7, 0x7ffffea0, PT ;  /* 0x7ffffea00700780c */ /* 0x000fe20003f86070 */
[----:B------:R-:W-:Y:S01]  /*7820*/  STL.64 [R1+0x588], R34 ;  /* 0x0005882201007387 */ /* 0x000fe20000100a00 */
[----:B------:R-:W-:-:S02]  /*7830*/  VIADD R6, R17, 0xffffff1e ;  /* 0xffffff1e11067836 */ /* 0x000fc40000000000 */
[----:B------:R-:W-:Y:S01]  /*7840*/  VIADD R7, R16, 0xffffff1d ;  /* 0xffffff1d10077836 */ /* 0x000fe20000000000 */
[----:B------:R5:W-:Y:S02]  /*7850*/  STL.64 [R1+0x590], R24 ;  /* 0x0005901801007387 */ /* 0x000be40000100a00 */
[----:B------:R-:W3:Y:S02]  /*7860*/  LDC R30, c[0x0][0x230] ;  /* 0x00008c00ff1e7b82 */ /* 0x000ee40000000800 */
[----:B------:R5:W-:Y:S02]  /*7870*/  LDGSTS.E [R5+0x60004], desc[UR60][R24.64], !P1 ;  /* 0x6000400018057fae */ /* 0x000be4000c92187c */
[----:B-----5:R-:W-:-:S04]  /*7880*/  IMAD.WIDE R16, R2, 0x4, R124 ;  /* 0x0000000402107825 */ /* 0x020fc800078e027c */
[----:B------:R-:W5:Y:S01]  /*7890*/  LDC R25, c[0x0][0x230] ;  /* 0x00008c00ff197b82 */ /* 0x000f620000000800 */
[----:B------:R-:W5:Y:S01]  /*78a0*/  LDL.LU.64 R124, [R1+0x1f8] ;  /* 0x0001f800017c7983 */ /* 0x000f620000300a00 */
[----:B------:R-:W-:Y:S01]  /*78b0*/  IMAD.WIDE R26, R2, 0x4, R26 ;  /* 0x00000004021a7825 */ /* 0x000fe200078e021a */
[----:B------:R-:W-:-:S04]  /*78c0*/  ISETP.GE.U32.AND P1, PT, R6, 0x7ffffe9f, PT ;  /* 0x7ffffe9f0600780c */ /* 0x000fc80003f26070 */
[----:B------:R-:W-:Y:S01]  /*78d0*/  STL.64 [R1+0x5a8], R26 ;  /* 0x0005a81a01007387 */ /* 0x000fe20000100a00 */
[----:B------:R-:W5:Y:S03]  /*78e0*/  LDC R24, c[0x0][0x230] ;  /* 0x00008c00ff187b82 */ /* 0x000f660000000800 */
[----:B------:R2:W-:Y:S01]  /*78f0*/  STL.64 [R1+0x5b0], R16 ;  /* 0x0005b01001007387 */ /* 0x0005e20000100a00 */
[----:B------:R-:W-:-:S03]  /*7900*/  VIADD R6, R32, 0xffffff1c ;  /* 0xffffff1c20067836 */ /* 0x000fc60000000000 */
[----:B------:R-:W5:Y:S04]  /*7910*/  LDL.LU.64 R36, [R1+0x1e8] ;  /* 0x0001e80001247983 */ /* 0x000f680000300a00 */
[----:B------:R-:W5:Y:S04]  /*7920*/  LDL.LU.64 R34, [R1+0x1f0] ;  /* 0x0001f00001227983 */ /* 0x000f680000300a00 */
[----:B------:R-:W-:Y:S01]  /*7930*/  LDGSTS.E [R5+0x60008], desc[UR60][R26.64], !P0 ;  /* 0x600080001a057fae */ /* 0x000fe2000c12187c */
[----:B------:R-:W-:-:S03]  /*7940*/  ISETP.GE.U32.AND P0, PT, R7, 0x7ffffe9e, PT ;  /* 0x7ffffe9e0700780c */ /* 0x000fc60003f06070 */
[----:B------:R2:W-:Y:S01]  /*7950*/  LDGSTS.E [R5+0x6000c], desc[UR60][R16.64], !P5 ;  /* 0x6000c00010057fae */ /* 0x0005e2000e92187c */
[----:B------:R-:W-:Y:S01]  /*7960*/  ISETP.GE.U32.AND P5, PT, R6, 0x7ffffe9d, PT ;  /* 0x7ffffe9d0600780c */ /* 0x000fe20003fa6070 */
[----:B-1----:R-:W-:Y:S02]  /*7970*/  VIADD R6, R31, 0xffffff78 ;  /* 0xffffff781f067836 */ /* 0x002fe40000000000 */
[----:B------:R-:W-:-:S04]  /*7980*/  IMAD.WIDE R32, R2, 0x4, R22 ;  /* 0x0000000402207825 */ /* 0x000fc800078e0216 */
[----:B--2---:R-:W-:-:S04]  /*7990*/  IMAD.WIDE R16, R2, 0x4, R20 ;  /* 0x0000000402107825 */ /* 0x004fc800078e0214 */
[C---:B----4-:R-:W-:Y:S02]  /*79a0*/  IMAD.WIDE R20, R2.reuse, 0x4, R18 ;  /* 0x0000000402147825 */ /* 0x050fe400078e0212 */
[----:B------:R-:W1:Y:S02]  /*79b0*/  LDC R19, c[0x0][0x230] ;  /* 0x00008c00ff137b82 */ /* 0x000e640000000800 */
[----:B---3--:R-:W-:-:S06]  /*79c0*/  IMAD.WIDE R26, R2, 0x4, R28 ;  /* 0x00000004021a7825 */ /* 0x008fcc00078e021c */
[----:B------:R-:W2:Y:S01]  /*79d0*/  LDC R18, c[0x0][0x230] ;  /* 0x00008c00ff127b82 */ /* 0x000ea20000000800 */
[----:B------:R3:W-:Y:S04]  /*79e0*/  STL.64 [R1+0x738], R26 ;  /* 0x0007381a01007387 */ /* 0x0007e80000100a00 */
[----:B------:R-:W-:Y:S03]  /*79f0*/  LDGSTS.E [R5+0x70000], desc[UR60][R26.64], !P4 ;  /* 0x700000001a057fae */ /* 0x000fe6000e12187c */
[----:B------:R-:W4:Y:S01]  /*7a00*/  LDC R28, c[0x0][0x230] ;  /* 0x00008c00ff1c7b82 */ /* 0x000f220000000800 */
[----:B------:R3:W-:Y:S04]  /*7a10*/  STL.64 [R1+0x740], R16 ;  /* 0x0007401001007387 */ /* 0x0007e80000100a00 */
[----:B------:R-:W-:Y:S01]  /*7a20*/  LDGSTS.E [R5+0x70004], desc[UR60][R16.64], !P1 ;  /* 0x7000400010057fae */ /* 0x000fe2000c92187c */
[----:B------:R-:W-:-:S02]  /*7a30*/  ISETP.GE.U32.AND P1, PT, R6, 0x7ffffef9, PT ;  /* 0x7ffffef90600780c */ /* 0x000fc40003f26070 */
[----:B------:R-:W1:Y:S01]  /*7a40*/  LDC R29, c[0x0][0x230] ;  /* 0x00008c00ff1d7b82 */ /* 0x000e620000000800 */
[----:B---3--:R-:W3:Y:S01]  /*7a50*/  LDL.LU.64 R26, [R1+0x1e0] ;  /* 0x0001e000011a7983 */ /* 0x008ee20000300a00 */
[----:B------:R-:W-:-:S03]  /*7a60*/  VIADD R6, R30, 0xffffff77 ;  /* 0xffffff771e067836 */ /* 0x000fc60000000000 */
[----:B------:R5:W-:Y:S04]  /*7a70*/  LDGSTS.E [R5+0x70008], desc[UR60][R20.64], !P0 ;  /* 0x7000800014057fae */ /* 0x000be8000c12187c */
[----:B------:R-:W2:Y:S04]  /*7a80*/  LDL.LU.64 R16, [R1+0xf8] ;  /* 0x0000f80001107983 */ /* 0x000ea80000300a00 */
[----:B------:R5:W-:Y:S04]  /*7a90*/  STL.64 [R1+0x748], R20 ;  /* 0x0007481401007387 */ /* 0x000be80000100a00 */
[----:B------:R4:W-:Y:S04]  /*7aa0*/  STL.64 [R1+0x750], R32 ;  /* 0x0007502001007387 */ /* 0x0009e80000100a00 */
[----:B------:R-:W2:Y:S01]  /*7ab0*/  LDL.LU.64 R30, [R1+0xf0] ;  /* 0x0000f000011e7983 */ /* 0x000ea20000300a00 */
[----:B------:R-:W-:Y:S01]  /*7ac0*/  ISETP.GE.U32.AND P0, PT, R6, 0x7ffffef8, PT ;  /* 0x7ffffef80600780c */ /* 0x000fe20003f06070 */
[----:B-----5:R-:W-:-:S02]  /*7ad0*/  VIADD R6, R25, 0xffffff76 ;  /* 0xffffff7619067836 */ /* 0x020fc40000000000 */
[----:B------:R5:W-:Y:S01]  /*7ae0*/  LDGSTS.E [R5+0x7000c], desc[UR60][R32.64], !P5 ;  /* 0x7000c00020057fae */ /* 0x000be2000e92187c */
[----:B------:R-:W-:Y:S01]  /*7af0*/  VIADD R7, R8, 0xffffff79 ;  /* 0xffffff7908077836 */ /* 0x000fe20000000000 */
[----:B------:R-:W1:Y:S08]  /*7b00*/  LDC R20, c[0x0][0x230] ;  /* 0x00008c00ff147b82 */ /* 0x000e700000000800 */
[----:B------:R-:W2:Y:S01]  /*7b10*/  LDC R21, c[0x0][0x230] ;  /* 0x00008c00ff157b82 */ /* 0x000ea20000000800 */
[----:B-----5:R-:W-:-:S02]  /*7b20*/  VIADD R5, R24, 0xffffff5b ;  /* 0xffffff5b18057836 */ /* 0x020fc40000000000 */
[----:B------:R-:W-:-:S05]  /*7b30*/  IMAD.WIDE R22, R2, 0x4, R124 ;  /* 0x0000000402167825 */ /* 0x000fca00078e027c */
[----:B------:R-:W5:Y:S01]  /*7b40*/  LDC R8, c[0x0][0x230] ;  /* 0x00008c00ff087b82 */ /* 0x000f620000000800 */
[----:B------:R-:W5:Y:S04]  /*7b50*/  LDL.LU.64 R124, [R1+0xe8] ;  /* 0x0000e800017c7983 */ /* 0x000f680000300a00 */
[----:B----4-:R-:W4:Y:S04]  /*7b60*/  LDL.LU.64 R32, [R1+0x7b0] ;  /* 0x0007b00001207983 */ /* 0x010f280000300a00 */
[----:B------:R-:W4:Y:S01]  /*7b70*/  LDL.LU.64 R24, [R1+0xe0] ;  /* 0x0000e00001187983 */ /* 0x000f220000300a00 */
[----:B------:R-:W-:-:S02]  /*7b80*/  ISETP.GE.U32.AND P4, PT, R7, 0x7ffffefa, PT ;  /* 0x7ffffefa0700780c */ /* 0x000fc40003f86070 */
[----:B------:R-:W-:Y:S01]  /*7b90*/  ISETP.GE.U32.AND P5, PT, R6, 0x7ffffef7, PT ;  /* 0x7ffffef70600780c */ /* 0x000fe20003fa6070 */
[----:B------:R-:W-:Y:S01]  /*7ba0*/  LDGSTS.E [R11+0x40000], desc[UR60][R22.64], !P2 ;  /* 0x40000000160b7fae */ /* 0x000fe2000d12187c */
[C---:B------:R-:W-:Y:S01]  /*7bb0*/  IMAD.WIDE R36, R2.reuse, 0x4, R36 ;  /* 0x0000000402247825 */ /* 0x040fe200078e0224 */
[----:B------:R-:W-:Y:S01]  /*7bc0*/  ISETP.GE.U32.AND P2, PT, R5, 0x7ffffedc, PT ;  /* 0x7ffffedc0500780c */ /* 0x000fe20003f46070 */
[----:B------:R-:W4:Y:S02]  /*7bd0*/  LDC R7, c[0x0][0x230] ;  /* 0x00008c00ff077b82 */ /* 0x000f240000000800 */
[----:B------:R-:W-:-:S04]  /*7be0*/  IMAD.WIDE R34, R2, 0x4, R34 ;  /* 0x0000000402227825 */ /* 0x000fc800078e0222 */
[----:B-1----:R-:W-:Y:S01]  /*7bf0*/  VIADD R6, R29, 0xffffff5a ;  /* 0xffffff5a1d067836 */ /* 0x002fe20000000000 */
[----:B------:R-:W-:Y:S01]  /*7c00*/  LDGSTS.E [R11+0x40004], desc[UR60][R34.64], !P6 ;  /* 0x40004000220b7fae */ /* 0x000fe2000f12187c */
[----:B------:R-:W-:Y:S02]  /*7c10*/  VIADD R5, R28, 0xffffff59 ;  /* 0xffffff591c057836 */ /* 0x000fe40000000000 */
[----:B------:R-:W-:Y:S02]  /*7c20*/  IMAD.MOV.U32 R28, RZ, RZ, R36 ;  /* 0x000000ffff1c7224 */ /* 0x000fe400078e0024 */
[----:B------:R-:W-:Y:S01]  /*7c30*/  IMAD.MOV.U32 R29, RZ, RZ, R37 ;  /* 0x000000ffff1d7224 */ /* 0x000fe200078e0025 */
[----:B------:R-:W-:-:S04]  /*7c40*/  ISETP.GE.U32.AND P6, PT, R6, 0x7ffffedb, PT ;  /* 0x7ffffedb0600780c */ /* 0x000fc80003fc6070 */
[----:B------:R1:W-:Y:S01]  /*7c50*/  LDGSTS.E [R11+0x40008], desc[UR60][R28.64], !P4 ;  /* 0x400080001c0b7fae */ /* 0x0003e2000e12187c */
[----:B------:R-:W-:Y:S01]  /*7c60*/  ISETP.GE.U32.AND P4, PT, R5, 0x7ffffeda, PT ;  /* 0x7ffffeda0500780c */ /* 0x000fe20003f86070 */
[----:B------:R-:W-:Y:S02]  /*7c70*/  VIADD R5, R20, 0xffffff3b ;  /* 0xffffff3b14057836 */ /* 0x000fe40000000000 */
[----:B------:R-:W-:Y:S01]  /*7c80*/  STL.64 [R1+0x1f0], R34 ;  /* 0x0001f02201007387 */ /* 0x000fe20000100a00 */
[----:B------:R-:W-:Y:S01]  /*7c90*/  VIADD R6, R19, 0xffffff58 ;  /* 0xffffff5813067836 */ /* 0x000fe20000000000 */
[----:B------:R-:W4:Y:S02]  /*7ca0*/  LDC R20, c[0x0][0x230] ;  /* 0x00008c00ff147b82 */ /* 0x000f240000000800 */
[----:B------:R1:W-:Y:S06]  /*7cb0*/  STL.64 [R1+0x1e8], R36 ;  /* 0x0001e82401007387 */ /* 0x0003ec0000100a00 */
[----:B-1----:R-:W1:Y:S01]  /*7cc0*/  LDC R29, c[0x0][0x230] ;  /* 0x00008c00ff1d7b82 */ /* 0x002e620000000800 */
[----:B------:R-:W4:Y:S07]  /*7cd0*/  LDL.LU.64 R36, [R1+0x7a8] ;  /* 0x0007a80001247983 */ /* 0x000f2e0000300a00 */
[----:B------:R-:W1:Y:S01]  /*7ce0*/  LDC R19, c[0x0][0x230] ;  /* 0x00008c00ff137b82 */ /* 0x000e620000000800 */
[----:B------:R-:W4:Y:S07]  /*7cf0*/  LDL.LU.64 R34, [R1+0x7a0] ;  /* 0x0007a00001227983 */ /* 0x000f2e0000300a00 */
[----:B------:R-:W1:Y:S01]  /*7d00*/  LDC R28, c[0x0][0x230] ;  /* 0x00008c00ff1c7b82 */ /* 0x000e620000000800 */
[----:B---3--:R-:W-:-:S05]  /*7d10*/  IMAD.WIDE R26, R2, 0x4, R26 ;  /* 0x00000004021a7825 */ /* 0x008fca00078e021a */
[----:B------:R3:W-:Y:S01]  /*7d20*/  STL.64 [R1+0x1e0], R26 ;  /* 0x0001e01a01007387 */ /* 0x0007e20000100a00 */
[----:B--2---:R-:W-:-:S03]  /*7d30*/  IMAD.WIDE R16, R2, 0x4, R16 ;  /* 0x0000000402107825 */ /* 0x004fc600078e0210 */
[----:B------:R-:W-:Y:S01]  /*7d40*/  LDGSTS.E [R11+0x4000c], desc[UR60][R26.64], !P1 ;  /* 0x4000c0001a0b7fae */ /* 0x000fe2000c92187c */
[----:B------:R-:W-:-:S03]  /*7d50*/  ISETP.GE.U32.AND P1, PT, R6, 0x7ffffed9, PT ;  /* 0x7ffffed90600780c */ /* 0x000fc60003f26070 */
[----:B------:R-:W-:Y:S01]  /*7d60*/  LDGSTS.E [R11+0x50000], desc[UR60][R16.64], !P2 ;  /* 0x50000000100b7fae */ /* 0x000fe2000d12187c */
[----:B------:R-:W-:Y:S01]  /*7d70*/  ISETP.GE.U32.AND P2, PT, R5, 0x7ffffebc, PT ;  /* 0x7ffffebc0500780c */ /* 0x000fe20003f46070 */
[----:B-----5:R-:W-:Y:S02]  /*7d80*/  VIADD R5, R8, 0xffffff39 ;  /* 0xffffff3908057836 */ /* 0x020fe40000000000 */
[----:B------:R-:W-:Y:S01]  /*7d90*/  IMAD.WIDE R30, R2, 0x4, R30 ;  /* 0x00000004021e7825 */ /* 0x000fe200078e021e */
[----:B---3--:R-:W2:Y:S01]  /*7da0*/  LDL.LU.64 R26, [R1+0x798] ;  /* 0x00079800011a7983 */ /* 0x008ea20000300a00 */
[----:B------:R-:W3:Y:S03]  /*7db0*/  LDC R8, c[0x0][0x230] ;  /* 0x00008c00ff087b82 */ /* 0x000ee60000000800 */
[----:B------:R5:W-:Y:S01]  /*7dc0*/  STL.64 [R1+0x408], R16 ;  /* 0x0004081001007387 */ /* 0x000be20000100a00 */
[----:B------:R-:W-:-:S03]  /*7dd0*/  VIADD R6, R18, 0xffffff3a ;  /* 0xffffff3a12067836 */ /* 0x000fc60000000000 */
[----:B------:R-:W-:Y:S01]  /*7de0*/  LDGSTS.E [R11+0x50004], desc[UR60][R30.64], !P6 ;  /* 0x500040001e0b7fae */ /* 0x000fe2000f12187c */
[----:B------:R-:W3:Y:S03]  /*7df0*/  LDC R18, c[0x0][0x230] ;  /* 0x00008c00ff127b82 */ /* 0x000ee60000000800 */
[----:B-----5:R-:W5:Y:S04]  /*7e00*/  LDL.LU.64 R16, [R1+0x790] ;  /* 0x0007900001107983 */ /* 0x020f680000300a00 */
[----:B------:R1:W-:Y:S01]  /*7e10*/  STL.64 [R1+0x410], R30 ;  /* 0x0004101e01007387 */ /* 0x0003e20000100a00 */
[----:B------:R-:W-:Y:S01]  /*7e20*/  IMAD.WIDE R124, R2, 0x4, R124 ;  /* 0x00000004027c7825 */ /* 0x000fe200078e027c */
[----:B------:R-:W-:-:S04]  /*7e30*/  ISETP.GE.U32.AND P6, PT, R6, 0x7ffffebb, PT ;  /* 0x7ffffebb0600780c */ /* 0x000fc80003fc6070 */
[----:B------:R-:W-:Y:S01]  /*7e40*/  LDGSTS.E [R11+0x50008], desc[UR60][R124.64], !P4 ;  /* 0x500080007c0b7fae */ /* 0x000fe2000e12187c */
[----:B----4-:R-:W-:-:S03]  /*7e50*/  IMAD.WIDE R24, R2, 0x4, R24 ;  /* 0x0000000402187825 */ /* 0x010fc600078e0218 */
[----:B-1----:R-:W4:Y:S01]  /*7e60*/  LDL.LU.64 R30, [R1+0x788] ;  /* 0x00078800011e7983 */ /* 0x002f220000300a00 */
[----:B------:R-:W-:-:S03]  /*7e70*/  ISETP.GE.U32.AND P4, PT, R5, 0x7ffffeba, PT ;  /* 0x7ffffeba0500780c */ /* 0x000fc60003f86070 */
[----:B------:R1:W-:Y:S01]  /*7e80*/  STL.64 [R1+0x418], R124 ;  /* 0x0004187c01007387 */ /* 0x0003e20000100a00 */
[----:B------:R-:W-:Y:S02]  /*7e90*/  VIADD R5, R7, 0xffffff38 ;  /* 0xffffff3807057836 */ /* 0x000fe40000000000 */
[----:B------:R-:W-:Y:S02]  /*7ea0*/  IMAD.MOV.U32 R6, RZ, RZ, R24 ;  /* 0x000000ffff067224 */ /* 0x000fe400078e0018 */
[----:B------:R-:W-:-:S05]  /*7eb0*/  IMAD.MOV.U32 R7, RZ, RZ, R25 ;  /* 0x000000ffff077224 */ /* 0x000fca00078e0019 */
[----:B------:R3:W-:Y:S04]  /*7ec0*/  LDGSTS.E [R11+0x5000c], desc[UR60][R6.64], !P1 ;  /* 0x5000c000060b7fae */ /* 0x0007e8000c92187c */
[----:B-1----:R-:W2:Y:S04]  /*7ed0*/  LDL.LU.64 R124, [R1+0x780] ;  /* 0x00078000017c7983 */ /* 0x002ea80000300a00 */
[----:B------:R1:W-:Y:S01]  /*7ee0*/  STL.64 [R1+0x420], R24 ;  /* 0x0004201801007387 */ /* 0x0003e20000100a00 */
[----:B---3--:R-:W3:Y:S03]  /*7ef0*/  LDC R7, c[0x0][0x230] ;  /* 0x00008c00ff077b82 */ /* 0x008ee60000000800 */
[----:B-1----:R-:W3:Y:S01]  /*7f00*/  LDL.LU.64 R24, [R1+0x778] ;  /* 0x0007780001187983 */ /* 0x002ee20000300a00 */
[----:B-----5:R-:W-:-:S04]  /*7f10*/  IMAD.WIDE R16, R2, 0x4, R16 ;  /* 0x0000000402107825 */ /* 0x020fc800078e0210 */
[----:B----4-:R-:W-:-:S04]  /*7f20*/  IMAD.WIDE R30, R2, 0x4, R30 ;  /* 0x00000004021e7825 */ /* 0x010fc800078e021e */
[----:B--2---:R-:W-:-:S05]  /*7f30*/  IMAD.WIDE R124, R2, 0x4, R124 ;  /* 0x00000004027c7825 */ /* 0x004fca00078e027c */
[----:B------:R-:W-:Y:S04]  /*7f40*/  STL.64 [R1+0x518], R124 ;  /* 0x0005187c01007387 */ /* 0x000fe80000100a00 */
[----:B------:R-:W-:Y:S04]  /*7f50*/  LDGSTS.E [R11+0x60000], desc[UR60][R124.64], !P2 ;  /* 0x600000007c0b7fae */ /* 0x000fe8000d12187c */
[----:B------:R1:W-:Y:S01]  /*7f60*/  STL.64 [R1+0x520], R30 ;  /* 0x0005201e01007387 */ /* 0x0003e20000100a00 */
[----:B---3--:R-:W-:-:S03]  /*7f70*/  IMAD.WIDE R24, R2, 0x4, R24 ;  /* 0x0000000402187825 */ /* 0x008fc600078e0218 */
[----:B------:R-:W-:Y:S01]  /*7f80*/  LDGSTS.E [R11+0x60004], desc[UR60][R30.64], !P6 ;  /* 0x600040001e0b7fae */ /* 0x000fe2000f12187c */
[----:B------:R-:W-:Y:S01]  /*7f90*/  VIADD R6, R29, 0xffffff1b ;  /* 0xffffff1b1d067836 */ /* 0x000fe20000000000 */
[----:B------:R-:W-:Y:S01]  /*7fa0*/  ISETP.GE.U32.AND P1, PT, R5, 0x7ffffeb9, PT ;  /* 0x7ffffeb90500780c */ /* 0x000fe20003f26070 */
[----:B------:R-:W2:Y:S01]  /*7fb0*/  LDC R29, c[0x0][0x230] ;  /* 0x00008c00ff1d7b82 */ /* 0x000ea20000000800 */
[----:B-1----:R-:W3:Y:S04]  /*7fc0*/  LDL.LU.64 R30, [R1+0x1d8] ;  /* 0x0001d800011e7983 */ /* 0x002ee80000300a00 */
[----:B------:R1:W-:Y:S04]  /*7fd0*/  STL.64 [R1+0x530], R24 ;  /* 0x0005301801007387 */ /* 0x0003e80000100a00 */
[----:B------:R4:W-:Y:S04]  /*7fe0*/  STL.64 [R1+0x538], R16 ;  /* 0x0005381001007387 */ /* 0x0009e80000100a00 */
[----:B------:R-:W5:Y:S01]  /*7ff0*/  LDL.LU.64 R124, [R1+0x1d0] ;  /* 0x0001d000017c7983 */ /* 0x000f620000300a00 */
[----:B------:R-:W-:Y:S01]  /*8000*/  VIADD R5, R19, 0xffffff1a ;  /* 0xffffff1a13057836 */ /* 0x000fe20000000000 */
[----:B------:R-:W-:Y:S01]  /*8010*/  ISETP.GE.U32.AND P2, PT, R6, 0x7ffffe9c, PT ;  /* 0x7ffffe9c0600780c */ /* 0x000fe20003f46070 */
[----:B------:R-:W-:Y:S01]  /*8020*/  VIADD R6, R28, 0xffffff19 ;  /* 0xffffff191c067836 */ /* 0x000fe20000000000 */
[----:B------:R1:W-:Y:S01]  /*8030*/  LDGSTS.E [R11+0x60008], desc[UR60][R24.64], !P4 ;  /* 0x60008000180b7fae */ /* 0x0003e2000e12187c */
[----:B------:R-:W-:Y:S01]  /*8040*/  IMAD.WIDE R26, R2, 0x4, R26 ;  /* 0x00000004021a7825 */ /* 0x000fe200078e021a */
[----:B------:R-:W-:Y:S01]  /*8050*/  ISETP.GE.U32.AND P6, PT, R5, 0x7ffffe9b, PT ;  /* 0x7ffffe9b0500780c */ /* 0x000fe20003fc6070 */
[----:B------:R-:W5:Y:S01]  /*8060*/  LDC R19, c[0x0][0x230] ;  /* 0x00008c00ff137b82 */ /* 0x000f620000000800 */
[----:B------:R-:W-:Y:S01]  /*8070*/  ISETP.GE.U32.AND P4, PT, R6, 0x7ffffe9a, PT ;  /* 0x7ffffe9a0600780c */ /* 0x000fe20003f86070 */
[----:B------:R-:W-:Y:S01]  /*8080*/  VIADD R5, R20, 0xffffff18 ;  /* 0xffffff1814057836 */ /* 0x000fe20000000000 */
[----:B------:R4:W-:Y:S04]  /*8090*/  LDGSTS.E [R11+0x6000c], desc[UR60][R16.64], !P1 ;  /* 0x6000c000100b7fae */ /* 0x0009e8000c92187c */
[----:B------:R-:W-:Y:S01]  /*80a0*/  ISETP.GE.U32.AND P1, PT, R5, 0x7ffffe99, PT ;  /* 0x7ffffe990500780c */ /* 0x000fe20003f26070 */
[C---:B-1----:R-:W-:Y:S01]  /*80b0*/  IMAD.WIDE R24, R2.reuse, 0x4, R34 ;  /* 0x0000000402187825 */ /* 0x042fe200078e0222 */
[----:B------:R1:W-:Y:S01]  /*80c0*/  STL.64 [R1+0x718], R26 ;  /* 0x0007181a01007387 */ /* 0x0003e20000100a00 */
[----:B------:R-:W5:Y:S02]  /*80d0*/  LDC R20, c[0x0][0x230] ;  /* 0x00008c00ff147b82 */ /* 0x000f640000000800 */
[----:B--2---:R-:W-:Y:S01]  /*80e0*/  VIADD R5, R29, 0xffffff74 ;  /* 0xffffff741d057836 */ /* 0x004fe20000000000 */
[----:B------:R2:W-:Y:S01]  /*80f0*/  STL.64 [R1+0x720], R24 ;  /* 0x0007201801007387 */ /* 0x0005e20000100a00 */
[----:B------:R-:W-:-:S03]  /*8100*/  IMAD.WIDE R34, R2, 0x4, R36 ;  /* 0x0000000402227825 */ /* 0x000fc600078e0224 */
[----:B------:R-:W-:Y:S01]  /*8110*/  LDGSTS.E [R11+0x70000], desc[UR60][R26.64], !P2 ;  /* 0x700000001a0b7fae */ /* 0x000fe2000d12187c */
[----:B------:R-:W-:Y:S01]  /*8120*/  VIADD R6, R21, 0xffffff75 ;  /* 0xffffff7515067836 */ /* 0x000fe20000000000 */
[----:B----4-:R-:W4:Y:S02]  /*8130*/  LDC R16, c[0x0][0x230] ;  /* 0x00008c00ff107b82 */ /* 0x010f240000000800 */
[----:B------:R-:W4:Y:S04]  /*8140*/  LDL.LU.64 R28, [R1+0x1c0] ;  /* 0x0001c000011c7983 */ /* 0x000f280000300a00 */
[----:B------:R2:W-:Y:S01]  /*8150*/  LDGSTS.E [R11+0x70004], desc[UR60][R24.64], !P6 ;  /* 0x70004000180b7fae */ /* 0x0005e2000f12187c */
[C---:B------:R-:W-:Y:S01]  /*8160*/  IMAD.WIDE R14, R2.reuse, 0x4, R14 ;  /* 0x00000004020e7825 */ /* 0x040fe200078e020e */
[----:B------:R-:W4:Y:S02]  /*8170*/  LDC R17, c[0x0][0x230] ;  /* 0x00008c00ff117b82 */ /* 0x000f240000000800 */
[----:B-1----:R-:W4:Y:S04]  /*8180*/  LDL.LU.64 R26, [R1+0xd8] ;  /* 0x0000d800011a7983 */ /* 0x002f280000300a00 */
[----:B------:R-:W4:Y:S02]  /*8190*/  LDL.LU.64 R36, [R1+0x1c8] ;  /* 0x0001c80001247983 */ /* 0x000f240000300a00 */
[----:B------:R-:W1:Y:S01]  /*81a0*/  LDC R21, c[0x0][0x230] ;  /* 0x00008c00ff157b82 */ /* 0x000e620000000800 */
[----:B--2---:R-:W-:Y:S01]  /*81b0*/  IMAD.WIDE R24, R2, 0x4, R32 ;  /* 0x0000000402187825 */ /* 0x004fe200078e0220 */
[----:B------:R-:W-:Y:S04]  /*81c0*/  STL.64 [R1+0x728], R34 ;  /* 0x0007282201007387 */ /* 0x000fe80000100a00 */
[----:B------:R-:W-:Y:S04]  /*81d0*/  LDGSTS.E [R11+0x70008], desc[UR60][R34.64], !P4 ;  /* 0x70008000220b7fae */ /* 0x000fe8000e12187c */
[----:B------:R2:W-:Y:S04]  /*81e0*/  STL.64 [R1+0x730], R24 ;  /* 0x0007301801007387 */ /* 0x0005e80000100a00 */
[----:B------:R3:W-:Y:S04]  /*81f0*/  LDGSTS.E [R11+0x7000c], desc[UR60][R24.64], !P1 ;  /* 0x7000c000180b7fae */ /* 0x0007e8000c92187c */
[----:B--2---:R-:W2:Y:S01]  /*8200*/  LDL.LU.64 R24, [R1+0xd0] ;  /* 0x0000d00001187983 */ /* 0x004ea20000300a00 */
[----:B------:R-:W-:Y:S01]  /*8210*/  ISETP.GE.U32.AND P2, PT, R6, 0x7ffffef6, PT ;  /* 0x7ffffef60600780c */ /* 0x000fe20003f46070 */
[C---:B---3--:R-:W-:Y:S01]  /*8220*/  IMAD.WIDE R32, R2.reuse, 0x4, R30 ;  /* 0x0000000402207825 */ /* 0x048fe200078e021e */
[----:B------:R-:W-:Y:S01]  /*8230*/  ISETP.GE.U32.AND P6, PT, R5, 0x7ffffef5, PT ;  /* 0x7ffffef50500780c */ /* 0x000fe20003fc6070 */
[----:B------:R-:W3:Y:S01]  /*8240*/  LDL.LU.64 R30, [R1+0xc8] ;  /* 0x0000c800011e7983 */ /* 0x000ee20000300a00 */
[----:B------:R-:W1:Y:S03]  /*8250*/  LDC R11, c[0x0][0x230] ;  /* 0x00008c00ff0b7b82 */ /* 0x000e660000000800 */
[----:B------:R4:W-:Y:S01]  /*8260*/  STL.64 [R1+0x1d8], R32 ;  /* 0x0001d82001007387 */ /* 0x0009e20000100a00 */
[----:B-----5:R-:W-:-:S03]  /*8270*/  IMAD.WIDE R34, R2, 0x4, R124 ;  /* 0x0000000402227825 */ /* 0x020fc600078e027c */
[----:B------:R5:W-:Y:S04]  /*8280*/  LDGSTS.E [R13+0x40000], desc[UR60][R32.64], !P0 ;  /* 0x40000000200d7fae */ /* 0x000be8000c12187c */
[----:B------:R-:W3:Y:S01]  /*8290*/  LDL.LU.64 R124, [R1+0xc0] ;  /* 0x0000c000017c7983 */ /* 0x000ee20000300a00 */
[----:B------:R-:W-:Y:S02]  /*82a0*/  VIADD R6, R18, 0xffffff57 ;  /* 0xffffff5712067836 */ /* 0x000fe40000000000 */
[----:B------:R-:W-:Y:S01]  /*82b0*/  VIADD R5, R8, 0xffffff56 ;  /* 0xffffff5608057836 */ /* 0x000fe20000000000 */
[----:B------:R-:W-:Y:S01]  /*82c0*/  STL.64 [R1+0x1d0], R34 ;  /* 0x0001d02201007387 */ /* 0x000fe20000100a00 */
[----:B------:R-:W1:Y:S01]  /*82d0*/  LDC R18, c[0x0][0x230] ;  /* 0x00008c00ff127b82 */ /* 0x000e620000000800 */
[----:B------:R-:W-:-:S02]  /*82e0*/  ISETP.GE.U32.AND P4, PT, R6, 0x7ffffed8, PT ;  /* 0x7ffffed80600780c */ /* 0x000fc40003f86070 */
[----:B------:R-:W-:Y:S01]  /*82f0*/  ISETP.GE.U32.AND P1, PT, R5, 0x7ffffed7, PT ;  /* 0x7ffffed70500780c */ /* 0x000fe20003f26070 */
[----:B------:R-:W-:Y:S01]  /*8300*/  VIADD R5, R7, 0xffffff55 ;  /* 0xffffff5507057836 */ /* 0x000fe20000000000 */
[----:B------:R-:W-:Y:S03]  /*8310*/  LDGSTS.E [R13+0x40004], desc[UR60][R34.64], !P5 ;  /* 0x40004000220d7fae */ /* 0x000fe6000e92187c */
[----:B------:R-:W1:Y:S01]  /*8320*/  LDC R7, c[0x0][0x230] ;  /* 0x00008c00ff077b82 */ /* 0x000e620000000800 */
[----:B------:R-:W-:Y:S01]  /*8330*/  ISETP.GE.U32.AND P0, PT, R5, 0x7ffffed6, PT ;  /* 0x7ffffed60500780c */ /* 0x000fe20003f06070 */
[----:B----4-:R-:W-:-:S06]  /*8340*/  IMAD.WIDE R28, R2, 0x4, R28 ;  /* 0x00000004021c7825 */ /* 0x010fcc00078e021c */
[----:B------:R-:W4:Y:S01]  /*8350*/  LDC R8, c[0x0][0x230] ;  /* 0x00008c00ff087b82 */ /* 0x000f220000000800 */
[----:B------:R-:W-:-:S04]  /*8360*/  IMAD.WIDE R26, R2, 0x4, R26 ;  /* 0x00000004021a7825 */ /* 0x000fc800078e021a */
[----:B-----5:R-:W-:-:S05]  /*8370*/  IMAD.WIDE R32, R2, 0x4, R36 ;  /* 0x0000000402207825 */ /* 0x020fca00078e0224 */
[----:B------:R-:W-:Y:S04]  /*8380*/  STL.64 [R1+0x1c8], R32 ;  /* 0x0001c82001007387 */ /* 0x000fe80000100a00 */
[----:B------:R-:W-:Y:S04]  /*8390*/  LDGSTS.E [R13+0x40008], desc[UR60][R32.64], !P2 ;  /* 0x40008000200d7fae */ /* 0x000fe8000d12187c */
[----:B------:R-:W-:Y:S04]  /*83a0*/  STL.64 [R1+0x1c0], R28 ;  /* 0x0001c01c01007387 */ /* 0x000fe80000100a00 */
[----:B------:R-:W-:Y:S04]  /*83b0*/  LDGSTS.E [R13+0x4000c], desc[UR60][R28.64], !P6 ;  /* 0x4000c0001c0d7fae */ /* 0x000fe8000f12187c */
[----:B------:R2:W-:Y:S04]  /*83c0*/  STL.64 [R1+0x3e8], R26 ;  /* 0x0003e81a01007387 */ /* 0x0005e80000100a00 */
[----:B------:R2:W-:Y:S02]  /*83d0*/  LDGSTS.E [R13+0x50000], desc[UR60][R26.64], !P4 ;  /* 0x500000001a0d7fae */ /* 0x0005e4000e12187c */
[----:B--2---:R-:W-:-:S05]  /*83e0*/  IMAD.WIDE R26, R2, 0x4, R24 ;  /* 0x00000004021a7825 */ /* 0x004fca00078e0218 */
[----:B------:R2:W-:Y:S04]  /*83f0*/  STL.64 [R1+0x3f0], R26 ;  /* 0x0003f01a01007387 */ /* 0x0005e80000100a00 */
[----:B------:R2:W-:Y:S01]  /*8400*/  LDGSTS.E [R13+0x50004], desc[UR60][R26.64], !P1 ;  /* 0x500040001a0d7fae */ /* 0x0005e2000c92187c */
[----:B---3--:R-:W-:-:S05]  /*8410*/  IMAD.WIDE R24, R2, 0x4, R30 ;  /* 0x0000000402187825 */ /* 0x008fca00078e021e */
[----:B------:R3:W-:Y:S04]  /*8420*/  STL.64 [R1+0x3f8], R24 ;  /* 0x0003f81801007387 */ /* 0x0007e80000100a00 */
[----:B------:R3:W-:Y:S01]  /*8430*/  LDGSTS.E [R13+0x50008], desc[UR60][R24.64], !P0 ;  /* 0x50008000180d7fae */ /* 0x0007e2000c12187c */
[----:B--2---:R-:W-:-:S04]  /*8440*/  IMAD.WIDE R26, R2, 0x4, R124 ;  /* 0x00000004021a7825 */ /* 0x004fc800078e027c */
[----:B---3--:R-:W-:Y:S01]  /*8450*/  IMAD.WIDE R24, R2, 0x4, R38 ;  /* 0x0000000402187825 */ /* 0x008fe200078e0226 */
[----:B------:R-:W-:Y:S04]  /*8460*/  STL.64 [R1+0x400], R26 ;  /* 0x0004001a01007387 */ /* 0x000fe80000100a00 */
[----:B------:R2:W-:Y:S04]  /*8470*/  STL.64 [R1+0x4e0], R14 ;  /* 0x0004e00e01007387 */ /* 0x0005e80000100a00 */
[----:B------:R3:W-:Y:S04]  /*8480*/  STL.64 [R1+0x4e8], R24 ;  /* 0x0004e81801007387 */ /* 0x0007e80000100a00 */
[----:B------:R-:W5:Y:S04]  /*8490*/  LDL.LU.64 R30, [R1+0x1b8] ;  /* 0x0001b800011e7983 */ /* 0x000f680000300a00 */
[----:B------:R-:W4:Y:S01]  /*84a0*/  LDL.LU.64 R124, [R1+0x1b0] ;  /* 0x0001b000017c7983 */ /* 0x000f220000300a00 */
[----:B------:R-:W-:-:S02]  /*84b0*/  VIADD R5, R16, 0xffffff54 ;  /* 0xffffff5410057836 */ /* 0x000fc40000000000 */
[----:B------:R-:W2:Y:S03]  /*84c0*/  LDC R16, c[0x0][0x230] ;  /* 0x00008c00ff107b82 */ /* 0x000ea60000000800 */
[----:B------:R-:W-:Y:S01]  /*84d0*/  ISETP.GE.U32.AND P5, PT, R5, 0x7ffffed5, PT ;  /* 0x7ffffed50500780c */ /* 0x000fe20003fa6070 */
[----:B------:R-:W-:-:S04]  /*84e0*/  VIADD R5, R17, 0xffffff37 ;  /* 0xffffff3711057836 */ /* 0x000fc80000000000 */
[----:B------:R-:W3:Y:S01]  /*84f0*/  LDC R17, c[0x0][0x230] ;  /* 0x00008c00ff117b82 */ /* 0x000ee20000000800 */
[----:B------:R-:W-:Y:S01]  /*8500*/  ISETP.GE.U32.AND P2, PT, R5, 0x7ffffeb8, PT ;  /* 0x7ffffeb80500780c */ /* 0x000fe20003f46070 */
[----:B------:R-:W-:Y:S02]  /*8510*/  VIADD R5, R19, 0xffffff35 ;  /* 0xffffff3513057836 */ /* 0x000fe40000000000 */
[----:B------:R-:W-:-:S03]  /*8520*/  VIADD R6, R20, 0xffffff36 ;  /* 0xffffff3614067836 */ /* 0x000fc60000000000 */
[----:B------:R-:W-:Y:S01]  /*8530*/  ISETP.GE.U32.AND P4, PT, R5, 0x7ffffeb6, PT ;  /* 0x7ffffeb60500780c */ /* 0x000fe20003f86070 */
[----:B------:R-:W-:Y:S01]  /*8540*/  LDGSTS.E [R13+0x5000c], desc[UR60][R26.64], !P5 ;  /* 0x5000c0001a0d7fae */ /* 0x000fe2000e92187c */
[----:B------:R-:W-:Y:S01]  /*8550*/  ISETP.GE.U32.AND P6, PT, R6, 0x7ffffeb7, PT ;  /* 0x7ffffeb70600780c */ /* 0x000fe20003fc6070 */
[----:B-1----:R-:W-:Y:S01]  /*8560*/  VIADD R6, R7, 0xffffff34 ;  /* 0xffffff3407067836 */ /* 0x002fe20000000000 */
[----:B------:R-:W1:Y:S03]  /*8570*/  LDC R19, c[0x0][0x230] ;  /* 0x00008c00ff137b82 */ /* 0x000e660000000800 */
[----:B------:R3:W-:Y:S01]  /*8580*/  LDGSTS.E [R13+0x60000], desc[UR60][R14.64], !P2 ;  /* 0x600000000e0d7fae */ /* 0x0007e2000d12187c */
[----:B--2---:R-:W-:Y:S01]  /*8590*/  VIADD R5, R16, 0xffffff17 ;  /* 0xffffff1710057836 */ /* 0x004fe20000000000 */
[----:B------:R-:W-:Y:S01]  /*85a0*/  ISETP.GE.U32.AND P1, PT, R6, 0x7ffffeb5, PT ;  /* 0x7ffffeb50600780c */ /* 0x000fe20003f26070 */
[----:B------:R-:W-:-:S02]  /*85b0*/  VIADD R6, R18, 0xffffff15 ;  /* 0xffffff1512067836 */ /* 0x000fc40000000000 */
[----:B------:R-:W2:Y:S01]  /*85c0*/  LDC R20, c[0x0][0x230] ;  /* 0x00008c00ff147b82 */ /* 0x000ea20000000800 */
[----:B------:R-:W-:Y:S01]  /*85d0*/  ISETP.GE.U32.AND P0, PT, R5, 0x7ffffe98, PT ;  /* 0x7ffffe980500780c */ /* 0x000fe20003f06070 */
[----:B------:R-:W-:Y:S01]  /*85e0*/  VIADD R5, R11, 0xffffff16 ;  /* 0xffffff160b057836 */ /* 0x000fe20000000000 */
[----:B------:R-:W-:Y:S01]  /*85f0*/  ISETP.GE.U32.AND P2, PT, R6, 0x7ffffe96, PT ;  /* 0x7ffffe960600780c */ /* 0x000fe20003f46070 */
[C---:B------:R-:W-:Y:S01]  /*8600*/  IMAD.WIDE R36, R2.reuse, 0x4, R50 ;  /* 0x0000000402247825 */ /* 0x040fe200078e0232 */
[----:B------:R1:W-:Y:S02]  /*8610*/  LDGSTS.E [R13+0x60004], desc[UR60][R24.64], !P6 ;  /* 0x60004000180d7fae */ /* 0x0003e4000f12187c */
[----:B------:R-:W-:Y:S01]  /*8620*/  ISETP.GE.U32.AND P5, PT, R5, 0x7ffffe97, PT ;  /* 0x7ffffe970500780c */ /* 0x000fe20003fa6070 */
[----:B---3--:R-:W-:Y:S02]  /*8630*/  VIADD R5, R17, 0xffffff14 ;  /* 0xffffff1411057836 */ /* 0x008fe40000000000 */
[C---:B------:R-:W-:Y:S01]  /*8640*/  IMAD.WIDE R34, R2.reuse, 0x4, R40 ;  /* 0x0000000402227825 */ /* 0x040fe200078e0228 */
[----:B------:R3:W-:Y:S01]  /*8650*/  STL.64 [R1+0x4f8], R36 ;  /* 0x0004f82401007387 */ /* 0x0007e20000100a00 */
[----:B------:R-:W2:Y:S02]  /*8660*/  LDC R14, c[0x0][0x230] ;  /* 0x00008c00ff0e7b82 */ /* 0x000ea40000000800 */
[----:B------:R-:W-:Y:S01]  /*8670*/  IMAD.WIDE R32, R2, 0x4, R42 ;  /* 0x0000000402207825 */ /* 0x000fe200078e022a */
[----:B------:R-:W-:-:S03]  /*8680*/  ISETP.GE.U32.AND P6, PT, R5, 0x7ffffe95, PT ;  /* 0x7ffffe950500780c */ /* 0x000fc60003fc6070 */
[C---:B------:R-:W-:Y:S01]  /*8690*/  IMAD.WIDE R28, R2.reuse, 0x4, R44 ;  /* 0x00000004021c7825 */ /* 0x040fe200078e022c */
[----:B------:R-:W-:Y:S01]  /*86a0*/  STL.64 [R1+0x500], R34 ;  /* 0x0005002201007387 */ /* 0x000fe20000100a00 */
[----:B------:R-:W2:Y:S02]  /*86b0*/  LDC R11, c[0x0][0x230] ;  /* 0x00008c00ff0b7b82 */ /* 0x000ea40000000800 */
[C---:B------:R-:W-:Y:S01]  /*86c0*/  IMAD.WIDE R26, R2.reuse, 0x4, R46 ;  /* 0x00000004021a7825 */ /* 0x040fe200078e022e */
[----:B------:R-:W-:Y:S03]  /*86d0*/  STL.64 [R1+0x6f0], R32 ;  /* 0x0006f02001007387 */ /* 0x000fe60000100a00 */
[C---:B-1----:R-:W-:Y:S01]  /*86e0*/  IMAD.WIDE R24, R2.reuse, 0x4, R48 ;  /* 0x0000000402187825 */ /* 0x042fe200078e0230 */
[----:B------:R-:W-:Y:S01]  /*86f0*/  LDGSTS.E [R13+0x60008], desc[UR60][R36.64], !P4 ;  /* 0x60008000240d7fae */ /* 0x000fe2000e12187c */
[----:B------:R-:W1:Y:S03]  /*8700*/  LDC R17, c[0x0][0x230] ;  /* 0x00008c00ff117b82 */ /* 0x000e660000000800 */
[----:B------:R-:W-:Y:S04]  /*8710*/  STL.64 [R1+0x6f8], R28 ;  /* 0x0006f81c01007387 */ /* 0x000fe80000100a00 */
[----:B------:R-:W-:Y:S01]  /*8720*/  LDGSTS.E [R13+0x6000c], desc[UR60][R34.64], !P1 ;  /* 0x6000c000220d7fae */ /* 0x000fe2000c92187c */
[----:B------:R-:W1:Y:S03]  /*8730*/  LDC R15, c[0x0][0x230] ;  /* 0x00008c00ff0f7b82 */ /* 0x000e660000000800 */
[----:B---3--:R-:W3:Y:S04]  /*8740*/  LDL.LU.64 R36, [R1+0x1a8] ;  /* 0x0001a80001247983 */ /* 0x008ee80000300a00 */
[----:B------:R5:W-:Y:S01]  /*8750*/  LDGSTS.E [R13+0x70000], desc[UR60][R32.64], !P0 ;  /* 0x70000000200d7fae */ /* 0x000be2000c12187c */
[----:B------:R-:W1:Y:S03]  /*8760*/  LDC R18, c[0x0][0x230] ;  /* 0x00008c00ff127b82 */ /* 0x000e660000000800 */
[----:B------:R2:W-:Y:S04]  /*8770*/  STL.64 [R1+0x708], R26 ;  /* 0x0007081a01007387 */ /* 0x0005e80000100a00 */
[----:B------:R-:W-:Y:S01]  /*8780*/  LDGSTS.E [R13+0x70004], desc[UR60][R28.64], !P5 ;  /* 0x700040001c0d7fae */ /* 0x000fe2000e92187c */
[----:B------:R-:W-:Y:S01]  /*8790*/  VIADD R7, R19, 0xffffff73 ;  /* 0xffffff7313077836 */ /* 0x000fe20000000000 */
[----:B------:R-:W3:Y:S02]  /*87a0*/  LDC R16, c[0x0][0x230] ;  /* 0x00008c00ff107b82 */ /* 0x000ee40000000800 */
[----:B------:R5:W-:Y:S04]  /*87b0*/  STL.64 [R1+0x710], R24 ;  /* 0x0007101801007387 */ /* 0x000be80000100a00 */
[----:B------:R-:W-:Y:S04]  /*87c0*/  LDGSTS.E [R13+0x70008], desc[UR60][R26.64], !P2 ;  /* 0x700080001a0d7fae */ /* 0x000fe8000d12187c */
[----:B------:R1:W-:Y:S04]  /*87d0*/  LDGSTS.E [R13+0x7000c], desc[UR60][R24.64], !P6 ;  /* 0x7000c000180d7fae */ /* 0x0003e8000f12187c */
[----:B--2---:R-:W2:Y:S04]  /*87e0*/  LDL.LU.64 R26, [R1+0x1a0] ;  /* 0x0001a000011a7983 */ /* 0x004ea80000300a00 */
[----:B------:R-:W2:Y:S01]  /*87f0*/  LDL.LU.64 R28, [R1+0xb8] ;  /* 0x0000b800011c7983 */ /* 0x000ea20000300a00 */
[----:B-----5:R-:W-:-:S03]  /*8800*/  IMAD.WIDE R32, R2, 0x4, R30 ;  /* 0x0000000402207825 */ /* 0x020fc600078e021e */
[----:B------:R-:W5:Y:S01]  /*8810*/  LDL.LU.64 R24, [R1+0xb0] ;  /* 0x0000b00001187983 */ /* 0x000f620000300a00 */
[----:B----4-:R-:W-:-:S03]  /*8820*/  IMAD.WIDE R34, R2, 0x4, R124 ;  /* 0x0000000402227825 */ /* 0x010fc600078e027c */
[----:B------:R-:W4:Y:S01]  /*8830*/  LDL.LU.64 R30, [R1+0xa8] ;  /* 0x0000a800011e7983 */ /* 0x000f220000300a00 */
[----:B------:R-:W-:-:S03]  /*8840*/  VIADD R5, R8, 0xffffff71 ;  /* 0xffffff7108057836 */ /* 0x000fc60000000000 */
[----:B------:R3:W-:Y:S01]  /*8850*/  STL.64 [R1+0x1b8], R32 ;  /* 0x0001b82001007387 */ /* 0x0007e20000100a00 */
[----:B------:R-:W-:Y:S01]  /*8860*/  ISETP.GE.U32.AND P1, PT, R7, 0x7ffffef4, PT ;  /* 0x7ffffef40700780c */ /* 0x000fe20003f26070 */
[----:B------:R-:W-:Y:S01]  /*8870*/  VIADD R6, R20, 0xffffff72 ;  /* 0xffffff7214067836 */ /* 0x000fe20000000000 */
[----:B------:R-:W4:Y:S01]  /*8880*/  LDC R8, c[0x0][0x230] ;  /* 0x00008c00ff087b82 */ /* 0x000f220000000800 */
[----:B------:R-:W4:Y:S01]  /*8890*/  LDL.LU.64 R124, [R1+0xa0] ;  /* 0x0000a000017c7983 */ /* 0x000f220000300a00 */
[----:B------:R-:W-:Y:S01]  /*88a0*/  ISETP.GE.U32.AND P4, PT, R5, 0x7ffffef2, PT ;  /* 0x7ffffef20500780c */ /* 0x000fe20003f86070 */
[----:B------:R-:W-:Y:S01]  /*88b0*/  VIADD R5, R14, 0xffffff53 ;  /* 0xffffff530e057836 */ /* 0x000fe20000000000 */
[----:B------:R-:W-:Y:S01]  /*88c0*/  ISETP.GE.U32.AND P2, PT, R6, 0x7ffffef3, PT ;  /* 0x7ffffef30600780c */ /* 0x000fe20003f46070 */
[----:B------:R-:W-:-:S03]  /*88d0*/  VIADD R6, R11, 0xffffff70 ;  /* 0xffffff700b067836 */ /* 0x000fc60000000000 */
[----:B------:R-:W-:Y:S01]  /*88e0*/  ISETP.GE.U32.AND P6, PT, R5, 0x7ffffed4, PT ;  /* 0x7ffffed40500780c */ /* 0x000fe20003fc6070 */
[----:B-1----:R-:W-:Y:S01]  /*88f0*/  VIADD R5, R17, 0xffffff51 ;  /* 0xffffff5111057836 */ /* 0x002fe20000000000 */
[----:B------:R-:W-:Y:S01]  /*8900*/  ISETP.GE.U32.AND P5, PT, R6, 0x7ffffef1, PT ;  /* 0x7ffffef10600780c */ /* 0x000fe20003fa6070 */
[----:B------:R3:W-:Y:S01]  /*8910*/  LDGSTS.E [R120+0x40000], desc[UR60][R32.64], !P1 ;  /* 0x4000000020787fae */ /* 0x0007e2000c92187c */
[----:B------:R-:W-:Y:S01]  /*8920*/  VIADD R7, R15, 0xffffff52 ;  /* 0xffffff520f077836 */ /* 0x000fe20000000000 */
[----:B------:R-:W1:Y:S01]  /*8930*/  LDC R14, c[0x0][0x230] ;  /* 0x00008c00ff0e7b82 */ /* 0x000e620000000800 */
[----:B------:R-:W-:Y:S01]  /*8940*/  ISETP.GE.U32.AND P1, PT, R5, 0x7ffffed2, PT ;  /* 0x7ffffed20500780c */ /* 0x000fe20003f26070 */
[----:B------:R-:W-:Y:S02]  /*8950*/  VIADD R5, R18, 0xffffff50 ;  /* 0xffffff5012057836 */ /* 0x000fe40000000000 */
[----:B------:R-:W-:Y:S01]  /*8960*/  LDGSTS.E [R120+0x40004], desc[UR60][R34.64], !P2 ;  /* 0x4000400022787fae */ /* 0x000fe2000d12187c */
[----:B------:R-:W-:-:S02]  /*8970*/  ISETP.GE.U32.AND P0, PT, R7, 0x7ffffed3, PT ;  /* 0x7ffffed30700780c */ /* 0x000fc40003f06070 */
[----:B------:R-:W-:Y:S01]  /*8980*/  ISETP.GE.U32.AND P2, PT, R5, 0x7ffffed1, PT ;  /* 0x7ffffed10500780c */ /* 0x000fe20003f46070 */
[----:B------:R-:W-:Y:S01]  /*8990*/  VIADD R5, R21, 0xffffff33 ;  /* 0xffffff3315057836 */ /* 0x000fe20000000000 */
[----:B------:R-:W-:Y:S01]  /*89a0*/  STL.64 [R1+0x1b0], R34 ;  /* 0x0001b02201007387 */ /* 0x000fe20000100a00 */
[----:B------:R-:W1:Y:S08]  /*89b0*/  LDC R7, c[0x0][0x230] ;  /* 0x00008c00ff077b82 */ /* 0x000e700000000800 */
[----:B------:R-:W1:Y:S08]  /*89c0*/  LDC R13, c[0x0][0x230] ;  /* 0x00008c00ff0d7b82 */ /* 0x000e700000000800 */
[----:B------:R-:W1:Y:S08]  /*89d0*/  LDC R15, c[0x0][0x230] ;  /* 0x00008c00ff0f7b82 */ /* 0x000e700000000800 */
[----:B------:R-:W1:Y:S08]  /*89e0*/  LDC R11, c[0x0][0x230] ;  /* 0x00008c00ff0b7b82 */ /* 0x000e700000000800 */
[----:B------:R-:W1:Y:S01]  /*89f0*/  LDC R17, c[0x0][0x230] ;  /* 0x00008c00ff117b82 */ /* 0x000e620000000800 */
[----:B---3--:R-:W-:-:S05]  /*8a00*/  IMAD.WIDE R32, R2, 0x4, R36 ;  /* 0x0000000402207825 */ /* 0x008fca00078e0224 */
[----:B------:R-:W-:Y:S04]  /*8a10*/  STL.64 [R1+0x1a8], R32 ;  /* 0x0001a82001007387 */ /* 0x000fe80000100a00 */
[----:B------:R-:W-:Y:S01]  /*8a20*/  LDGSTS.E [R120+0x40008], desc[UR60][R32.64], !P4 ;  /* 0x4000800020787fae */ /* 0x000fe2000e12187c */
[----:B--2---:R-:W-:-:S04]  /*8a30*/  IMAD.WIDE R20, R2, 0x4, R26 ;  /* 0x0000000402147825 */ /* 0x004fc800078e021a */
[C---:B------:R-:W-:Y:S01]  /*8a40*/  IMAD.WIDE R18, R2.reuse, 0x4, R28 ;  /* 0x0000000402127825 */ /* 0x040fe200078e021c */
[----:B------:R5:W-:Y:S04]  /*8a50*/  STL.64 [R1+0x1a0], R20 ;  /* 0x0001a01401007387 */ /* 0x000be80000100a00 */
[----:B------:R5:W-:Y:S04]  /*8a60*/  LDGSTS.E [R120+0x4000c], desc[UR60][R20.64], !P5 ;  /* 0x4000c00014787fae */ /* 0x000be8000e92187c */
[----:B------:R4:W-:Y:S04]  /*8a70*/  STL.64 [R1+0x3c8], R18 ;  /* 0x0003c81201007387 */ /* 0x0009e80000100a00 */
[----:B------:R4:W-:Y:S01]  /*8a80*/  LDGSTS.E [R120+0x50000], desc[UR60][R18.64], !P6 ;  /* 0x5000000012787fae */ /* 0x0009e2000f12187c */
[----:B-----5:R-:W-:-:S04]  /*8a90*/  IMAD.WIDE R20, R2, 0x4, R24 ;  /* 0x0000000402147825 */ /* 0x020fc800078e0218 */
[C---:B----4-:R-:W-:Y:S01]  /*8aa0*/  IMAD.WIDE R18, R2.reuse, 0x4, R30 ;  /* 0x0000000402127825 */ /* 0x050fe200078e021e */
[----:B------:R2:W-:Y:S04]  /*8ab0*/  STL.64 [R1+0x3d0], R20 ;  /* 0x0003d01401007387 */ /* 0x0005e80000100a00 */
[----:B------:R2:W-:Y:S01]  /*8ac0*/  LDGSTS.E [R120+0x50004], desc[UR60][R20.64], !P0 ;  /* 0x5000400014787fae */ /* 0x0005e2000c12187c */
[----:B------:R-:W-:-:S03]  /*8ad0*/  IMAD.WIDE R24, R2, 0x4, R124 ;  /* 0x0000000402187825 */ /* 0x000fc600078e027c */
[----:B------:R3:W-:Y:S04]  /*8ae0*/  STL.64 [R1+0x3d8], R18 ;  /* 0x0003d81201007387 */ /* 0x0007e80000100a00 */
[----:B------:R3:W-:Y:S01]  /*8af0*/  LDGSTS.E [R120+0x50008], desc[UR60][R18.64], !P1 ;  /* 0x5000800012787fae */ /* 0x0007e2000c92187c */
[----:B--2---:R-:W-:-:S03]  /*8b00*/  IMAD.WIDE R20, R2, 0x4, R52 ;  /* 0x0000000402147825 */ /* 0x004fc600078e0234 */
[----:B------:R2:W-:Y:S01]  /*8b10*/  STL.64 [R1+0x3e0], R24 ;  /* 0x0003e01801007387 */ /* 0x0005e20000100a00 */
[----:B---3--:R-:W-:-:S03]  /*8b20*/  IMAD.WIDE R18, R2, 0x4, R54 ;  /* 0x0000000402127825 */ /* 0x008fc600078e0236 */
[----:B------:R3:W-:Y:S04]  /*8b30*/  STL.64 [R1+0x4c0], R20 ;  /* 0x0004c01401007387 */ /* 0x0007e80000100a00 */
[----:B------:R-:W-:Y:S04]  /*8b40*/  STL.64 [R1+0x4c8], R18 ;  /* 0x0004c81201007387 */ /* 0x000fe80000100a00 */
[----:B------:R-:W4:Y:S04]  /*8b50*/  LDL.LU.64 R30, [R1+0x198] ;  /* 0x00019800011e7983 */ /* 0x000f280000300a00 */
[----:B------:R-:W5:Y:S01]  /*8b60*/  LDL.LU.64 R124, [R1+0x190] ;  /* 0x00019000017c7983 */ /* 0x000f620000300a00 */
[----:B------:R-:W-:Y:S01]  /*8b70*/  ISETP.GE.U32.AND P4, PT, R5, 0x7ffffeb4, PT ;  /* 0x7ffffeb40500780c */ /* 0x000fe20003f86070 */
[----:B------:R-:W-:-:S02]  /*8b80*/  VIADD R5, R16, 0xffffff31 ;  /* 0xffffff3110057836 */ /* 0x000fc40000000000 */
[----:B------:R-:W-:Y:S01]  /*8b90*/  VIADD R6, R8, 0xffffff32 ;  /* 0xffffff3208067836 */ /* 0x000fe20000000000 */
[----:B------:R2:W-:Y:S01]  /*8ba0*/  LDGSTS.E [R120+0x5000c], desc[UR60][R24.64], !P2 ;  /* 0x5000c00018787fae */ /* 0x0005e2000d12187c */
[----:B------:R-:W-:Y:S01]  /*8bb0*/  IMAD.WIDE R34, R2, 0x4, R56 ;  /* 0x0000000402227825 */ /* 0x000fe200078e0238 */
[----:B------:R-:W-:Y:S01]  /*8bc0*/  ISETP.GE.U32.AND P6, PT, R5, 0x7ffffeb2, PT ;  /* 0x7ffffeb20500780c */ /* 0x000fe20003fc6070 */
[----:B------:R-:W3:Y:S02]  /*8bd0*/  LDC R16, c[0x0][0x230] ;  /* 0x00008c00ff107b82 */ /* 0x000ee40000000800 */
[----:B-1----:R-:W-:Y:S01]  /*8be0*/  VIADD R5, R14, 0xffffff13 ;  /* 0xffffff130e057836 */ /* 0x002fe20000000000 */
[----:B------:R-:W-:Y:S01]  /*8bf0*/  ISETP.GE.U32.AND P5, PT, R6, 0x7ffffeb3, PT ;  /* 0x7ffffeb30600780c */ /* 0x000fe20003fa6070 */
[----:B------:R-:W-:Y:S02]  /*8c00*/  VIADD R6, R7, 0xffffff30 ;  /* 0xffffff3007067836 */ /* 0x000fe40000000000 */
[----:B------:R-:W-:Y:S01]  /*8c10*/  IMAD.WIDE R32, R2, 0x4, R58 ;  /* 0x0000000402207825 */ /* 0x000fe200078e023a */
[----:B------:R-:W-:Y:S01]  /*8c20*/  ISETP.GE.U32.AND P1, PT, R5, 0x7ffffe94, PT ;  /* 0x7ffffe940500780c */ /* 0x000fe20003f26070 */
[----:B------:R3:W-:Y:S01]  /*8c30*/  LDGSTS.E [R120+0x60000], desc[UR60][R20.64], !P4 ;  /* 0x6000000014787fae */ /* 0x0007e2000e12187c */
[----:B------:R-:W1:Y:S01]  /*8c40*/  LDC R8, c[0x0][0x230] ;  /* 0x00008c00ff087b82 */ /* 0x000e620000000800 */
[----:B------:R-:W-:Y:S01]  /*8c50*/  VIADD R5, R13, 0xffffff12 ;  /* 0xffffff120d057836 */ /* 0x000fe20000000000 */
[----:B------:R-:W-:Y:S01]  /*8c60*/  ISETP.GE.U32.AND P0, PT, R6, 0x7ffffeb1, PT ;  /* 0x7ffffeb10600780c */ /* 0x000fe20003f06070 */
[----:B------:R-:W-:-:S03]  /*8c70*/  VIADD R6, R15, 0xffffff11 ;  /* 0xffffff110f067836 */ /* 0x000fc60000000000 */
[----:B------:R-:W-:Y:S01]  /*8c80*/  ISETP.GE.U32.AND P2, PT, R5, 0x7ffffe93, PT ;  /* 0x7ffffe930500780c */ /* 0x000fe20003f46070 */
[----:B------:R-:W-:Y:S02]  /*8c90*/  VIADD R5, R11, 0xffffff10 ;  /* 0xffffff100b057836 */ /* 0x000fe40000000000 */
[----:B------:R-:W-:Y:S01]  /*8ca0*/  IMAD.WIDE R28, R2, 0x4, R88 ;  /* 0x00000004021c7825 */ /* 0x000fe200078e0258 */
[----:B------:R-:W-:Y:S01]  /*8cb0*/  ISETP.GE.U32.AND P4, PT, R6, 0x7ffffe92, PT ;  /* 0x7ffffe920600780c */ /* 0x000fe20003f86070 */
[----:B------:R1:W-:Y:S02]  /*8cc0*/  LDGSTS.E [R120+0x60004], desc[UR60][R18.64], !P5 ;  /* 0x6000400012787fae */ /* 0x0003e4000e92187c */
[C---:B------:R-:W-:Y:S01]  /*8cd0*/  IMAD.WIDE R26, R2.reuse, 0x4, R90 ;  /* 0x00000004021a7825 */ /* 0x040fe200078e025a */
[----:B------:R-:W-:Y:S01]  /*8ce0*/  ISETP.GE.U32.AND P5, PT, R5, 0x7ffffe91, PT ;  /* 0x7ffffe910500780c */ /* 0x000fe20003fa6070 */
[----:B------:R3:W-:Y:S01]  /*8cf0*/  STL.64 [R1+0x4d0], R34 ;  /* 0x0004d02201007387 */ /* 0x0007e20000100a00 */
[----:B------:R-:W4:Y:S01]  /*8d00*/  LDC R13, c[0x0][0x230] ;  /* 0x00008c00ff0d7b82 */ /* 0x000f220000000800 */
[----:B--2---:R-:W-:-:S02]  /*8d10*/  IMAD.WIDE R24, R2, 0x4, R92 ;  /* 0x0000000402187825 */ /* 0x004fc400078e025c */
[----:B------:R-:W-:Y:S02]  /*8d20*/  STL.64 [R1+0x4d8], R32 ;  /* 0x0004d82001007387 */ /* 0x000fe40000100a00 */
[----:B---3--:R-:W-:Y:S02]  /*8d30*/  IMAD.WIDE R20, R2, 0x4, R94 ;  /* 0x0000000402147825 */ /* 0x008fe400078e025e */
[----:B------:R-:W-:Y:S01]  /*8d40*/  STL.64 [R1+0x6b8], R28 ;  /* 0x0006b81c01007387 */ /* 0x000fe20000100a00 */
[----:B------:R-:W2:Y:S03]  /*8d50*/  LDC R11, c[0x0][0x230] ;  /* 0x00008c00ff0b7b82 */ /* 0x000ea60000000800 */
[----:B------:R-:W-:Y:S04]  /*8d60*/  LDGSTS.E [R120+0x60008], desc[UR60][R34.64], !P6 ;  /* 0x6000800022787fae */ /* 0x000fe8000f12187c */
[----:B------:R3:W-:Y:S01]  /*8d70*/  STL.64 [R1+0x6c0], R26 ;  /* 0x0006c01a01007387 */ /* 0x0007e20000100a00 */
[----:B------:R-:W2:Y:S03]  /*8d80*/  LDC R15, c[0x0][0x230] ;  /* 0x00008c00ff0f7b82 */ /* 0x000ea60000000800 */
[----:B------:R5:W-:Y:S04]  /*8d90*/  LDGSTS.E [R120+0x6000c], desc[UR60][R32.64], !P0 ;  /* 0x6000c00020787fae */ /* 0x000be8000c12187c */
[----:B------:R-:W2:Y:S01]  /*8da0*/  LDL.LU.64 R34, [R1+0x188] ;  /* 0x0001880001227983 */ /* 0x000ea20000300a00 */
[----:B------:R-:W2:Y:S03]  /*8db0*/  LDC R14, c[0x0][0x230] ;  /* 0x00008c00ff0e7b82 */ /* 0x000ea60000000800 */
[----:B------:R-:W-:Y:S04]  /*8dc0*/  STL.64 [R1+0x6d0], R24 ;  /* 0x0006d01801007387 */ /* 0x000fe80000100a00 */
[----:B------:R-:W-:Y:S01]  /*8dd0*/  LDGSTS.E [R120+0x70000], desc[UR60][R28.64], !P1 ;  /* 0x700000001c787fae */ /* 0x000fe2000c92187c */
[----:B-1----:R-:W1:Y:S03]  /*8de0*/  LDC R18, c[0x0][0x230] ;  /* 0x00008c00ff127b82 */ /* 0x002e660000000800 */
[----:B------:R4:W-:Y:S04]  /*8df0*/  STL.64 [R1+0x6d8], R20 ;  /* 0x0006d81401007387 */ /* 0x0009e80000100a00 */
[----:B------:R-:W-:Y:S01]  /*8e00*/  LDGSTS.E [R120+0x70004], desc[UR60][R26.64], !P2 ;  /* 0x700040001a787fae */ /* 0x000fe2000d12187c */
[----:B------:R-:W-:Y:S01]  /*8e10*/  VIADD R7, R16, 0xffffff6f ;  /* 0xffffff6f10077836 */ /* 0x000fe20000000000 */
[----:B------:R-:W1:Y:S02]  /*8e20*/  LDC R19, c[0x0][0x230] ;  /* 0x00008c00ff137b82 */ /* 0x000e640000000800 */
[----:B------:R-:W-:Y:S04]  /*8e30*/  LDGSTS.E [R120+0x70008], desc[UR60][R24.64], !P4 ;  /* 0x7000800018787fae */ /* 0x000fe8000e12187c */
[----:B------:R4:W-:Y:S01]  /*8e40*/  LDGSTS.E [R120+0x7000c], desc[UR60][R20.64], !P5 ;  /* 0x7000c00014787fae */ /* 0x0009e2000e92187c */
[----:B------:R-:W-:-:S03]  /*8e50*/  VIADD R5, R8, 0xffffff6d ;  /* 0xffffff6d08057836 */ /* 0x000fc60000000000 */
[----:B---3--:R-:W3:Y:S01]  /*8e60*/  LDL.LU.64 R26, [R1+0x180] ;  /* 0x00018000011a7983 */ /* 0x008ee20000300a00 */
[----:B-----5:R-:W-:-:S03]  /*8e70*/  IMAD.WIDE R32, R2, 0x4, R124 ;  /* 0x0000000402207825 */ /* 0x020fc600078e027c */
[----:B------:R-:W5:Y:S01]  /*8e80*/  LDL.LU.64 R28, [R1+0x98] ;  /* 0x00009800011c7983 */ /* 0x000f620000300a00 */
[----:B------:R-:W-:Y:S01]  /*8e90*/  ISETP.GE.U32.AND P1, PT, R7, 0x7ffffef0, PT ;  /* 0x7ffffef00700780c */ /* 0x000fe20003f26070 */
[----:B------:R-:W5:Y:S01]  /*8ea0*/  LDC R16, c[0x0][0x230] ;  /* 0x00008c00ff107b82 */ /* 0x000f620000000800 */
[----:B----4-:R-:W-:Y:S01]  /*8eb0*/  IMAD.WIDE R20, R2, 0x4, R30 ;  /* 0x0000000402147825 */ /* 0x010fe200078e021e */
[----:B------:R-:W4:Y:S04]  /*8ec0*/  LDL.LU.64 R24, [R1+0x90] ;  /* 0x0000900001187983 */ /* 0x000f280000300a00 */
[----:B------:R-:W4:Y:S01]  /*8ed0*/  LDL.LU.64 R30, [R1+0x88] ;  /* 0x00008800011e7983 */ /* 0x000f220000300a00 */
[----:B------:R-:W-:Y:S01]  /*8ee0*/  VIADD R6, R17, 0xffffff6e ;  /* 0xffffff6e11067836 */ /* 0x000fe20000000000 */
[----:B------:R-:W-:Y:S01]  /*8ef0*/  ISETP.GE.U32.AND P4, PT, R5, 0x7ffffeee, PT ;  /* 0x7ffffeee0500780c */ /* 0x000fe20003f86070 */
[----:B------:R-:W4:Y:S01]  /*8f00*/  LDC R8, c[0x0][0x230] ;  /* 0x00008c00ff087b82 */ /* 0x000f220000000800 */
[----:B------:R1:W-:Y:S04]  /*8f10*/  STL.64 [R1+0x198], R20 ;  /* 0x0001981401007387 */ /* 0x0003e80000100a00 */
[----:B------:R-:W4:Y:S01]  /*8f20*/  LDL.LU.64 R124, [R1+0x80] ;  /* 0x00008000017c7983 */ /* 0x000f220000300a00 */
[----:B------:R-:W-:Y:S01]  /*8f30*/  VIADD R5, R13, 0xffffff4f ;  /* 0xffffff4f0d057836 */ /* 0x000fe20000000000 */
[----:B------:R-:W-:Y:S01]  /*8f40*/  ISETP.GE.U32.AND P2, PT, R6, 0x7ffffeef, PT ;  /* 0x7ffffeef0600780c */ /* 0x000fe20003f46070 */
[----:B--2---:R-:W-:Y:S01]  /*8f50*/  VIADD R6, R11, 0xffffff6c ;  /* 0xffffff6c0b067836 */ /* 0x004fe20000000000 */
[----:B------:R2:W-:Y:S01]  /*8f60*/  LDGSTS.E [R121+0x40000], desc[UR60][R20.64], !P1 ;  /* 0x4000000014797fae */ /* 0x0005e2000c92187c */
[----:B------:R-:W-:Y:S01]  /*8f70*/  VIADD R7, R14, 0xffffff4e ;  /* 0xffffff4e0e077836 */ /* 0x000fe20000000000 */
[----:B------:R-:W-:Y:S01]  /*8f80*/  ISETP.GE.U32.AND P6, PT, R5, 0x7ffffed0, PT ;  /* 0x7ffffed00500780c */ /* 0x000fe20003fc6070 */
[----:B------:R-:W-:Y:S01]  /*8f90*/  VIADD R5, R15, 0xffffff4d ;  /* 0xffffff4d0f057836 */ /* 0x000fe20000000000 */
[----:B------:R-:W-:Y:S01]  /*8fa0*/  ISETP.GE.U32.AND P5, PT, R6, 0x7ffffeed, PT ;  /* 0x7ffffeed0600780c */ /* 0x000fe20003fa6070 */
[----:B------:R-:W-:Y:S01]  /*8fb0*/  STL.64 [R1+0x190], R32 ;  /* 0x0001902001007387 */ /* 0x000fe20000100a00 */
[----:B------:R-:W-:Y:S01]  /*8fc0*/  ISETP.GE.U32.AND P0, PT, R7, 0x7ffffecf, PT ;  /* 0x7ffffecf0700780c */ /* 0x000fe20003f06070 */
[----:B------:R-:W4:Y:S01]  /*8fd0*/  LDC R14, c[0x0][0x230] ;  /* 0x00008c00ff0e7b82 */ /* 0x000f220000000800 */
[----:B------:R-:W-:Y:S01]  /*8fe0*/  ISETP.GE.U32.AND P1, PT, R5, 0x7ffffece, PT ;  /* 0x7ffffece0500780c */ /* 0x000fe20003f26070 */
[----:B-1----:R-:W-:-:S02]  /*8ff0*/  VIADD R5, R18, 0xffffff4c ;  /* 0xffffff4c12057836 */ /* 0x002fc40000000000 */
[----:B------:R-:W-:Y:S03]  /*9000*/  LDGSTS.E [R121+0x40004], desc[UR60][R32.64], !P2 ;  /* 0x4000400020797fae */ /* 0x000fe6000d12187c */
[----:B------:R-:W-:Y:S01]  /*9010*/  ISETP.GE.U32.AND P2, PT, R5, 0x7ffffecd, PT ;  /* 0x7ffffecd0500780c */ /* 0x000fe20003f46070 */
[----:B------:R-:W-:Y:S01]  /*9020*/  VIADD R5, R19, 0xffffff2f ;  /* 0xffffff2f13057836 */ /* 0x000fe20000000000 */
[----:B------:R-:W1:Y:S08]  /*9030*/  LDC R7, c[0x0][0x230] ;  /* 0x00008c00ff077b82 */ /* 0x000e700000000800 */
[----:B------:R-:W1:Y:S08]  /*9040*/  LDC R13, c[0x0][0x230] ;  /* 0x00008c00ff0d7b82 */ /* 0x000e700000000800 */
[----:B------:R-:W1:Y:S01]  /*9050*/  LDC R15, c[0x0][0x230] ;  /* 0x00008c00ff0f7b82 */ /* 0x000e620000000800 */
[----:B--2---:R-:W-:-:S05]  /*9060*/  IMAD.WIDE R20, R2, 0x4, R34 ;  /* 0x0000000402147825 */ /* 0x004fca00078e0222 */
[----:B------:R3:W-:Y:S02]  /*9070*/  STL.64 [R1+0x188], R20 ;  /* 0x0001881401007387 */ /* 0x0007e40000100a00 */
[----:B------:R-:W2:Y:S02]  /*9080*/  LDC R11, c[0x0][0x230] ;  /* 0x00008c00ff0b7b82 */ /* 0x000ea40000000800 */
[----:B------:R3:W-:Y:S06]  /*9090*/  LDGSTS.E [R121+0x40008], desc[UR60][R20.64], !P4 ;  /* 0x4000800014797fae */ /* 0x0007ec000e12187c */
[----:B------:R-:W2:Y:S01]  /*90a0*/  LDC R17, c[0x0][0x230] ;  /* 0x00008c00ff117b82 */ /* 0x000ea20000000800 */
[----:B---3--:R-:W-:-:S05]  /*90b0*/  IMAD.WIDE R20, R2, 0x4, R26 ;  /* 0x0000000402147825 */ /* 0x008fca00078e021a */
[----:B------:R4:W-:Y:S04]  /*90c0*/  STL.64 [R1+0x180], R20 ;  /* 0x0001801401007387 */ /* 0x0009e80000100a00 */
[----:B------:R4:W-:Y:S01]  /*90d0*/  LDGSTS.E [R121+0x4000c], desc[UR60][R20.64], !P5 ;  /* 0x4000c00014797fae */ /* 0x0009e2000e92187c */
[----:B-----5:R-:W-:-:S04]  /*90e0*/  IMAD.WIDE R18, R2, 0x4, R28 ;  /* 0x0000000402127825 */ /* 0x020fc800078e021c */
[C---:B----4-:R-:W-:Y:S01]  /*90f0*/  IMAD.WIDE R20, R2.reuse, 0x4, R24 ;  /* 0x0000000402147825 */ /* 0x050fe200078e0218 */
[----:B------:R3:W-:Y:S04]  /*9100*/  STL.64 [R1+0x3a8], R18 ;  /* 0x0003a81201007387 */ /* 0x0007e80000100a00 */
[----:B------:R3:W-:Y:S04]  /*9110*/  LDGSTS.E [R121+0x50000], desc[UR60][R18.64], !P6 ;  /* 0x5000000012797fae */ /* 0x0007e8000f12187c */
[----:B------:R4:W-:Y:S01]  /*9120*/  STL.64 [R1+0x3b0], R20 ;  /* 0x0003b01401007387 */ /* 0x0009e20000100a00 */
[----:B------:R-:W-:-:S03]  /*9130*/  IMAD.WIDE R24, R2, 0x4, R124 ;  /* 0x0000000402187825 */ /* 0x000fc600078e027c */
[----:B------:R4:W-:Y:S01]  /*9140*/  LDGSTS.E [R121+0x50004], desc[UR60][R20.64], !P0 ;  /* 0x5000400014797fae */ /* 0x0009e2000c12187c */
[----:B---3--:R-:W-:-:S05]  /*9150*/  IMAD.WIDE R18, R2, 0x4, R30 ;  /* 0x0000000402127825 */ /* 0x008fca00078e021e */
[----:B------:R3:W-:Y:S01]  /*9160*/  STL.64 [R1+0x3b8], R18 ;  /* 0x0003b81201007387 */ /* 0x0007e20000100a00 */
[----:B----4-:R-:W-:-:S03]  /*9170*/  IMAD.WIDE R20, R2, 0x4, R60 ;  /* 0x0000000402147825 */ /* 0x010fc600078e023c */
[----:B------:R3:W-:Y:S04]  /*9180*/  LDGSTS.E [R121+0x50008], desc[UR60][R18.64], !P1 ;  /* 0x5000800012797fae */ /* 0x0007e8000c92187c */
[----:B------:R4:W-:Y:S04]  /*9190*/  STL.64 [R1+0x3c0], R24 ;  /* 0x0003c01801007387 */ /* 0x0009e80000100a00 */
[----:B------:R5:W-:Y:S01]  /*91a0*/  STL.64 [R1+0x4a0], R20 ;  /* 0x0004a01401007387 */ /* 0x000be20000100a00 */
[----:B---3--:R-:W-:Y:S01]  /*91b0*/  IMAD.WIDE R18, R2, 0x4, R62 ;  /* 0x0000000402127825 */ /* 0x008fe200078e023e */
[----:B------:R-:W-:-:S02]  /*91c0*/  ISETP.GE.U32.AND P4, PT, R5, 0x7ffffeb0, PT ;  /* 0x7ffffeb00500780c */ /* 0x000fc40003f86070 */
[----:B------:R4:W-:Y:S04]  /*91d0*/  LDGSTS.E [R121+0x5000c], desc[UR60][R24.64], !P2 ;  /* 0x5000c00018797fae */ /* 0x0009e8000d12187c */
[----:B------:R3:W-:Y:S04]  /*91e0*/  STL.64 [R1+0x4a8], R18 ;  /* 0x0004a81201007387 */ /* 0x0007e80000100a00 */
[----:B------:R-:W3:Y:S01]  /*91f0*/  LDL.LU.64 R30, [R1+0x178] ;  /* 0x00017800011e7983 */ /* 0x000ee20000300a00 */
[----:B------:R-:W-:Y:S02]  /*9200*/  VIADD R5, R16, 0xffffff2d ;  /* 0xffffff2d10057836 */ /* 0x000fe40000000000 */
[----:B------:R-:W-:Y:S01]  /*9210*/  VIADD R6, R8, 0xffffff2e ;  /* 0xffffff2e08067836 */ /* 0x000fe20000000000 */
[----:B------:R5:W-:Y:S01]  /*9220*/  LDGSTS.E [R121+0x60000], desc[UR60][R20.64], !P4 ;  /* 0x6000000014797fae */ /* 0x000be2000e12187c */
[----:B------:R-:W-:Y:S01]  /*9230*/  IMAD.WIDE R34, R2, 0x4, R64 ;  /* 0x0000000402227825 */ /* 0x000fe200078e0240 */
[----:B------:R-:W-:Y:S01]  /*9240*/  ISETP.GE.U32.AND P6, PT, R5, 0x7ffffeae, PT ;  /* 0x7ffffeae0500780c */ /* 0x000fe20003fc6070 */
[----:B------:R-:W3:Y:S01]  /*9250*/  LDC R16, c[0x0][0x230] ;  /* 0x00008c00ff107b82 */ /* 0x000ee20000000800 */
[----:B------:R-:W3:Y:S01]  /*9260*/  LDL.LU.64 R124, [R1+0x170] ;  /* 0x00017000017c7983 */ /* 0x000ee20000300a00 */
[----:B------:R-:W-:Y:S01]  /*9270*/  VIADD R5, R14, 0xffffff0f ;  /* 0xffffff0f0e057836 */ /* 0x000fe20000000000 */
[----:B------:R-:W-:Y:S01]  /*9280*/  ISETP.GE.U32.AND P5, PT, R6, 0x7ffffeaf, PT ;  /* 0x7ffffeaf0600780c */ /* 0x000fe20003fa6070 */
[----:B-1----:R-:W-:Y:S01]  /*9290*/  VIADD R6, R7, 0xffffff2c ;  /* 0xffffff2c07067836 */ /* 0x002fe20000000000 */
[----:B------:R-:W3:Y:S02]  /*92a0*/  LDL.LU.64 R36, [R1+0x168] ;  /* 0x0001680001247983 */ /* 0x000ee40000300a00 */
[----:B------:R-:W-:Y:S01]  /*92b0*/  ISETP.GE.U32.AND P1, PT, R5, 0x7ffffe90, PT ;  /* 0x7ffffe900500780c */ /* 0x000fe20003f26070 */
[----:B------:R-:W-:Y:S01]  /*92c0*/  VIADD R5, R13, 0xffffff0e ;  /* 0xffffff0e0d057836 */ /* 0x000fe20000000000 */
[----:B------:R-:W-:Y:S01]  /*92d0*/  ISETP.GE.U32.AND P0, PT, R6, 0x7ffffead, PT ;  /* 0x7ffffead0600780c */ /* 0x000fe20003f06070 */
[----:B------:R-:W-:-:S02]  /*92e0*/  VIADD R6, R15, 0xffffff0d ;  /* 0xffffff0d0f067836 */ /* 0x000fc40000000000 */
[----:B------:R-:W-:Y:S01]  /*92f0*/  IMAD.WIDE R32, R2, 0x4, R66 ;  /* 0x0000000402207825 */ /* 0x000fe200078e0242 */
[----:B------:R-:W-:-:S03]  /*9300*/  ISETP.GE.U32.AND P2, PT, R5, 0x7ffffe8f, PT ;  /* 0x7ffffe8f0500780c */ /* 0x000fc60003f46070 */
[----:B------:R-:W-:Y:S01]  /*9310*/  IMAD.WIDE R28, R2, 0x4, R96 ;  /* 0x00000004021c7825 */ /* 0x000fe200078e0260 */
[----:B------:R-:W-:Y:S01]  /*9320*/  ISETP.GE.U32.AND P4, PT, R6, 0x7ffffe8e, PT ;  /* 0x7ffffe8e0600780c */ /* 0x000fe20003f86070 */
[----:B------:R1:W-:Y:S01]  /*9330*/  STL.64 [R1+0x4b0], R34 ;  /* 0x0004b02201007387 */ /* 0x0003e20000100a00 */
[----:B------:R-:W1:Y:S01]  /*9340*/  LDC R8, c[0x0][0x230] ;  /* 0x00008c00ff087b82 */ /* 0x000e620000000800 */
[----:B--2---:R-:W-:Y:S02]  /*9350*/  VIADD R5, R11, 0xffffff0c ;  /* 0xffffff0c0b057836 */ /* 0x004fe40000000000 */
[C---:B------:R-:W-:Y:S01]  /*9360*/  IMAD.WIDE R26, R2.reuse, 0x4, R98 ;  /* 0x00000004021a7825 */ /* 0x040fe200078e0262 */
[----:B------:R3:W-:Y:S03]  /*9370*/  LDGSTS.E [R121+0x60004], desc[UR60][R18.64], !P5 ;  /* 0x6000400012797fae */ /* 0x0007e6000e92187c */
[C---:B----4-:R-:W-:Y:S01]  /*9380*/  IMAD.WIDE R24, R2.reuse, 0x4, R100 ;  /* 0x0000000402187825 */ /* 0x050fe200078e0264 */
[----:B------:R-:W-:Y:S01]  /*9390*/  STL.64 [R1+0x4b8], R32 ;  /* 0x0004b82001007387 */ /* 0x000fe20000100a00 */
[----:B------:R-:W-:Y:S01]  /*93a0*/  ISETP.GE.U32.AND P5, PT, R5, 0x7ffffe8d, PT ;  /* 0x7ffffe8d0500780c */ /* 0x000fe20003fa6070 */
[----:B------:R-:W2:Y:S01]  /*93b0*/  LDC R13, c[0x0][0x230] ;  /* 0x00008c00ff0d7b82 */ /* 0x000ea20000000800 */
[----:B-----5:R-:W-:Y:S01]  /*93c0*/  IMAD.WIDE R20, R2, 0x4, R102 ;  /* 0x0000000402147825 */ /* 0x020fe200078e0266 */
[----:B------:R-:W-:Y:S04]  /*93d0*/  STL.64 [R1+0x670], R28 ;  /* 0x0006701c01007387 */ /* 0x000fe80000100a00 */
[----:B------:R-:W-:Y:S02]  /*93e0*/  LDGSTS.E [R121+0x60008], desc[UR60][R34.64], !P6 ;  /* 0x6000800022797fae */ /* 0x000fe4000f12187c */
[----:B------:R-:W4:Y:S02]  /*93f0*/  LDC R11, c[0x0][0x230] ;  /* 0x00008c00ff0b7b82 */ /* 0x000f240000000800 */
[----:B------:R5:W-:Y:S04]  /*9400*/  STL.64 [R1+0x678], R26 ;  /* 0x0006781a01007387 */ /* 0x000be80000100a00 */
[----:B------:R-:W-:Y:S02]  /*9410*/  LDGSTS.E [R121+0x6000c], desc[UR60][R32.64], !P0 ;  /* 0x6000c00020797fae */ /* 0x000fe4000c12187c */
[----:B------:R-:W4:Y:S02]  /*9420*/  LDC R15, c[0x0][0x230] ;  /* 0x00008c00ff0f7b82 */ /* 0x000f240000000800 */
[----:B------:R5:W-:Y:S04]  /*9430*/  STL.64 [R1+0x690], R24 ;  /* 0x0006901801007387 */ /* 0x000be80000100a00 */
[----:B------:R-:W-:Y:S02]  /*9440*/  LDGSTS.E [R121+0x70000], desc[UR60][R28.64], !P1 ;  /* 0x700000001c797fae */ /* 0x000fe4000c92187c */
[----:B------:R-:W4:Y:S02]  /*9450*/  LDC R14, c[0x0][0x230] ;  /* 0x00008c00ff0e7b82 */ /* 0x000f240000000800 */
[----:B------:R4:W-:Y:S04]  /*9460*/  STL.64 [R1+0x698], R20 ;  /* 0x0006981401007387 */ /* 0x0009e80000100a00 */
[----:B------:R-:W-:Y:S02]  /*9470*/  LDGSTS.E [R121+0x70004], desc[UR60][R26.64], !P2 ;  /* 0x700040001a797fae */ /* 0x000fe4000d12187c */
[----:B---3--:R-:W3:Y:S02]  /*9480*/  LDC R18, c[0x0][0x230] ;  /* 0x00008c00ff127b82 */ /* 0x008ee40000000800 */
[----:B-1----:R-:W3:Y:S04]  /*9490*/  LDL.LU.64 R34, [R1+0x160] ;  /* 0x0001600001227983 */ /* 0x002ee80000300a00 */
[----:B------:R-:W-:Y:S01]  /*94a0*/  LDGSTS.E [R121+0x70008], desc[UR60][R24.64], !P4 ;  /* 0x7000800018797fae */ /* 0x000fe2000e12187c */
[----:B------:R-:W-:Y:S01]  /*94b0*/  VIADD R7, R16, 0xffffff6b ;  /* 0xffffff6b10077836 */ /* 0x000fe20000000000 */
[----:B------:R-:W1:Y:S02]  /*94c0*/  LDC R19, c[0x0][0x230] ;  /* 0x00008c00ff137b82 */ /* 0x000e640000000800 */
[----:B-----5:R-:W5:Y:S04]  /*94d0*/  LDL.LU.64 R26, [R1+0x78] ;  /* 0x00007800011a7983 */ /* 0x020f680000300a00 */
[----:B------:R-:W5:Y:S01]  /*94e0*/  LDL.LU.64 R28, [R1+0x70] ;  /* 0x00007000011c7983 */ /* 0x000f620000300a00 */
[----:B------:R-:W-:-:S03]  /*94f0*/  VIADD R5, R8, 0xffffff69 ;  /* 0xffffff6908057836 */ /* 0x000fc60000000000 */
[----:B------:R2:W-:Y:S01]  /*9500*/  LDGSTS.E [R121+0x7000c], desc[UR60][R20.64], !P5 ;  /* 0x7000c00014797fae */ /* 0x0005e2000e92187c */
[----:B------:R-:W-:Y:S01]  /*9510*/  ISETP.GE.U32.AND P1, PT, R7, 0x7ffffeec, PT ;  /* 0x7ffffeec0700780c */ /* 0x000fe20003f26070 */
[----:B------:R-:W-:Y:S01]  /*9520*/  VIADD R6, R17, 0xffffff6a ;  /* 0xffffff6a11067836 */ /* 0x000fe20000000000 */
[----:B------:R-:W5:Y:S01]  /*9530*/  LDC R16, c[0x0][0x230] ;  /* 0x00008c00ff107b82 */ /* 0x000f620000000800 */
[----:B------:R-:W5:Y:S07]  /*9540*/  LDL.LU.64 R24, [R1+0x68] ;  /* 0x0000680001187983 */ /* 0x000f6e0000300a00 */
[----:B------:R-:W5:Y:S01]  /*9550*/  LDC R8, c[0x0][0x230] ;  /* 0x00008c00ff087b82 */ /* 0x000f620000000800 */
[----:B--2---:R-:W-:Y:S01]  /*9560*/  IMAD.WIDE R120, R2, 0x4, R30 ;  /* 0x0000000402787825 */ /* 0x004fe200078e021e */
[----:B------:R-:W-:Y:S01]  /*9570*/  ISETP.GE.U32.AND P4, PT, R5, 0x7ffffeea, PT ;  /* 0x7ffffeea0500780c */ /* 0x000fe20003f86070 */
[----:B------:R-:W2:Y:S05]  /*9580*/  LDL.LU.64 R30, [R1+0x60] ;  /* 0x00006000011e7983 */ /* 0x000eaa0000300a00 */
[----:B------:R-:W2:Y:S01]  /*9590*/  LDC R17, c[0x0][0x230] ;  /* 0x00008c00ff117b82 */ /* 0x000ea20000000800 */
[----:B------:R-:W-:Y:S01]  /*95a0*/  VIADD R5, R13, 0xffffff4b ;  /* 0xffffff4b0d057836 */ /* 0x000fe20000000000 */
[----:B------:R-:W-:Y:S01]  /*95b0*/  ISETP.GE.U32.AND P2, PT, R6, 0x7ffffeeb, PT ;  /* 0x7ffffeeb0600780c */ /* 0x000fe20003f46070 */
[----:B----4-:R-:W-:Y:S01]  /*95c0*/  VIADD R6, R11, 0xffffff68 ;  /* 0xffffff680b067836 */ /* 0x010fe20000000000 */
[----:B------:R-:W-:Y:S02]  /*95d0*/  LDGSTS.E [R122+0x40000], desc[UR60][R120.64], !P1 ;  /* 0x40000000787a7fae */ /* 0x000fe4000c92187c */
[----:B------:R-:W-:Y:S01]  /*95e0*/  ISETP.GE.U32.AND P6, PT, R5, 0x7ffffecc, PT ;  /* 0x7ffffecc0500780c */ /* 0x000fe20003fc6070 */
[----:B------:R-:W-:Y:S01]  /*95f0*/  VIADD R5, R15, 0xffffff49 ;  /* 0xffffff490f057836 */ /* 0x000fe20000000000 */
[----:B------:R-:W-:Y:S01]  /*9600*/  ISETP.GE.U32.AND P5, PT, R6, 0x7ffffee9, PT ;  /* 0x7ffffee90600780c */ /* 0x000fe20003fa6070 */
[----:B------:R-:W-:Y:S01]  /*9610*/  VIADD R7, R14, 0xffffff4a ;  /* 0xffffff4a0e077836 */ /* 0x000fe20000000000 */
[----:B------:R-:W4:Y:S01]  /*9620*/  LDC R13, c[0x0][0x230] ;  /* 0x00008c00ff0d7b82 */ /* 0x000f220000000800 */
[----:B------:R-:W-:Y:S01]  /*9630*/  IMAD.WIDE R124, R2, 0x4, R124 ;  /* 0x00000004027c7825 */ /* 0x000fe200078e027c */
[----:B------:R-:W-:-:S03]  /*9640*/  ISETP.GE.U32.AND P1, PT, R5, 0x7ffffeca, PT ;  /* 0x7ffffeca0500780c */ /* 0x000fc60003f26070 */
[----:B---3--:R-:W-:Y:S02]  /*9650*/  VIADD R5, R18, 0xffffff48 ;  /* 0xffffff4812057836 */ /* 0x008fe40000000000 */
[C---:B------:R-:W-:Y:S01]  /*9660*/  IMAD.WIDE R20, R2.reuse, 0x4, R36 ;  /* 0x0000000402147825 */ /* 0x040fe200078e0224 */
[----:B------:R-:W-:Y:S01]  /*9670*/  ISETP.GE.U32.AND P0, PT, R7, 0x7ffffecb, PT ;  /* 0x7ffffecb0700780c */ /* 0x000fe20003f06070 */
[----:B------:R-:W-:Y:S01]  /*9680*/  LDGSTS.E [R122+0x40004], desc[UR60][R124.64], !P2 ;  /* 0x400040007c7a7fae */ /* 0x000fe2000d12187c */
[----:B------:R-:W-:Y:S01]  /*9690*/  ISETP.GE.U32.AND P2, PT, R5, 0x7ffffec9, PT ;  /* 0x7ffffec90500780c */ /* 0x000fe20003f46070 */
[----:B-1----:R-:W-:Y:S01]  /*96a0*/  VIADD R5, R19, 0xffffff2b ;  /* 0xffffff2b13057836 */ /* 0x002fe20000000000 */
[----:B------:R-:W1:Y:S01]  /*96b0*/  LDC R14, c[0x0][0x230] ;  /* 0x00008c00ff0e7b82 */ /* 0x000e620000000800 */
[----:B------:R3:W-:Y:S04]  /*96c0*/  STL.64 [R1+0x168], R20 ;  /* 0x0001681401007387 */ /* 0x0007e80000100a00 */
[----:B------:R3:W-:Y:S03]  /*96d0*/  LDGSTS.E [R122+0x40008], desc[UR60][R20.64], !P4 ;  /* 0x40008000147a7fae */ /* 0x0007e6000e12187c */
[----:B------:R-:W4:Y:S08]  /*96e0*/  LDC R7, c[0x0][0x230] ;  /* 0x00008c00ff077b82 */ /* 0x000f300000000800 */
[----:B------:R-:W4:Y:S08]  /*96f0*/  LDC R15, c[0x0][0x230] ;  /* 0x00008c00ff0f7b82 */ /* 0x000f300000000800 */
[----:B------:R-:W4:Y:S01]  /*9700*/  LDC R11, c[0x0][0x230] ;  /* 0x00008c00ff0b7b82 */ /* 0x000f220000000800 */
[----:B---3--:R-:W-:-:S04]  /*9710*/  IMAD.WIDE R20, R2, 0x4, R34 ;  /* 0x0000000402147825 */ /* 0x008fc800078e0222 */
[C---:B-----5:R-:W-:Y:S01]  /*9720*/  IMAD.WIDE R18, R2.reuse, 0x4, R26 ;  /* 0x0000000402127825 */ /* 0x060fe200078e021a */
[----:B------:R3:W-:Y:S04]  /*9730*/  STL.64 [R1+0x160], R20 ;  /* 0x0001601401007387 */ /* 0x0007e80000100a00 */
[----:B------:R3:W-:Y:S04]  /*9740*/  LDGSTS.E [R122+0x4000c], desc[UR60][R20.64], !P5 ;  /* 0x4000c000147a7fae */ /* 0x0007e8000e92187c */
[----:B------:R5:W-:Y:S04]  /*9750*/  STL.64 [R1+0x1f8], R18 ;  /* 0x0001f81201007387 */ /* 0x000be80000100a00 */
[----:B------:R5:W-:Y:S01]  /*9760*/  LDGSTS.E [R122+0x50000], desc[UR60][R18.64], !P6 ;  /* 0x50000000127a7fae */ /* 0x000be2000f12187c */
[----:B---3--:R-:W-:-:S04]  /*9770*/  IMAD.WIDE R20, R2, 0x4, R28 ;  /* 0x0000000402147825 */ /* 0x008fc800078e021c */
[C---:B-----5:R-:W-:Y:S01]  /*9780*/  IMAD.WIDE R18, R2.reuse, 0x4, R24 ;  /* 0x0000000402127825 */ /* 0x060fe200078e0218 */
[----:B------:R3:W-:Y:S04]  /*9790*/  STL.64 [R1+0x390], R20 ;  /* 0x0003901401007387 */ /* 0x0007e80000100a00 */
[----:B------:R3:W-:Y:S04]  /*97a0*/  LDGSTS.E [R122+0x50004], desc[UR60][R20.64], !P0 ;  /* 0x50004000147a7fae */ /* 0x0007e8000c12187c */
[----:B------:R5:W-:Y:S04]  /*97b0*/  STL.64 [R1+0x398], R18 ;  /* 0x0003981201007387 */ /* 0x000be80000100a00 */
[----:B------:R5:W-:Y:S01]  /*97c0*/  LDGSTS.E [R122+0x50008], desc[UR60][R18.64], !P1 ;  /* 0x50008000127a7fae */ /* 0x000be2000c92187c */
[----:B---3--:R-:W-:-:S04]  /*97d0*/  IMAD.WIDE R20, R2, 0x4, R68 ;  /* 0x0000000402147825 */ /* 0x008fc800078e0244 */
[----:B-----5:R-:W-:-:S04]  /*97e0*/  IMAD.WIDE R18, R2, 0x4, R70 ;  /* 0x0000000402127825 */ /* 0x020fc800078e0246 */
[----:B--2---:R-:W-:-:S05]  /*97f0*/  IMAD.WIDE R24, R2, 0x4, R30 ;  /* 0x0000000402187825 */ /* 0x004fca00078e021e */
[----:B------:R2:W-:Y:S04]  /*9800*/  STL.64 [R1+0x3a0], R24 ;  /* 0x0003a01801007387 */ /* 0x0005e80000100a00 */
[----:B------:R-:W-:Y:S04]  /*9810*/  STL.64 [R1+0x480], R20 ;  /* 0x0004801401007387 */ /* 0x000fe80000100a00 */
[----:B------:R-:W-:Y:S04]  /*9820*/  STL.64 [R1+0x488], R18 ;  /* 0x0004881201007387 */ /* 0x000fe80000100a00 */
[----:B------:R-:W3:Y:S01]  /*9830*/  LDL.LU.64 R30, [R1+0x158] ;  /* 0x00015800011e7983 */ /* 0x000ee20000300a00 */
[----:B------:R-:W-:Y:S01]  /*9840*/  ISETP.GE.U32.AND P4, PT, R5, 0x7ffffeac, PT ;  /* 0x7ffffeac0500780c */ /* 0x000fe20003f86070 */
[----:B------:R-:W-:-:S02]  /*9850*/  VIADD R5, R16, 0xffffff29 ;  /* 0xffffff2910057836 */ /* 0x000fc40000000000 */
[----:B------:R-:W-:Y:S01]  /*9860*/  VIADD R6, R8, 0xffffff2a ;  /* 0xffffff2a08067836 */ /* 0x000fe20000000000 */
[----:B------:R2:W-:Y:S01]  /*9870*/  LDGSTS.E [R122+0x5000c], desc[UR60][R24.64], !P2 ;  /* 0x5000c000187a7fae */ /* 0x0005e2000d12187c */
[----:B------:R-:W-:Y:S01]  /*9880*/  IMAD.WIDE R36, R2, 0x4, R72 ;  /* 0x0000000402247825 */ /* 0x000fe200078e0248 */
[----:B------:R-:W-:Y:S01]  /*9890*/  ISETP.GE.U32.AND P6, PT, R5, 0x7ffffeaa, PT ;  /* 0x7ffffeaa0500780c */ /* 0x000fe20003fc6070 */
[----:B------:R-:W5:Y:S01]  /*98a0*/  LDC R8, c[0x0][0x230] ;  /* 0x00008c00ff087b82 */ /* 0x000f620000000800 */
[----:B------:R-:W-:Y:S01]  /*98b0*/  ISETP.GE.U32.AND P5, PT, R6, 0x7ffffeab, PT ;  /* 0x7ffffeab0600780c */ /* 0x000fe20003fa6070 */
[----:B-1----:R-:W-:Y:S01]  /*98c0*/  VIADD R5, R14, 0xffffff0b ;  /* 0xffffff0b0e057836 */ /* 0x002fe20000000000 */
[----:B------:R-:W5:Y:S01]  /*98d0*/  LDL.LU.64 R32, [R1+0x150] ;  /* 0x0001500001207983 */ /* 0x000f620000300a00 */
[----:B----4-:R-:W-:-:S03]  /*98e0*/  VIADD R6, R7, 0xffffff28 ;  /* 0xffffff2807067836 */ /* 0x010fc60000000000 */
[----:B------:R-:W-:Y:S01]  /*98f0*/  ISETP.GE.U32.AND P1, PT, R5, 0x7ffffe8c, PT ;  /* 0x7ffffe8c0500780c */ /* 0x000fe20003f26070 */
[----:B------:R-:W-:Y:S01]  /*9900*/  VIADD R5, R13, 0xffffff0a ;  /* 0xffffff0a0d057836 */ /* 0x000fe20000000000 */
[----:B------:R-:W-:Y:S01]  /*9910*/  ISETP.GE.U32.AND P0, PT, R6, 0x7ffffea9, PT ;  /* 0x7ffffea90600780c */ /* 0x000fe20003f06070 */
[----:B------:R-:W-:Y:S01]  /*9920*/  VIADD R6, R15, 0xffffff09 ;  /* 0xffffff090f067836 */ /* 0x000fe20000000000 */
[----:B------:R-:W-:Y:S01]  /*9930*/  LDGSTS.E [R122+0x60000], desc[UR60][R20.64], !P4 ;  /* 0x60000000147a7fae */ /* 0x000fe2000e12187c */
[----:B------:R-:W-:Y:S01]  /*9940*/  IMAD.WIDE R38, R2, 0x4, R74 ;  /* 0x0000000402267825 */ /* 0x000fe200078e024a */
[----:B------:R-:W-:Y:S01]  /*9950*/  ISETP.GE.U32.AND P2, PT, R5, 0x7ffffe8b, PT ;  /* 0x7ffffe8b0500780c */ /* 0x000fe20003f46070 */
[----:B------:R-:W1:Y:S01]  /*9960*/  LDC R16, c[0x0][0x230] ;  /* 0x00008c00ff107b82 */ /* 0x000e620000000800 */
[----:B------:R-:W-:Y:S01]  /*9970*/  ISETP.GE.U32.AND P4, PT, R6, 0x7ffffe8a, PT ;  /* 0x7ffffe8a0600780c */ /* 0x000fe20003f86070 */
[----:B------:R-:W-:Y:S01]  /*9980*/  IMAD.WIDE R34, R2, 0x4, R104 ;  /* 0x0000000402227825 */ /* 0x000fe200078e0268 */
[----:B------:R4:W-:Y:S03]  /*9990*/  STL.64 [R1+0x490], R36 ;  /* 0x0004902401007387 */ /* 0x0009e60000100a00 */
[----:B------:R-:W-:-:S02]  /*99a0*/  VIADD R5, R11, 0xffffff08 ;  /* 0xffffff080b057836 */ /* 0x000fc40000000000 */
[C---:B------:R-:W-:Y:S01]  /*99b0*/  IMAD.WIDE R28, R2.reuse, 0x4, R106 ;  /* 0x00000004021c7825 */ /* 0x040fe200078e026a */
[----:B------:R-:W-:Y:S01]  /*99c0*/  STL.64 [R1+0x498], R38 ;  /* 0x0004982601007387 */ /* 0x000fe20000100a00 */
[----:B------:R-:W1:Y:S02]  /*99d0*/  LDC R13, c[0x0][0x230] ;  /* 0x00008c00ff0d7b82 */ /* 0x000e640000000800 */
[C---:B------:R-:W-:Y:S01]  /*99e0*/  IMAD.WIDE R26, R2.reuse, 0x4, R108 ;  /* 0x00000004021a7825 */ /* 0x040fe200078e026c */
[----:B------:R4:W-:Y:S01]  /*99f0*/  LDGSTS.E [R122+0x60004], desc[UR60][R18.64], !P5 ;  /* 0x60004000127a7fae */ /* 0x0009e2000e92187c */
[----:B------:R-:W-:Y:S02]  /*9a00*/  ISETP.GE.U32.AND P5, PT, R5, 0x7ffffe89, PT ;  /* 0x7ffffe890500780c */ /* 0x000fe40003fa6070 */
[C---:B--2---:R-:W-:Y:S01]  /*9a10*/  IMAD.WIDE R24, R2.reuse, 0x4, R110 ;  /* 0x0000000402187825 */ /* 0x044fe200078e026e */
[----:B------:R2:W-:Y:S01]  /*9a20*/  STL.64 [R1+0x620], R34 ;  /* 0x0006202201007387 */ /* 0x0005e20000100a00 */
[----:B------:R-:W1:Y:S03]  /*9a30*/  LDC R11, c[0x0][0x230] ;  /* 0x00008c00ff0b7b82 */ /* 0x000e660000000800 */
[----:B------:R-:W-:Y:S04]  /*9a40*/  LDGSTS.E [R122+0x60008], desc[UR60][R36.64], !P6 ;  /* 0x60008000247a7fae */ /* 0x000fe8000f12187c */
[----:B------:R-:W-:Y:S01]  /*9a50*/  STL.64 [R1+0x628], R28 ;  /* 0x0006281c01007387 */ /* 0x000fe20000100a00 */
[----:B------:R-:W1:Y:S03]  /*9a60*/  LDC R14, c[0x0][0x230] ;  /* 0x00008c00ff0e7b82 */ /* 0x000e660000000800 */
[----:B------:R3:W-:Y:S04]  /*9a70*/  LDGSTS.E [R122+0x6000c], desc[UR60][R38.64], !P0 ;  /* 0x6000c000267a7fae */ /* 0x0007e8000c12187c */
[----:B----4-:R-:W4:Y:S01]  /*9a80*/  LDL.LU.64 R36, [R1+0x148] ;  /* 0x0001480001247983 */ /* 0x010f220000300a00 */
[----:B------:R-:W1:Y:S03]  /*9a90*/  LDC R19, c[0x0][0x230] ;  /* 0x00008c00ff137b82 */ /* 0x000e660000000800 */
[----:B------:R2:W-:Y:S04]  /*9aa0*/  STL.64 [R1+0x640], R26 ;  /* 0x0006401a01007387 */ /* 0x0005e80000100a00 */
[----:B------:R2:W-:Y:S01]  /*9ab0*/  STL.64 [R1+0x648], R24 ;  /* 0x0006481801007387 */ /* 0x0005e20000100a00 */
[----:B------:R-:W1:Y:S03]  /*9ac0*/  LDC R18, c[0x0][0x230] ;  /* 0x00008c00ff127b82 */ /* 0x000e660000000800 */
[----:B------:R-:W-:Y:S04]  /*9ad0*/  LDGSTS.E [R122+0x70000], desc[UR60][R34.64], !P1 ;  /* 0x70000000227a7fae */ /* 0x000fe8000c92187c */
[----:B------:R-:W-:Y:S01]  /*9ae0*/  LDGSTS.E [R122+0x70004], desc[UR60][R28.64], !P2 ;  /* 0x700040001c7a7fae */ /* 0x000fe2000d12187c */
[----:B------:R-:W1:Y:S03]  /*9af0*/  LDC R20, c[0x0][0x230] ;  /* 0x00008c00ff147b82 */ /* 0x000e660000000800 */
[----:B------:R-:W-:Y:S04]  /*9b00*/  LDGSTS.E [R122+0x70008], desc[UR60][R26.64], !P4 ;  /* 0x700080001a7a7fae */ /* 0x000fe8000e12187c */
[----:B--2---:R-:W2:Y:S01]  /*9b10*/  LDL.LU.64 R34, [R1+0x140] ;  /* 0x0001400001227983 */ /* 0x004ea20000300a00 */
[----:B------:R-:W2:Y:S03]  /*9b20*/  LDC R15, c[0x0][0x230] ;  /* 0x00008c00ff0f7b82 */ /* 0x000ea60000000800 */
[----:B------:R-:W-:Y:S04]  /*9b30*/  LDGSTS.E [R122+0x7000c], desc[UR60][R24.64], !P5 ;  /* 0x7000c000187a7fae */ /* 0x000fe8000e92187c */
[----:B------:R-:W2:Y:S04]  /*9b40*/  LDL.LU.64 R26, [R1+0x58] ;  /* 0x00005800011a7983 */ /* 0x000ea80000300a00 */
[----:B------:R-:W2:Y:S04]  /*9b50*/  LDL.LU.64 R28, [R1+0x50] ;  /* 0x00005000011c7983 */ /* 0x000ea80000300a00 */
[----:B------:R-:W2:Y:S01]  /*9b60*/  LDL.LU.64 R24, [R1+0x48] ;  /* 0x0000480001187983 */ /* 0x000ea20000300a00 */
[----:B---3--:R-:W-:-:S03]  /*9b70*/  IMAD.WIDE R38, R2, 0x4, R30 ;  /* 0x0000000402267825 */ /* 0x008fc600078e021e */
[----:B------:R-:W3:Y:S01]  /*9b80*/  LDL.LU.64 R30, [R1+0x40] ;  /* 0x00004000011e7983 */ /* 0x000ee20000300a00 */
[----:B------:R-:W-:Y:S02]  /*9b90*/  VIADD R6, R17, 0xffffff66 ;  /* 0xffffff6611067836 */ /* 0x000fe40000000000 */
[----:B-----5:R-:W-:Y:S01]  /*9ba0*/  VIADD R5, R8, 0xffffff65 ;  /* 0xffffff6508057836 */ /* 0x020fe20000000000 */
[----:B------:R-:W5:Y:S01]  /*9bb0*/  LDC R17, c[0x0][0x230] ;  /* 0x00008c00ff117b82 */ /* 0x000f620000000800 */
[----:B-1----:R-:W-:Y:S01]  /*9bc0*/  VIADD R7, R16, 0xffffff67 ;  /* 0xffffff6710077836 */ /* 0x002fe20000000000 */
[----:B------:R-:W-:Y:S01]  /*9bd0*/  ISETP.GE.U32.AND P2, PT, R6, 0x7ffffee7, PT ;  /* 0x7ffffee70600780c */ /* 0x000fe20003f46070 */
[----:B------:R-:W-:-:S05]  /*9be0*/  VIADD R6, R13, 0xffffff47 ;  /* 0xffffff470d067836 */ /* 0x000fca0000000000 */
[----:B------:R-:W1:Y:S01]  /*9bf0*/  LDC R8, c[0x0][0x230] ;  /* 0x00008c00ff087b82 */ /* 0x000e620000000800 */
[----:B------:R-:W-:Y:S01]  /*9c00*/  ISETP.GE.U32.AND P1, PT, R7, 0x7ffffee8, PT ;  /* 0x7ffffee80700780c */ /* 0x000fe20003f26070 */
[----:B------:R-:W-:Y:S01]  /*9c10*/  VIADD R7, R11, 0xffffff64 ;  /* 0xffffff640b077836 */ /* 0x000fe20000000000 */
[----:B------:R-:W-:-:S05]  /*9c20*/  ISETP.GE.U32.AND P4, PT, R5, 0x7ffffee6, PT ;  /* 0x7ffffee60500780c */ /* 0x000fca0003f86070 */
[----:B------:R-:W5:Y:S01]  /*9c30*/  LDC R13, c[0x0][0x230] ;  /* 0x00008c00ff0d7b82 */ /* 0x000f620000000800 */
[----:B------:R-:W-:Y:S01]  /*9c40*/  VIADD R5, R14, 0xffffff46 ;  /* 0xffffff460e057836 */ /* 0x000fe20000000000 */
[----:B------:R-:W-:Y:S01]  /*9c50*/  ISETP.GE.U32.AND P5, PT, R7, 0x7ffffee5, PT ;  /* 0x7ffffee50700780c */ /* 0x000fe20003fa6070 */
[----:B------:R-:W-:Y:S01]  /*9c60*/  IMAD.WIDE R32, R2, 0x4, R32 ;  /* 0x0000000402207825 */ /* 0x000fe200078e0220 */
[----:B------:R-:W-:Y:S02]  /*9c70*/  ISETP.GE.U32.AND P6, PT, R6, 0x7ffffec8, PT ;  /* 0x7ffffec80600780c */ /* 0x000fe40003fc6070 */
[----:B------:R-:W-:Y:S02]  /*9c80*/  LDGSTS.E [R123+0x40000], desc[UR60][R38.64], !P1 ;  /* 0x40000000267b7fae */ /* 0x000fe4000c92187c */
[----:B------:R-:W2:Y:S01]  /*9c90*/  LDC R11, c[0x0][0x230] ;  /* 0x00008c00ff0b7b82 */ /* 0x000ea20000000800 */
[----:B------:R-:W-:Y:S01]  /*9ca0*/  ISETP.GE.U32.AND P0, PT, R5, 0x7ffffec7, PT ;  /* 0x7ffffec70500780c */ /* 0x000fe20003f06070 */
[----:B------:R-:W-:Y:S01]  /*9cb0*/  VIADD R5, R19, 0xffffff44 ;  /* 0xffffff4413057836 */ /* 0x000fe20000000000 */
[----:B------:R-:W-:Y:S01]  /*9cc0*/  LDGSTS.E [R123+0x40004], desc[UR60][R32.64], !P2 ;  /* 0x40004000207b7fae */ /* 0x000fe2000d12187c */
[----:B------:R-:W-:-:S04]  /*9cd0*/  VIADD R6, R18, 0xffffff45 ;  /* 0xffffff4512067836 */ /* 0x000fc80000000000 */
[----:B------:R-:W2:Y:S01]  /*9ce0*/  LDC R16, c[0x0][0x230] ;  /* 0x00008c00ff107b82 */ /* 0x000ea20000000800 */
[----:B------:R-:W-:Y:S01]  /*9cf0*/  ISETP.GE.U32.AND P2, PT, R5, 0x7ffffec5, PT ;  /* 0x7ffffec50500780c */ /* 0x000fe20003f46070 */
[----:B------:R-:W-:Y:S01]  /*9d00*/  VIADD R5, R20, 0xffffff27 ;  /* 0xffffff2714057836 */ /* 0x000fe20000000000 */
[----:B------:R-:W-:Y:S01]  /*9d10*/  ISETP.GE.U32.AND P1, PT, R6, 0x7ffffec6, PT ;  /* 0x7ffffec60600780c */ /* 0x000fe20003f26070 */
[----:B------:R-:W-:Y:S01]  /*9d20*/  STL.64 [R1+0x100], R38 ;  /* 0x0001002601007387 */ /* 0x000fe20000100a00 */
[----:B-1----:R-:W-:-:S03]  /*9d30*/  VIADD R6, R8, 0xffffff26 ;  /* 0xffffff2608067836 */ /* 0x002fc60000000000 */
[----:B------:R-:W-:Y:S01]  /*9d40*/  STL.64 [R1+0x108], R32 ;  /* 0x0001082001007387 */ /* 0x000fe20000100a00 */
[----:B------:R-:W1:Y:S01]  /*9d50*/  LDC R8, c[0x0][0x230] ;  /* 0x00008c00ff087b82 */ /* 0x000e620000000800 */
[----:B----4-:R-:W-:-:S07]  /*9d60*/  IMAD.WIDE R18, R2, 0x4, R36 ;  /* 0x0000000402127825 */ /* 0x010fce00078e0224 */
[----:B------:R-:W4:Y:S01]  /*9d70*/  LDC R14, c[0x0][0x230] ;  /* 0x00008c00ff0e7b82 */ /* 0x000f220000000800 */
[----:B------:R2:W-:Y:S04]  /*9d80*/  STL.64 [R1+0x110], R18 ;  /* 0x0001101201007387 */ /* 0x0005e80000100a00 */
[----:B------:R2:W-:Y:S01]  /*9d90*/  LDGSTS.E [R123+0x40008], desc[UR60][R18.64], !P4 ;  /* 0x40008000127b7fae */ /* 0x0005e2000e12187c */
[----:B------:R-:W-:Y:S01]  /*9da0*/  ISETP.GE.U32.AND P4, PT, R5, 0x7ffffea8, PT ;  /* 0x7ffffea80500780c */ /* 0x000fe20003f86070 */
[----:B-----5:R-:W-:Y:S01]  /*9db0*/  VIADD R5, R13, 0xffffff25 ;  /* 0xffffff250d057836 */ /* 0x020fe20000000000 */
[----:B------:R-:W5:Y:S01]  /*9dc0*/  LDC R7, c[0x0][0x230] ;  /* 0x00008c00ff077b82 */ /* 0x000f620000000800 */
[----:B--2---:R-:W-:-:S07]  /*9dd0*/  IMAD.WIDE R20, R2, 0x4, R34 ;  /* 0x0000000402147825 */ /* 0x004fce00078e0222 */
[----:B------:R-:W2:Y:S01]  /*9de0*/  LDC R13, c[0x0][0x230] ;  /* 0x00008c00ff0d7b82 */ /* 0x000ea20000000800 */
[----:B------:R1:W-:Y:S01]  /*9df0*/  STL.64 [R1+0x118], R20 ;  /* 0x0001181401007387 */ /* 0x0003e20000100a00 */
[----:B------:R-:W-:-:S03]  /*9e00*/  IMAD.WIDE R18, R2, 0x4, R26 ;  /* 0x0000000402127825 */ /* 0x000fc600078e021a */
[----:B------:R1:W-:Y:S01]  /*9e10*/  LDGSTS.E [R123+0x4000c], desc[UR60][R20.64], !P5 ;  /* 0x4000c000147b7fae */ /* 0x0003e2000e92187c */
[----:B------:R-:W-:Y:S01]  /*9e20*/  ISETP.GE.U32.AND P5, PT, R6, 0x7ffffea7, PT ;  /* 0x7ffffea70600780c */ /* 0x000fe20003fa6070 */
[----:B------:R-:W-:Y:S02]  /*9e30*/  VIADD R6, R15, 0xffffff24 ;  /* 0xffffff240f067836 */ /* 0x000fe40000000000 */
[----:B------:R1:W-:Y:S01]  /*9e40*/  STL.64 [R1+0x370], R18 ;  /* 0x0003701201007387 */ /* 0x0003e20000100a00 */
[C---:B------:R-:W-:Y:S01]  /*9e50*/  IMAD.WIDE R36, R2.reuse, 0x4, R80 ;  /* 0x0000000402247825 */ /* 0x040fe200078e0250 */
[----:B------:R-:W2:Y:S02]  /*9e60*/  LDC R15, c[0x0][0x230] ;  /* 0x00008c00ff0f7b82 */ /* 0x000ea40000000800 */
[----:B------:R4:W-:Y:S01]  /*9e70*/  LDGSTS.E [R123+0x50000], desc[UR60][R18.64], !P6 ;  /* 0x50000000127b7fae */ /* 0x0009e2000f12187c */
[----:B-1----:R-:W-:Y:S01]  /*9e80*/  IMAD.WIDE R20, R2, 0x4, R28 ;  /* 0x0000000402147825 */ /* 0x002fe200078e021c */
[----:B------:R-:W-:-:S03]  /*9e90*/  ISETP.GE.U32.AND P6, PT, R5, 0x7ffffea6, PT ;  /* 0x7ffffea60500780c */ /* 0x000fc60003fc6070 */
[----:B------:R-:W-:Y:S01]  /*9ea0*/  VIADD R5, R17, 0xffffff07 ;  /* 0xffffff0711057836 */ /* 0x000fe20000000000 */
[----:B------:R-:W-:Y:S01]  /*9eb0*/  STL.64 [R1+0x378], R20 ;  /* 0x0003781401007387 */ /* 0x000fe20000100a00 */
[----:B----4-:R-:W-:-:S03]  /*9ec0*/  IMAD.WIDE R18, R2, 0x4, R24 ;  /* 0x0000000402127825 */ /* 0x010fc600078e0218 */
[----:B------:R-:W-:Y:S01]  /*9ed0*/  LDGSTS.E [R123+0x50004], desc[UR60][R20.64], !P0 ;  /* 0x50004000147b7fae */ /* 0x000fe2000c12187c */
[----:B------:R-:W-:Y:S01]  /*9ee0*/  ISETP.GE.U32.AND P0, PT, R6, 0x7ffffea5, PT ;  /* 0x7ffffea50600780c */ /* 0x000fe20003f06070 */
[----:B------:R-:W-:Y:S02]  /*9ef0*/  VIADD R6, R11, 0xffffff06 ;  /* 0xffffff060b067836 */ /* 0x000fe40000000000 */
[----:B------:R1:W-:Y:S01]  /*9f00*/  LDGSTS.E [R123+0x50008], desc[UR60][R18.64], !P1 ;  /* 0x50008000127b7fae */ /* 0x0003e2000c92187c */
[----:B------:R-:W-:Y:S01]  /*9f10*/  ISETP.GE.U32.AND P1, PT, R5, 0x7ffffe88, PT ;  /* 0x7ffffe880500780c */ /* 0x000fe20003f26070 */
[----:B------:R-:W-:Y:S01]  /*9f20*/  VIADD R5, R16, 0xffffff05 ;  /* 0xffffff0510057836 */ /* 0x000fe20000000000 */
[----:B------:R-:W4:Y:S01]  /*9f30*/  LDC R11, c[0x0][0x230] ;  /* 0x00008c00ff0b7b82 */ /* 0x000f220000000800 */
[----:B------:R1:W-:Y:S01]  /*9f40*/  STL.64 [R1+0x380], R18 ;  /* 0x0003801201007387 */ /* 0x0003e20000100a00 */
[----:B------:R-:W-:-:S04]  /*9f50*/  IMAD.WIDE R16, R2, 0x4, R78 ;  /* 0x0000000402107825 */ /* 0x000fc800078e024e */
[----:B------:R-:W-:-:S04]  /*9f60*/  IMAD.WIDE R28, R2, 0x4, R112 ;  /* 0x00000004021c7825 */ /* 0x000fc800078e0270 */
[----:B-1----:R-:W-:-:S04]  /*9f70*/  IMAD.WIDE R18, R2, 0x4, R76 ;  /* 0x0000000402127825 */ /* 0x002fc800078e024c */
[----:B------:R-:W-:-:S04]  /*9f80*/  IMAD.WIDE R26, R2, 0x4, R114 ;  /* 0x00000004021a7825 */ /* 0x000fc800078e0272 */
[----:B------:R-:W-:-:S04]  /*9f90*/  IMAD.WIDE R24, R2, 0x4, R116 ;  /* 0x0000000402187825 */ /* 0x000fc800078e0274 */
[----:B---3--:R-:W-:-:S05]  /*9fa0*/  IMAD.WIDE R20, R2, 0x4, R30 ;  /* 0x0000000402147825 */ /* 0x008fca00078e021e */
[----:B------:R1:W-:Y:S01]  /*9fb0*/  LDGSTS.E [R123+0x5000c], desc[UR60][R20.64], !P2 ;  /* 0x5000c000147b7fae */ /* 0x0003e2000d12187c */
[----:B------:R-:W-:Y:S01]  /*9fc0*/  ISETP.GE.U32.AND P2, PT, R6, 0x7ffffe87, PT ;  /* 0x7ffffe870600780c */ /* 0x000fe20003f46070 */
[C---:B------:R-:W-:Y:S02]  /*9fd0*/  IMAD.WIDE R30, R2.reuse, 0x4, R82 ;  /* 0x00000004021e7825 */ /* 0x040fe400078e0252 */
[----:B------:R1:W-:Y:S04]  /*9fe0*/  STL.64 [R1+0x388], R20 ;  /* 0x0003881401007387 */ /* 0x0003e80000100a00 */
[----:B------:R3:W-:Y:S04]  /*9ff0*/  STL.64 [R1+0x460], R18 ;  /* 0x0004601201007387 */ /* 0x0007e80000100a00 */
[----:B------:R5:W-:Y:S04]  /*a000*/  STL.64 [R1+0x468], R16 ;  /* 0x0004681001007387 */ /* 0x000be80000100a00 */
[----:B------:R-:W4:Y:S01]  /*a010*/  LDL.LU.64 R32, [R1+0x138] ;  /* 0x0001380001207983 */ /* 0x000f220000300a00 */
[----:B-1----:R-:W-:-:S03]  /*a020*/  IMAD.WIDE R20, R2, 0x4, R118 ;  /* 0x0000000402147825 */ /* 0x002fc600078e0276 */
[----:B------:R3:W-:Y:S01]  /*a030*/  LDGSTS.E [R123+0x60000], desc[UR60][R18.64], !P4 ;  /* 0x60000000127b7fae */ /* 0x0007e2000e12187c */
[----:B------:R-:W-:-:S03]  /*a040*/  ISETP.GE.U32.AND P4, PT, R5, 0x7ffffe86, PT ;  /* 0x7ffffe860500780c */ /* 0x000fc60003f86070 */
[----:B------:R-:W4:Y:S04]  /*a050*/  LDL.LU.64 R34, [R1+0x130] ;  /* 0x0001300001227983 */ /* 0x000f280000300a00 */
[----:B------:R-:W-:Y:S04]  /*a060*/  STL.64 [R1+0x470], R36 ;  /* 0x0004702401007387 */ /* 0x000fe80000100a00 */
[----:B------:R5:W-:Y:S01]  /*a070*/  LDGSTS.E [R123+0x60004], desc[UR60][R16.64], !P5 ;  /* 0x60004000107b7fae */ /* 0x000be2000e92187c */
[----:B------:R-:W-:Y:S01]  /*a080*/  VIADD R6, R14, 0xffffff63 ;  /* 0xffffff630e067836 */ /* 0x000fe20000000000 */
[----:B---3--:R-:W1:Y:S02]  /*a090*/  LDC R18, c[0x0][0x230] ;  /* 0x00008c00ff127b82 */ /* 0x008e640000000800 */
[----:B------:R-:W-:Y:S04]  /*a0a0*/  STL.64 [R1+0x478], R30 ;  /* 0x0004781e01007387 */ /* 0x000fe80000100a00 */
[----:B------:R-:W-:Y:S01]  /*a0b0*/  STL.64 [R1+0x5c8], R28 ;  /* 0x0005c81c01007387 */ /* 0x000fe20000100a00 */
[----:B------:R-:W-:Y:S01]  /*a0c0*/  VIADD R5, R8, 0xffffff04 ;  /* 0xffffff0408057836 */ /* 0x000fe20000000000 */
[----:B------:R-:W3:Y:S02]  /*a0d0*/  LDC R14, c[0x0][0x230] ;  /* 0x00008c00ff0e7b82 */ /* 0x000ee40000000800 */
[----:B------:R-:W-:Y:S04]  /*a0e0*/  LDGSTS.E [R123+0x60008], desc[UR60][R36.64], !P6 ;  /* 0x60008000247b7fae */ /* 0x000fe8000f12187c */
[----:B------:R2:W-:Y:S02]  /*a0f0*/  STL.64 [R1+0x5d0], R26 ;  /* 0x0005d01a01007387 */ /* 0x0005e40000100a00 */
[----:B------:R-:W1:Y:S02]  /*a100*/  LDC R8, c[0x0][0x230] ;  /* 0x00008c00ff087b82 */ /* 0x000e640000000800 */
[----:B------:R-:W-:Y:S04]  /*a110*/  LDGSTS.E [R123+0x6000c], desc[UR60][R30.64], !P0 ;  /* 0x6000c0001e7b7fae */ /* 0x000fe8000c12187c */
[----:B------:R2:W-:Y:S02]  /*a120*/  STL.64 [R1+0x5e8], R24 ;  /* 0x0005e81801007387 */ /* 0x0005e40000100a00 */
[----:B-----5:R-:W5:Y:S02]  /*a130*/  LDC R16, c[0x0][0x230] ;  /* 0x00008c00ff107b82 */ /* 0x020f640000000800 */
[----:B------:R-:W-:Y:S04]  /*a140*/  LDGSTS.E [R123+0x70000], desc[UR60][R28.64], !P1 ;  /* 0x700000001c7b7fae */ /* 0x000fe8000c92187c */
[----:B------:R4:W-:Y:S02]  /*a150*/  STL.64 [R1+0x5f8], R20 ;  /* 0x0005f81401007387 */ /* 0x0009e40000100a00 */
[----:B------:R-:W3:Y:S02]  /*a160*/  LDC R17, c[0x0][0x230] ;  /* 0x00008c00ff117b82 */ /* 0x000ee40000000800 */
[----:B------:R3:W-:Y:S04]  /*a170*/  LDGSTS.E [R123+0x70004], desc[UR60][R26.64], !P2 ;  /* 0x700040001a7b7fae */ /* 0x0007e8000d12187c */
[----:B------:R-:W-:Y:S04]  /*a180*/  LDGSTS.E [R123+0x70008], desc[UR60][R24.64], !P4 ;  /* 0x70008000187b7fae */ /* 0x000fe8000e12187c */
[----:B--2---:R-:W3:Y:S04]  /*a190*/  LDL.LU.64 R26, [R1+0x128] ;  /* 0x00012800011a7983 */ /* 0x004ee80000300a00 */
[----:B------:R-:W2:Y:S04]  /*a1a0*/  LDL.LU.64 R36, [R1+0x120] ;  /* 0x0001200001247983 */ /* 0x000ea80000300a00 */
[----:B------:R-:W2:Y:S04]  /*a1b0*/  LDL.LU.64 R28, [R1+0x38] ;  /* 0x00003800011c7983 */ /* 0x000ea80000300a00 */
[----:B------:R-:W2:Y:S04]  /*a1c0*/  LDL.LU.64 R24, [R1+0x30] ;  /* 0x0000300001187983 */ /* 0x000ea80000300a00 */
[----:B------:R-:W2:Y:S01]  /*a1d0*/  LDL.LU.64 R30, [R1+0x28] ;  /* 0x00002800011e7983 */ /* 0x000ea20000300a00 */
[----:B------:R-:W-:Y:S01]  /*a1e0*/  ISETP.GE.U32.AND P5, PT, R5, 0x7ffffe85, PT ;  /* 0x7ffffe850500780c */ /* 0x000fe20003fa6070 */
[----:B------:R-:W-:Y:S01]  /*a1f0*/  VIADD R5, R7, 0xffffff62 ;  /* 0xffffff6207057836 */ /* 0x000fe20000000000 */
[----:B------:R-:W-:Y:S01]  /*a200*/  ISETP.GE.U32.AND P1, PT, R6, 0x7ffffee4, PT ;  /* 0x7ffffee40600780c */ /* 0x000fe20003f26070 */
[----:B-1----:R-:W-:-:S02]  /*a210*/  VIADD R6, R8, 0xffffff61 ;  /* 0xffffff6108067836 */ /* 0x002fc40000000000 */
[----:B------:R-:W-:Y:S01]  /*a220*/  VIADD R7, R15, 0xffffff43 ;  /* 0xffffff430f077836 */ /* 0x000fe20000000000 */
[----:B------:R-:W-:Y:S01]  /*a230*/  ISETP.GE.U32.AND P2, PT, R5, 0x7ffffee3, PT ;  /* 0x7ffffee30500780c */ /* 0x000fe20003f46070 */
[----:B------:R-:W-:Y:S01]  /*a240*/  VIADD R5, R13, 0xffffff60 ;  /* 0xffffff600d057836 */ /* 0x000fe20000000000 */
[----:B------:R-:W-:Y:S01]  /*a250*/  ISETP.GE.U32.AND P4, PT, R6, 0x7ffffee2, PT ;  /* 0x7ffffee20600780c */ /* 0x000fe20003f86070 */
[----:B------:R-:W1:Y:S01]  /*a260*/  LDC R13, c[0x0][0x230] ;  /* 0x00008c00ff0d7b82 */ /* 0x000e620000000800 */
[----:B------:R-:W-:-:S03]  /*a270*/  ISETP.GE.U32.AND P6, PT, R7, 0x7ffffec4, PT ;  /* 0x7ffffec40700780c */ /* 0x000fc60003fc6070 */
[----:B------:R4:W-:Y:S01]  /*a280*/  LDGSTS.E [R123+0x7000c], desc[UR60][R20.64], !P5 ;  /* 0x7000c000147b7fae */ /* 0x0009e2000e92187c */
[----:B------:R-:W-:Y:S01]  /*a290*/  ISETP.GE.U32.AND P5, PT, R5, 0x7ffffee1, PT ;  /* 0x7ffffee10500780c */ /* 0x000fe20003fa6070 */
[----:B-----5:R-:W-:Y:S02]  /*a2a0*/  VIADD R5, R16, 0xffffff42 ;  /* 0xffffff4210057836 */ /* 0x020fe40000000000 */
[----:B------:R-:W5:Y:S03]  /*a2b0*/  LDC R15, c[0x0][0x230] ;  /* 0x00008c00ff0f7b82 */ /* 0x000f660000000800 */
[----:B------:R-:W-:Y:S01]  /*a2c0*/  ISETP.GE.U32.AND P0, PT, R5, 0x7ffffec3, PT ;  /* 0x7ffffec30500780c */ /* 0x000fe20003f06070 */
[----:B---3--:R-:W-:-:S04]  /*a2d0*/  IMAD.WIDE R26, R2, 0x4, R26 ;  /* 0x00000004021a7825 */ /* 0x008fc800078e021a */
[----:B------:R-:W3:Y:S01]  /*a2e0*/  LDC R16, c[0x0][0x230] ;  /* 0x00008c00ff107b82 */ /* 0x000ee20000000800 */
[----:B----4-:R-:W-:-:S04]  /*a2f0*/  IMAD.WIDE R6, R2, 0x4, R32 ;  /* 0x0000000402067825 */ /* 0x010fc800078e0220 */
[C---:B------:R-:W-:Y:S01]  /*a300*/  IMAD.WIDE R20, R2.reuse, 0x4, R34 ;  /* 0x0000000402147825 */ /* 0x040fe200078e0222 */
[----:B------:R-:W-:Y:S04]  /*a310*/  LDGSTS.E [R4+0x40000], desc[UR60][R6.64], !P1 ;  /* 0x4000000006047fae */ /* 0x000fe8000c92187c */
[----:B------:R-:W4:Y:S04]  /*a320*/  LDL.LU.64 R34, [R1+0x20] ;  /* 0x0000200001227983 */ /* 0x000f280000300a00 */
[----:B------:R1:W-:Y:S04]  /*a330*/  STL.64 [R1+0x130], R20 ;  /* 0x0001301401007387 */ /* 0x0003e80000100a00 */
[----:B------:R1:W-:Y:S01]  /*a340*/  LDGSTS.E [R4+0x40004], desc[UR60][R20.64], !P2 ;  /* 0x4000400014047fae */ /* 0x0003e2000d12187c */
[----:B--2---:R-:W-:-:S03]  /*a350*/  IMAD.WIDE R24, R2, 0x4, R24 ;  /* 0x0000000402187825 */ /* 0x004fc600078e0218 */
[----:B------:R2:W-:Y:S04]  /*a360*/  STL.64 [R1+0x138], R26 ;  /* 0x0001381a01007387 */ /* 0x0005e80000100a00 */
[----:B------:R2:W-:Y:S01]  /*a370*/  LDGSTS.E [R4+0x40008], desc[UR60][R26.64], !P4 ;  /* 0x400080001a047fae */ /* 0x0005e2000e12187c */
[----:B-1----:R-:W-:-:S05]  /*a380*/  IMAD.WIDE R20, R2, 0x4, R36 ;  /* 0x0000000402147825 */ /* 0x002fca00078e0224 */
[----:B------:R1:W-:Y:S01]  /*a390*/  STL.64 [R1+0x140], R20 ;  /* 0x0001401401007387 */ /* 0x0003e20000100a00 */
[----:B--2---:R-:W-:-:S03]  /*a3a0*/  IMAD.WIDE R26, R2, 0x4, R28 ;  /* 0x00000004021a7825 */ /* 0x004fc600078e021c */
[----:B------:R1:W-:Y:S04]  /*a3b0*/  LDGSTS.E [R4+0x4000c], desc[UR60][R20.64], !P5 ;  /* 0x4000c00014047fae */ /* 0x0003e8000e92187c */
[----:B------:R2:W-:Y:S04]  /*a3c0*/  STL.64 [R1+0x348], R26 ;  /* 0x0003481a01007387 */ /* 0x0005e80000100a00 */
[----:B------:R-:W-:Y:S01]  /*a3d0*/  LDGSTS.E [R4+0x50000], desc[UR60][R26.64], !P6 ;  /* 0x500000001a047fae */ /* 0x000fe2000f12187c */
[----:B-1----:R-:W-:-:S03]  /*a3e0*/  IMAD.WIDE R20, R2, 0x4, R30 ;  /* 0x0000000402147825 */ /* 0x002fc600078e021e */
[----:B------:R-:W-:Y:S04]  /*a3f0*/  LDGSTS.E [R4+0x50004], desc[UR60][R24.64], !P0 ;  /* 0x5000400018047fae */ /* 0x000fe8000c12187c */
[----:B------:R-:W4:Y:S04]  /*a400*/  LDL.LU.64 R30, [R1+0x240] ;  /* 0x00024000011e7983 */ /* 0x000f280000300a00 */
[----:B------:R1:W-:Y:S04]  /*a410*/  STL.64 [R1+0x350], R24 ;  /* 0x0003501801007387 */ /* 0x0003e80000100a00 */
[----:B------:R-:W4:Y:S04]  /*a420*/  LDL.LU.64 R28, [R1+0x238] ;  /* 0x00023800011c7983 */ /* 0x000f280000300a00 */
[----:B------:R5:W-:Y:S04]  /*a430*/  STL.64 [R1+0x358], R20 ;  /* 0x0003581401007387 */ /* 0x000be80000100a00 */
[----:B--2---:R-:W2:Y:S04]  /*a440*/  LDL.LU.64 R26, [R1+0x230] ;  /* 0x00023000011a7983 */ /* 0x004ea80000300a00 */
[----:B-1----:R-:W2:Y:S04]  /*a450*/  LDL.LU.64 R24, [R1+0x228] ;  /* 0x0002280001187983 */ /* 0x002ea80000300a00 */
[----:B------:R-:W2:Y:S04]  /*a460*/  LDL.LU.64 R44, [R1+0x220] ;  /* 0x00022000012c7983 */ /* 0x000ea80000300a00 */
[----:B------:R-:W2:Y:S01]  /*a470*/  LDL.LU.64 R50, [R1+0x218] ;  /* 0x0002180001327983 */ /* 0x000ea20000300a00 */
[----:B------:R-:W-:-:S02]  /*a480*/  VIADD R8, R17, 0xffffff41 ;  /* 0xffffff4111087836 */ /* 0x000fc40000000000 */
[----:B------:R-:W-:Y:S01]  /*a490*/  VIADD R5, R18, 0xffffff40 ;  /* 0xffffff4012057836 */ /* 0x000fe20000000000 */
[----:B------:R-:W1:Y:S02]  /*a4a0*/  LDC R17, c[0x0][0x230] ;  /* 0x00008c00ff117b82 */ /* 0x000e640000000800 */
[----:B------:R-:W-:Y:S02]  /*a4b0*/  ISETP.GE.U32.AND P1, PT, R8, 0x7ffffec2, PT ;  /* 0x7ffffec20800780c */ /* 0x000fe40003f26070 */
[----:B------:R-:W-:-:S04]  /*a4c0*/  ISETP.GE.U32.AND P2, PT, R5, 0x7ffffec1, PT ;  /* 0x7ffffec10500780c */ /* 0x000fc80003f46070 */
[----:B------:R-:W1:Y:S01]  /*a4d0*/  LDC R18, c[0x0][0x230] ;  /* 0x00008c00ff127b82 */ /* 0x000e620000000800 */
[----:B------:R-:W-:Y:S02]  /*a4e0*/  VIADD R5, R14, 0xffffff22 ;  /* 0xffffff220e057836 */ /* 0x000fe40000000000 */
[----:B------:R-:W-:-:S03]  /*a4f0*/  VIADD R8, R11, 0xffffff23 ;  /* 0xffffff230b087836 */ /* 0x000fc60000000000 */
[----:B------:R-:W-:Y:S01]  /*a500*/  ISETP.GE.U32.AND P5, PT, R5, 0x7ffffea3, PT ;  /* 0x7ffffea30500780c */ /* 0x000fe20003fa6070 */
[----:B------:R-:W-:Y:S01]  /*a510*/  VIADD R5, R13, 0xffffff21 ;  /* 0xffffff210d057836 */ /* 0x000fe20000000000 */
[----:B------:R-:W-:Y:S01]  /*a520*/  ISETP.GE.U32.AND P4, PT, R8, 0x7ffffea4, PT ;  /* 0x7ffffea40800780c */ /* 0x000fe20003f86070 */
[----:B---3--:R-:W-:Y:S01]  /*a530*/  VIADD R8, R16, 0xffffff20 ;  /* 0xffffff2010087836 */ /* 0x008fe20000000000 */
[----:B------:R3:W-:Y:S01]  /*a540*/  LDGSTS.E [R4+0x50008], desc[UR60][R20.64], !P1 ;  /* 0x5000800014047fae */ /* 0x0007e2000c92187c */
[----:B------:R-:W2:Y:S01]  /*a550*/  LDC R11, c[0x0][0x230] ;  /* 0x00008c00ff0b7b82 */ /* 0x000ea20000000800 */
[----:B------:R-:W-:Y:S01]  /*a560*/  ISETP.GE.U32.AND P6, PT, R5, 0x7ffffea2, PT ;  /* 0x7ffffea20500780c */ /* 0x000fe20003fc6070 */
[----:B-----5:R-:W-:Y:S02]  /*a570*/  VIADD R5, R15, 0xffffff03 ;  /* 0xffffff030f057836 */ /* 0x020fe40000000000 */
[----:B------:R-:W-:Y:S01]  /*a580*/  IMAD.WIDE R14, R2, 0x4, R86 ;  /* 0x00000004020e7825 */ /* 0x000fe200078e0256 */
[----:B------:R-:W-:-:S02]  /*a590*/  ISETP.GE.U32.AND P0, PT, R8, 0x7ffffea1, PT ;  /* 0x7ffffea10800780c */ /* 0x000fc40003f06070 */
[----:B------:R-:W-:Y:S01]  /*a5a0*/  ISETP.GE.U32.AND P1, PT, R5, 0x7ffffe84, PT ;  /* 0x7ffffe840500780c */ /* 0x000fe20003f26070 */
[----:B---3--:R-:W-:-:S04]  /*a5b0*/  IMAD.WIDE R20, R2, 0x4, R84 ;  /* 0x0000000402147825 */ /* 0x008fc800078e0254 */
[----:B-1----:R-:W-:Y:S02]  /*a5c0*/  VIADD R5, R17, 0xffffff02 ;  /* 0xffffff0211057836 */ /* 0x002fe40000000000 */
[----:B------:R-:W-:Y:S02]  /*a5d0*/  VIADD R8, R18, 0xffffff01 ;  /* 0xffffff0112087836 */ /* 0x000fe40000000000 */
[----:B----4-:R-:W-:-:S05]  /*a5e0*/  IMAD.WIDE R32, R2, 0x4, R34 ;  /* 0x0000000402207825 */ /* 0x010fca00078e0222 */
[----:B------:R1:W-:Y:S04]  /*a5f0*/  STL.64 [R1+0x360], R32 ;  /* 0x0003602001007387 */ /* 0x0003e80000100a00 */
[----:B------:R2:W-:Y:S04]  /*a600*/  STL.64 [R1+0x428], R20 ;  /* 0x0004281401007387 */ /* 0x0005e80000100a00 */
[----:B------:R3:W-:Y:S04]  /*a610*/  STL.64 [R1+0x430], R14 ;  /* 0x0004300e01007387 */ /* 0x0007e80000100a00 */
[----:B------:R-:W4:Y:S04]  /*a620*/  LDL.LU.64 R40, [R1+0x340] ;  /* 0x0003400001287983 */ /* 0x000f280000300a00 */
[----:B------:R-:W-:Y:S01]  /*a630*/  LDGSTS.E [R4+0x5000c], desc[UR60][R32.64], !P2 ;  /* 0x5000c00020047fae */ /* 0x000fe2000d12187c */
[----:B------:R-:W-:Y:S01]  /*a640*/  ISETP.GE.U32.AND P2, PT, R5, 0x7ffffe83, PT ;  /* 0x7ffffe830500780c */ /* 0x000fe20003f46070 */
[----:B------:R-:W-:-:S02]  /*a650*/  IMAD.SHL.U32 R5, R9, 0x80, RZ ;  /* 0x0000008009057824 */ /* 0x000fc400078e00ff */
[----:B------:R-:W5:Y:S04]  /*a660*/  LDL.LU.64 R38, [R1+0x330] ;  /* 0x0003300001267983 */ /* 0x000f680000300a00 */
[----:B------:R2:W-:Y:S01]  /*a670*/  LDGSTS.E [R4+0x60000], desc[UR60][R20.64], !P4 ;  /* 0x6000000014047fae */ /* 0x0005e2000e12187c */
[----:B------:R-:W-:-:S03]  /*a680*/  ISETP.GE.U32.AND P4, PT, R8, 0x7ffffe82, PT ;  /* 0x7ffffe820800780c */ /* 0x000fc60003f86070 */
[----:B------:R-:W5:Y:S04]  /*a690*/  LDL.LU.64 R36, [R1+0x320] ;  /* 0x0003200001247983 */ /* 0x000f680000300a00 */
[----:B------:R-:W5:Y:S04]  /*a6a0*/  LDL.LU.64 R34, [R1+0x310] ;  /* 0x0003100001227983 */ /* 0x000f680000300a00 */
[----:B-1----:R-:W5:Y:S04]  /*a6b0*/  LDL.LU.64 R32, [R1+0x300] ;  /* 0x0003000001207983 */ /* 0x002f680000300a00 */
[----:B------:R3:W-:Y:S01]  /*a6c0*/  LDGSTS.E [R4+0x60004], desc[UR60][R14.64], !P5 ;  /* 0x600040000e047fae */ /* 0x0007e2000e92187c */
[----:B------:R-:W-:-:S03]  /*a6d0*/  IMAD.WIDE R8, R2, 0x4, R30 ;  /* 0x0000000402087825 */ /* 0x000fc600078e021e */
[----:B------:R-:W5:Y:S04]  /*a6e0*/  LDL.LU.64 R30, [R1+0x2f0] ;  /* 0x0002f000011e7983 */ /* 0x000f680000300a00 */
[----:B------:R-:W-:Y:S01]  /*a6f0*/  LDGSTS.E [R4+0x60008], desc[UR60][R8.64], !P6 ;  /* 0x6000800008047fae */ /* 0x000fe2000f12187c */
[----:B------:R-:W-:-:S03]  /*a700*/  IMAD.WIDE R42, R2, 0x4, R28 ;  /* 0x00000004022a7825 */ /* 0x000fc600078e021c */
[----:B------:R-:W5:Y:S04]  /*a710*/  LDL.LU.64 R28, [R1+0x2e0] ;  /* 0x0002e000011c7983 */ /* 0x000f680000300a00 */
[----:B------:R-:W-:Y:S01]  /*a720*/  LDGSTS.E [R4+0x6000c], desc[UR60][R42.64], !P0 ;  /* 0x6000c0002a047fae */ /* 0x000fe2000c12187c */
[----:B--2---:R-:W-:-:S03]  /*a730*/  IMAD.WIDE R20, R2, 0x4, R26 ;  /* 0x0000000402147825 */ /* 0x004fc600078e021a */
[----:B------:R-:W2:Y:S01]  /*a740*/  LDL.LU.64 R26, [R1+0x2d0] ;  /* 0x0002d000011a7983 */ /* 0x000ea20000300a00 */
[----:B------:R-:W-:-:S03]  /*a750*/  IMAD.WIDE R18, R2, 0x4, R24 ;  /* 0x0000000402127825 */ /* 0x000fc600078e0218 */
[----:B------:R1:W-:Y:S01]  /*a760*/  STL.64 [R1+0x438], R42 ;  /* 0x0004382a01007387 */ /* 0x0003e20000100a00 */
[----:B------:R-:W-:-:S03]  /*a770*/  IMAD.WIDE R16, R2, 0x4, R44 ;  /* 0x0000000402107825 */ /* 0x000fc600078e022c */
[----:B------:R-:W2:Y:S01]  /*a780*/  LDL.LU.64 R24, [R1+0x2c0] ;  /* 0x0002c00001187983 */ /* 0x000ea20000300a00 */
[----:B---3--:R-:W-:-:S03]  /*a790*/  IMAD.WIDE R14, R2, 0x4, R50 ;  /* 0x00000004020e7825 */ /* 0x008fc600078e0232 */
[----:B------:R3:W-:Y:S04]  /*a7a0*/  STL.64 [R1+0x558], R20 ;  /* 0x0005581401007387 */ /* 0x0007e80000100a00 */
[----:B------:R-:W3:Y:S04]  /*a7b0*/  LDL.LU.64 R52, [R1+0x2b0] ;  /* 0x0002b00001347983 */ /* 0x000ee80000300a00 */
[----:B------:R3:W-:Y:S04]  /*a7c0*/  STL.64 [R1+0x560], R18 ;  /* 0x0005601201007387 */ /* 0x0007e80000100a00 */
[----:B------:R-:W3:Y:S04]  /*a7d0*/  LDL.LU.64 R50, [R1+0x2a0] ;  /* 0x0002a00001327983 */ /* 0x000ee80000300a00 */
[----:B------:R3:W-:Y:S04]  /*a7e0*/  STL.64 [R1+0x568], R16 ;  /* 0x0005681001007387 */ /* 0x0007e80000100a00 */
[----:B------:R-:W3:Y:S04]  /*a7f0*/  LDL.LU.64 R48, [R1+0x290] ;  /* 0x0002900001307983 */ /* 0x000ee80000300a00 */
[----:B------:R3:W-:Y:S04]  /*a800*/  STL.64 [R1+0x580], R14 ;  /* 0x0005800e01007387 */ /* 0x0007e80000100a00 */
[----:B------:R-:W3:Y:S04]  /*a810*/  LDL.LU.64 R54, [R1+0x280] ;  /* 0x0002800001367983 */ /* 0x000ee80000300a00 */
[----:B------:R-:W3:Y:S04]  /*a820*/  LDL.LU.64 R46, [R1+0x270] ;  /* 0x00027000012e7983 */ /* 0x000ee80000300a00 */
[----:B------:R-:W3:Y:S04]  /*a830*/  LDL.LU.64 R44, [R1+0x260] ;  /* 0x00026000012c7983 */ /* 0x000ee80000300a00 */
[----:B-1----:R-:W3:Y:S01]  /*a840*/  LDL.LU.64 R42, [R1+0x250] ;  /* 0x00025000012a7983 */ /* 0x002ee20000300a00 */
[----:B------:R-:W-:-:S03]  /*a850*/  VIADD R11, R11, 0xffffff00 ;  /* 0xffffff000b0b7836 */ /* 0x000fc60000000000 */
[----:B------:R-:W-:Y:S02]  /*a860*/  STL [R1], RZ ;  /* 0x000000ff01007387 */ /* 0x000fe40000100800 */
[----:B------:R-:W-:Y:S02]  /*a870*/  ISETP.GE.U32.AND P5, PT, R11, 0x7ffffe81, PT ;  /* 0x7ffffe810b00780c */ /* 0x000fe40003fa6070 */
[----:B------:R-:W-:Y:S04]  /*a880*/  STL [R1+0x4], RZ ;  /* 0x000004ff01007387 */ /* 0x000fe80000100800 */
[----:B------:R1:W-:Y:S04]  /*a890*/  LDGSTS.E [R4+0x70000], desc[UR60][R20.64], !P1 ;  /* 0x7000000014047fae */ /* 0x0003e8000c92187c */
[----:B------:R1:W-:Y:S04]  /*a8a0*/  LDGSTS.E [R4+0x70004], desc[UR60][R18.64], !P2 ;  /* 0x7000400012047fae */ /* 0x0003e8000d12187c */
[----:B------:R1:W-:Y:S04]  /*a8b0*/  LDGSTS.E [R4+0x70008], desc[UR60][R16.64], !P4 ;  /* 0x7000800010047fae */ /* 0x0003e8000e12187c */
[----:B------:R1:W-:Y:S04]  /*a8c0*/  LDGSTS.E [R4+0x7000c], desc[UR60][R14.64], !P5 ;  /* 0x7000c0000e047fae */ /* 0x0003e8000e92187c */
[----:B------:R-:W0:Y:S01]  /*a8d0*/  LDGDEPBAR ;  /* 0x00000000000079af */ /* 0x000e220000000000 */
[----:B----4-:R-:W-:-:S04]  /*a8e0*/  IMAD.WIDE R40, R5, 0x4, R40 ;  /* 0x0000000405287825 */ /* 0x010fc800078e0228 */
[C---:B-----5:R-:W-:Y:S01]  /*a8f0*/  IMAD.WIDE R38, R5.reuse, 0x4, R38 ;  /* 0x0000000405267825 */ /* 0x060fe200078e0226 */
[----:B------:R4:W-:Y:S03]  /*a900*/  STL.64 [R1+0x578], R40 ;  /* 0x0005782801007387 */ /* 0x0009e60000100a00 */
[C---:B------:R-:W-:Y:S01]  /*a910*/  IMAD.WIDE R36, R5.reuse, 0x4, R36 ;  /* 0x0000000405247825 */ /* 0x040fe200078e0224 */
        /* <DEDUP_REMOVED lines=9> */
[C---:B--2---:R-:W-:Y:S01]  /*a9b0*/  IMAD.WIDE R26, R5.reuse, 0x4, R26 ;  /* 0x00000004051a7825 */ /* 0x044fe200078e021a */
[----:B------:R2:W-:Y:S03]  /*a9c0*/  STL.64 [R1+0x638], R28 ;  /* 0x0006381c01007387 */ /* 0x0005e60000100a00 */
[C---:B------:R-:W-:Y:S01]  /*a9d0*/  IMAD.WIDE R24, R5.reuse, 0x4, R24 ;  /* 0x0000000405187825 */ /* 0x040fe200078e0218 */
[----:B------:R2:W-:Y:S03]  /*a9e0*/  STL.64 [R1+0x658], R26 ;  /* 0x0006581a01007387 */ /* 0x0005e60000100a00 */
[C---:B---3--:R-:W-:Y:S01]  /*a9f0*/  IMAD.WIDE R52, R5.reuse, 0x4, R52 ;  /* 0x0000000405347825 */ /* 0x048fe200078e0234 */
[----:B------:R3:W-:Y:S03]  /*aa00*/  STL.64 [R1+0x668], R24 ;  /* 0x0006681801007387 */ /* 0x0007e60000100a00 */
[C---:B------:R-:W-:Y:S01]  /*aa10*/  IMAD.WIDE R50, R5.reuse, 0x4, R50 ;  /* 0x0000000405327825 */ /* 0x040fe200078e0232 */
[----:B------:R3:W-:Y:S03]  /*aa20*/  STL.64 [R1+0x688], R52 ;  /* 0x0006883401007387 */ /* 0x0007e60000100a00 */
[C---:B------:R-:W-:Y:S01]  /*aa30*/  IMAD.WIDE R48, R5.reuse, 0x4, R48 ;  /* 0x0000000405307825 */ /* 0x040fe200078e0230 */
[----:B------:R-:W-:Y:S03]  /*aa40*/  STL.64 [R1+0x6a8], R50 ;  /* 0x0006a83201007387 */ /* 0x000fe60000100a00 */
[C---:B-1----:R-:W-:Y:S01]  /*aa50*/  IMAD.WIDE R20, R5.reuse, 0x4, R54 ;  /* 0x0000000405147825 */ /* 0x042fe200078e0236 */
[----:B------:R1:W-:Y:S03]  /*aa60*/  STL.64 [R1+0x6b0], R48 ;  /* 0x0006b03001007387 */ /* 0x0003e60000100a00 */
[C---:B------:R-:W-:Y:S01]  /*aa70*/  IMAD.WIDE R18, R5.reuse, 0x4, R46 ;  /* 0x0000000405127825 */ /* 0x040fe200078e022e */
[----:B------:R1:W-:Y:S03]  /*aa80*/  STL.64 [R1+0x6c8], R20 ;  /* 0x0006c81401007387 */ /* 0x0003e60000100a00 */
[C---:B------:R-:W-:Y:S01]  /*aa90*/  IMAD.WIDE R16, R5.reuse, 0x4, R44 ;  /* 0x0000000405107825 */ /* 0x040fe200078e022c */
[----:B------:R1:W-:Y:S03]  /*aaa0*/  STL.64 [R1+0x6e0], R18 ;  /* 0x0006e01201007387 */ /* 0x0003e60000100a00 */
[C---:B------:R-:W-:Y:S01]  /*aab0*/  IMAD.WIDE R14, R5.reuse, 0x4, R42 ;  /* 0x00000004050e7825 */ /* 0x040fe200078e022a */
[----:B------:R1:W-:Y:S04]  /*aac0*/  STL.64 [R1+0x6e8], R16 ;  /* 0x0006e81001007387 */ /* 0x0003e80000100a00 */
[----:B------:R-:W3:Y:S04]  /*aad0*/  LDL.LU.64 R46, [R1+0x338] ;  /* 0x00033800012e7983 */ /* 0x000ee80000300a00 */
[----:B------:R1:W-:Y:S04]  /*aae0*/  STL.64 [R1+0x700], R14 ;  /* 0x0007000e01007387 */ /* 0x0003e80000100a00 */
[----:B------:R-:W3:Y:S04]  /*aaf0*/  LDL.LU.64 R44, [R1+0x328] ;  /* 0x00032800012c7983 */ /* 0x000ee80000300a00 */
[----:B------:R1:W-:Y:S04]  /*ab00*/  LDGSTS.E [R0+-0x30000], desc[UR60][R40.64], P3 ;  /* 0xd000000028007fae */ /* 0x0003e8000992187c */
[----:B------:R-:W3:Y:S04]  /*ab10*/  LDL.LU.64 R42, [R1+0x318] ;  /* 0x00031800012a7983 */ /* 0x000ee80000300a00 */
[----:B------:R1:W-:Y:S04]  /*ab20*/  LDGSTS.E [R0+-0x2fc00], desc[UR60][R38.64], P3 ;  /* 0xd040000026007fae */ /* 0x0003e8000992187c */
[----:B----4-:R-:W4:Y:S04]  /*ab30*/  LDL.LU.64 R40, [R1+0x308] ;  /* 0x0003080001287983 */ /* 0x010f280000300a00 */
[----:B------:R4:W-:Y:S04]  /*ab40*/  LDGSTS.E [R0+-0x2f800], desc[UR60][R36.64], P3 ;  /* 0xd080000024007fae */ /* 0x0009e8000992187c */
[----:B-----5:R-:W5:Y:S04]  /*ab50*/  LDL.LU.64 R38, [R1+0x2f8] ;  /* 0x0002f80001267983 */ /* 0x020f680000300a00 */
[----:B------:R5:W-:Y:S04]  /*ab60*/  LDGSTS.E [R0+-0x2f400], desc[UR60][R34.64], P3 ;  /* 0xd0c0000022007fae */ /* 0x000be8000992187c */
[----:B------:R-:W5:Y:S04]  /*ab70*/  LDL.LU.64 R36, [R1+0x2e8] ;  /* 0x0002e80001247983 */ /* 0x000f680000300a00 */
[----:B------:R5:W-:Y:S04]  /*ab80*/  LDGSTS.E [R0+-0x2f000], desc[UR60][R32.64], P3 ;  /* 0xd100000020007fae */ /* 0x000be8000992187c */
[----:B------:R-:W5:Y:S04]  /*ab90*/  LDL.LU.64 R34, [R1+0x2d8] ;  /* 0x0002d80001227983 */ /* 0x000f680000300a00 */
[----:B------:R5:W-:Y:S04]  /*aba0*/  LDGSTS.E [R0+-0x2ec00], desc[UR60][R30.64], P3 ;  /* 0xd14000001e007fae */ /* 0x000be8000992187c */
[----:B------:R-:W5:Y:S04]  /*abb0*/  LDL.LU.64 R32, [R1+0x2c8] ;  /* 0x0002c80001207983 */ /* 0x000f680000300a00 */
[----:B------:R5:W-:Y:S04]  /*abc0*/  LDGSTS.E [R0+-0x2e800], desc[UR60][R28.64], P3 ;  /* 0xd18000001c007fae */ /* 0x000be8000992187c */
[----:B------:R-:W5:Y:S04]  /*abd0*/  LDL.LU.64 R30, [R1+0x2b8] ;  /* 0x0002b800011e7983 */ /* 0x000f680000300a00 */
[----:B------:R5:W-:Y:S04]  /*abe0*/  LDGSTS.E [R0+-0x2e400], desc[UR60][R26.64], P3 ;  /* 0xd1c000001a007fae */ /* 0x000be8000992187c */
[----:B--2---:R-:W2:Y:S04]  /*abf0*/  LDL.LU.64 R28, [R1+0x2a8] ;  /* 0x0002a800011c7983 */ /* 0x004ea80000300a00 */
[----:B------:R2:W-:Y:S04]  /*ac00*/  LDGSTS.E [R0+-0x2e000], desc[UR60][R24.64], P3 ;  /* 0xd200000018007fae */ /* 0x0005e8000992187c */
[----:B------:R-:W2:Y:S04]  /*ac10*/  LDL.LU.64 R26, [R1+0x298] ;  /* 0x00029800011a7983 */ /* 0x000ea80000300a00 */
[----:B------:R-:W-:Y:S04]  /*ac20*/  LDGSTS.E [R0+-0x2dc00], desc[UR60][R52.64], P3 ;  /* 0xd240000034007fae */ /* 0x000fe8000992187c */
[----:B---3--:R-:W3:Y:S04]  /*ac30*/  LDL.LU.64 R24, [R1+0x288] ;  /* 0x0002880001187983 */ /* 0x008ee80000300a00 */
[----:B------:R-:W3:Y:S04]  /*ac40*/  LDL.LU.64 R54, [R1+0x278] ;  /* 0x0002780001367983 */ /* 0x000ee80000300a00 */
[----:B------:R-:W-:Y:S04]  /*ac50*/  LDGSTS.E [R0+-0x2d800], desc[UR60][R50.64], P3 ;  /* 0xd280000032007fae */ /* 0x000fe8000992187c */
[----:B------:R-:W3:Y:S04]  /*ac60*/  LDL.LU.64 R52, [R1+0x268] ;  /* 0x0002680001347983 */ /* 0x000ee80000300a00 */
[----:B------:R-:W-:Y:S04]  /*ac70*/  LDGSTS.E [R0+-0x2d400], desc[UR60][R48.64], P3 ;  /* 0xd2c0000030007fae */ /* 0x000fe8000992187c */
[----:B------:R3:W-:Y:S04]  /*ac80*/  LDGSTS.E [R0+-0x2d000], desc[UR60][R20.64], P3 ;  /* 0xd300000014007fae */ /* 0x0007e8000992187c */
[----:B------:R3:W-:Y:S04]  /*ac90*/  LDGSTS.E [R0+-0x2cc00], desc[UR60][R18.64], P3 ;  /* 0xd340000012007fae */ /* 0x0007e8000992187c */
[----:B-1----:R-:W3:Y:S04]  /*aca0*/  LDL.LU.64 R48, [R1+0x258] ;  /* 0x0002580001307983 */ /* 0x002ee80000300a00 */
[----:B------:R-:W3:Y:S04]  /*acb0*/  LDL.LU.64 R50, [R1+0x248] ;  /* 0x0002480001327983 */ /* 0x000ee80000300a00 */
[----:B------:R1:W-:Y:S04]  /*acc0*/  LDGSTS.E [R0+-0x2c800], desc[UR60][R16.64], P3 ;  /* 0xd380000010007fae */ /* 0x0003e8000992187c */
[----:B------:R1:W-:Y:S01]  /*acd0*/  LDGSTS.E [R0+-0x2c400], desc[UR60][R14.64], P3 ;  /* 0xd3c000000e007fae */ /* 0x0003e2000992187c */
[----:B------:R-:W-:-:S04]  /*ace0*/  IMAD.WIDE R46, R5, 0x4, R46 ;  /* 0x00000004052e7825 */ /* 0x000fc800078e022e */
[C---:B------:R-:W-:Y:S01]  /*acf0*/  IMAD.WIDE R44, R5.reuse, 0x4, R44 ;  /* 0x00000004052c7825 */ /* 0x040fe200078e022c */
[----:B------:R-:W-:Y:S03]  /*ad00*/  STL.64 [R1+0x4f0], R46 ;  /* 0x0004f02e01007387 */ /* 0x000fe60000100a00 */
[C---:B------:R-:W-:Y:S01]  /*ad10*/  IMAD.WIDE R42, R5.reuse, 0x4, R42 ;  /* 0x00000004052a7825 */ /* 0x040fe200078e022a */
[----:B------:R-:W-:Y:S03]  /*ad20*/  STL.64 [R1+0x508], R44 ;  /* 0x0005082c01007387 */ /* 0x000fe60000100a00 */
[C---:B----4-:R-:W-:Y:S01]  /*ad30*/  IMAD.WIDE R40, R5.reuse, 0x4, R40 ;  /* 0x0000000405287825 */ /* 0x050fe200078e0228 */
[----:B------:R-:W-:Y:S03]  /*ad40*/  STL.64 [R1+0x510], R42 ;  /* 0x0005102a01007387 */ /* 0x000fe60000100a00 */
[C---:B-----5:R-:W-:Y:S01]  /*ad50*/  IMAD.WIDE R38, R5.reuse, 0x4, R38 ;  /* 0x0000000405267825 */ /* 0x060fe200078e0226 */
[----:B------:R-:W-:Y:S03]  /*ad60*/  STL.64 [R1+0x528], R40 ;  /* 0x0005282801007387 */ /* 0x000fe60000100a00 */
[C---:B------:R-:W-:Y:S01]  /*ad70*/  IMAD.WIDE R36, R5.reuse, 0x4, R36 ;  /* 0x0000000405247825 */ /* 0x040fe200078e0224 */
[----:B------:R-:W-:Y:S03]  /*ad80*/  STL.64 [R1+0x540], R38 ;  /* 0x0005402601007387 */ /* 0x000fe60000100a00 */
[C---:B------:R-:W-:Y:S01]  /*ad90*/  IMAD.WIDE R34, R5.reuse, 0x4, R34 ;  /* 0x0000000405227825 */ /* 0x040fe200078e0222 */
[----:B------:R-:W-:Y:S03]  /*ada0*/  STL.64 [R1+0x570], R36 ;  /* 0x0005702401007387 */ /* 0x000fe60000100a00 */
[C---:B------:R-:W-:Y:S01]  /*adb0*/  IMAD.WIDE R32, R5.reuse, 0x4, R32 ;  /* 0x0000000405207825 */ /* 0x040fe200078e0220 */
[----:B------:R-:W-:Y:S03]  /*adc0*/  STL.64 [R1+0x598], R34 ;  /* 0x0005982201007387 */ /* 0x000fe60000100a00 */
[C---:B------:R-:W-:Y:S01]  /*add0*/  IMAD.WIDE R30, R5.reuse, 0x4, R30 ;  /* 0x00000004051e7825 */ /* 0x040fe200078e021e */
[----:B------:R-:W-:Y:S03]  /*ade0*/  STL.64 [R1+0x5b8], R32 ;  /* 0x0005b82001007387 */ /* 0x000fe60000100a00 */
[C---:B--2---:R-:W-:Y:S01]  /*adf0*/  IMAD.WIDE R28, R5.reuse, 0x4, R28 ;  /* 0x00000004051c7825 */ /* 0x044fe200078e021c */
[----:B------:R-:W-:Y:S03]  /*ae00*/  STL.64 [R1+0x5d8], R30 ;  /* 0x0005d81e01007387 */ /* 0x000fe60000100a00 */
[C---:B------:R-:W-:Y:S01]  /*ae10*/  IMAD.WIDE R26, R5.reuse, 0x4, R26 ;  /* 0x00000004051a7825 */ /* 0x040fe200078e021a */
[----:B------:R-:W-:Y:S03]  /*ae20*/  STL.64 [R1+0x600], R28 ;  /* 0x0006001c01007387 */ /* 0x000fe60000100a00 */
[C---:B---3--:R-:W-:Y:S01]  /*ae30*/  IMAD.WIDE R24, R5.reuse, 0x4, R24 ;  /* 0x0000000405187825 */ /* 0x048fe200078e0218 */
[----:B------:R-:W-:Y:S03]  /*ae40*/  STL.64 [R1+0x610], R26 ;  /* 0x0006101a01007387 */ /* 0x000fe60000100a00 */
[C---:B------:R-:W-:Y:S01]  /*ae50*/  IMAD.WIDE R20, R5.reuse, 0x4, R54 ;  /* 0x0000000405147825 */ /* 0x040fe200078e0236 */
[----:B------:R2:W-:Y:S03]  /*ae60*/  STL.64 [R1+0x630], R24 ;  /* 0x0006301801007387 */ /* 0x0005e60000100a00 */
[C---:B------:R-:W-:Y:S01]  /*ae70*/  IMAD.WIDE R18, R5.reuse, 0x4, R52 ;  /* 0x0000000405127825 */ /* 0x040fe200078e0234 */
[----:B------:R3:W-:Y:S04]  /*ae80*/  STL.64 [R1+0x650], R20 ;  /* 0x0006501401007387 */ /* 0x0007e80000100a00 */
[----:B------:R3:W-:Y:S04]  /*ae90*/  STL.64 [R1+0x660], R18 ;  /* 0x0006601201007387 */ /* 0x0007e80000100a00 */
[----:B------:R-:W-:Y:S04]  /*aea0*/  LDGSTS.E [R3+-0x2fe00], desc[UR60][R46.64], P3 ;  /* 0xd02000002e037fae */ /* 0x000fe8000992187c */
[----:B------:R-:W-:Y:S01]  /*aeb0*/  LDGSTS.E [R3+-0x2fa00], desc[UR60][R44.64], P3 ;  /* 0xd06000002c037fae */ /* 0x000fe2000992187c */
[----:B-1----:R-:W-:-:S03]  /*aec0*/  IMAD.WIDE R16, R5, 0x4, R48 ;  /* 0x0000000405107825 */ /* 0x002fc600078e0230 */
[----:B------:R-:W-:Y:S01]  /*aed0*/  LDGSTS.E [R3+-0x2f600], desc[UR60][R42.64], P3 ;  /* 0xd0a000002a037fae */ /* 0x000fe2000992187c */
[----:B------:R-:W-:-:S03]  /*aee0*/  IMAD.WIDE R14, R5, 0x4, R50 ;  /* 0x00000004050e7825 */ /* 0x000fc600078e0232 */
[----:B------:R3:W-:Y:S04]  /*aef0*/  STL.64 [R1+0x680], R16 ;  /* 0x0006801001007387 */ /* 0x0007e80000100a00 */
[----:B------:R3:W-:Y:S04]  /*af00*/  STL.64 [R1+0x6a0], R14 ;  /* 0x0006a00e01007387 */ /* 0x0007e80000100a00 */
[----:B------:R3:W-:Y:S04]  /*af10*/  STL [R1+0x8], RZ ;  /* 0x000008ff01007387 */ /* 0x0007e80000100800 */
        /* <DEDUP_REMOVED lines=61> */
[----:B------:R-:W4:Y:S04]  /*b2f0*/  LDL R11, [R1+0x5f0] ;  /* 0x0005f000010b7983 */ /* 0x000f280000100800 */
[----:B------:R-:W-:Y:S04]  /*b300*/  LDGSTS.E [R3+-0x2f200], desc[UR60][R40.64], P3 ;  /* 0xd0e0000028037fae */ /* 0x000fe8000992187c */
[----:B------:R-:W-:Y:S04]  /*b310*/  LDGSTS.E [R3+-0x2ee00], desc[UR60][R38.64], P3 ;  /* 0xd120000026037fae */ /* 0x000fe8000992187c */
[----:B------:R-:W-:Y:S04]  /*b320*/  LDGSTS.E [R3+-0x2ea00], desc[UR60][R36.64], P3 ;  /* 0xd160000024037fae */ /* 0x000fe8000992187c */
[----:B------:R-:W-:Y:S04]  /*b330*/  LDGSTS.E [R3+-0x2e600], desc[UR60][R34.64], P3 ;  /* 0xd1a0000022037fae */ /* 0x000fe8000992187c */
[----:B------:R-:W-:Y:S04]  /*b340*/  LDGSTS.E [R3+-0x2e200], desc[UR60][R32.64], P3 ;  /* 0xd1e0000020037fae */ /* 0x000fe8000992187c */
[----:B------:R-:W-:Y:S04]  /*b350*/  LDGSTS.E [R3+-0x2de00], desc[UR60][R30.64], P3 ;  /* 0xd22000001e037fae */ /* 0x000fe8000992187c */
[----:B------:R-:W-:Y:S04]  /*b360*/  LDGSTS.E [R3+-0x2da00], desc[UR60][R28.64], P3 ;  /* 0xd26000001c037fae */ /* 0x000fe8000992187c */
[----:B------:R-:W-:Y:S04]  /*b370*/  LDGSTS.E [R3+-0x2d600], desc[UR60][R26.64], P3 ;  /* 0xd2a000001a037fae */ /* 0x000fe8000992187c */
[----:B------:R2:W-:Y:S04]  /*b380*/  LDGSTS.E [R3+-0x2d200], desc[UR60][R24.64], P3 ;  /* 0xd2e0000018037fae */ /* 0x0005e8000992187c */
[----:B------:R3:W-:Y:S04]  /*b390*/  LDGSTS.E [R3+-0x2ce00], desc[UR60][R20.64], P3 ;  /* 0xd320000014037fae */ /* 0x0007e8000992187c */
[----:B------:R3:W-:Y:S04]  /*b3a0*/  LDGSTS.E [R3+-0x2ca00], desc[UR60][R18.64], P3 ;  /* 0xd360000012037fae */ /* 0x0007e8000992187c */
[----:B------:R3:W-:Y:S04]  /*b3b0*/  LDGSTS.E [R3+-0x2c600], desc[UR60][R16.64], P3 ;  /* 0xd3a0000010037fae */ /* 0x0007e8000992187c */
[----:B------:R3:W-:Y:S01]  /*b3c0*/  LDGSTS.E [R3+-0x2c200], desc[UR60][R14.64], P3 ;  /* 0xd3e000000e037fae */ /* 0x0007e2000992187c */
[----:B--2---:R-:W-:-:S03]  /*b3d0*/  CS2R R24, SRZ ;  /* 0x0000000000187805 */ /* 0x004fc6000001ff00 */
[----:B------:R-:W0:Y:S01]  /*b3e0*/  LDGDEPBAR ;  /* 0x00000000000079af */ /* 0x000e220000000000 */
[----:B------:R-:W-:Y:S02]  /*b3f0*/  CS2R R26, SRZ ;  /* 0x00000000001a7805 */ /* 0x000fe4000001ff00 */
[----:B------:R-:W-:Y:S02]  /*b400*/  CS2R R28, SRZ ;  /* 0x00000000001c7805 */ /* 0x000fe4000001ff00 */
[----:B------:R-:W-:Y:S02]  /*b410*/  CS2R R30, SRZ ;  /* 0x00000000001e7805 */ /* 0x000fe4000001ff00 */
[----:B------:R-:W-:Y:S02]  /*b420*/  CS2R R32, SRZ ;  /* 0x0000000000207805 */ /* 0x000fe4000001ff00 */
[----:B------:R-:W-:Y:S02]  /*b430*/  CS2R R34, SRZ ;  /* 0x0000000000227805 */ /* 0x000fe4000001ff00 */
[----:B------:R-:W-:-:S02]  /*b440*/  CS2R R36, SRZ ;  /* 0x0000000000247805 */ /* 0x000fc4000001ff00 */
        /* <DEDUP_REMOVED lines=25> */
[----:B----4-:R-:W-:-:S13]  /*b5e0*/  ISETP.GE.AND P0, PT, R11, 0x80, PT ;  /* 0x000000800b00780c */ /* 0x010fda0003f06270 */
[----:B---3--:R-:W-:Y:S05]  /*b5f0*/  @!P0 BRA `(.L_x_0) ;  /* 0x000000b800508947 */ /* 0x008fea0003800000 */
[----:B------:R-:W2:Y:S04]  /*b600*/  LDL.LU.64 R104, [R1+0x368] ;  /* 0x0003680001687983 */ /* 0x000ea80000300a00 */
[----:B------:R-:W3:Y:S04]  /*b610*/  LDL.LU.64 R106, [R1+0x210] ;  /* 0x00021000016a7983 */ /* 0x000ee80000300a00 */
[----:B------:R-:W4:Y:S04]  /*b620*/  LDL.LU.64 R108, [R1+0x208] ;  /* 0x00020800016c7983 */ /* 0x000f280000300a00 */
[----:B------:R-:W5:Y:S04]  /*b630*/  LDL.LU.64 R88, [R1+0x200] ;  /* 0x0002000001587983 */ /* 0x000f680000300a00 */
[----:B------:R-:W5:Y:S04]  /*b640*/  LDL.LU.64 R90, [R1+0x1f0] ;  /* 0x0001f000015a7983 */ /* 0x000f680000300a00 */
[----:B------:R-:W5:Y:S04]  /*b650*/  LDL.LU.64 R92, [R1+0x1e8] ;  /* 0x0001e800015c7983 */ /* 0x000f680000300a00 */
[----:B------:R-:W5:Y:S04]  /*b660*/  LDL.LU.64 R94, [R1+0x1e0] ;  /* 0x0001e000015e7983 */ /* 0x000f680000300a00 */
[----:B------:R-:W5:Y:S04]  /*b670*/  LDL.LU.64 R96, [R1+0x1d8] ;  /* 0x0001d80001607983 */ /* 0x000f680000300a00 */
[----:B------:R-:W5:Y:S04]  /*b680*/  LDL.LU.64 R98, [R1+0x1d0] ;  /* 0x0001d00001627983 */ /* 0x000f680000300a00 */
[----:B------:R-:W5:Y:S04]  /*b690*/  LDL.LU.64 R100, [R1+0x1c8] ;  /* 0x0001c80001647983 */ /* 0x000f680000300a00 */
[----:B------:R-:W5:Y:S01]  /*b6a0*/  LDL.LU.64 R102, [R1+0x1c0] ;  /* 0x0001c00001667983 */ /* 0x000f620000300a00 */
[----:B--2---:R-:W-:-:S02]  /*b6b0*/  IMAD.MOV.U32 R14, RZ, RZ, R104 ;  /* 0x000000ffff0e7224 */ /* 0x004fc400078e0068 */
[----:B------:R-:W-:Y:S02]  /*b6c0*/  IMAD.MOV.U32 R13, RZ, RZ, R105 ;  /* 0x000000ffff0d7224 */ /* 0x000fe400078e0069 */
[----:B------:R-:W2:Y:S01]  /*b6d0*/  LDL.LU.64 R104, [R1+0x1b8] ;  /* 0x0001b80001687983 */ /* 0x000ea20000300a00 */
[----:B---3--:R-:W-:Y:S02]  /*b6e0*/  IMAD.MOV.U32 R16, RZ, RZ, R106 ;  /* 0x000000ffff107224 */ /* 0x008fe400078e006a */
[----:B------:R-:W-:Y:S02]  /*b6f0*/  IMAD.MOV.U32 R15, RZ, RZ, R107 ;  /* 0x000000ffff0f7224 */ /* 0x000fe400078e006b */
[----:B------:R-:W3:Y:S01]  /*b700*/  LDL.LU.64 R106, [R1+0x1b0] ;  /* 0x0001b000016a7983 */ /* 0x000ee20000300a00 */
[----:B----4-:R-:W-:Y:S02]  /*b710*/  IMAD.MOV.U32 R18, RZ, RZ, R108 ;  /* 0x000000ffff127224 */ /* 0x010fe400078e006c */
[----:B------:R-:W-:-:S02]  /*b720*/  IMAD.MOV.U32 R17, RZ, RZ, R109 ;  /* 0x000000ffff117224 */ /* 0x000fc400078e006d */
[----:B------:R-:W4:Y:S01]  /*b730*/  LDL.LU.64 R108, [R1+0x1a8] ;  /* 0x0001a800016c7983 */ /* 0x000f220000300a00 */
[----:B-----5:R-:W-:Y:S02]  /*b740*/  IMAD.MOV.U32 R20, RZ, RZ, R88 ;  /* 0x000000ffff147224 */ /* 0x020fe400078e0058 */
[----:B------:R-:W-:Y:S01]  /*b750*/  IMAD.MOV.U32 R19, RZ, RZ, R89 ;  /* 0x000000ffff137224 */ /* 0x000fe200078e0059 */
[----:B------:R-:W5:Y:S04]  /*b760*/  LDL.LU.64 R110, [R1+0x1a0] ;  /* 0x0001a000016e7983 */ /* 0x000f680000300a00 */
[----:B------:R-:W5:Y:S01]  /*b770*/  LDL.LU.64 R112, [R1+0x198] ;  /* 0x0001980001707983 */ /* 0x000f620000300a00 */
[----:B------:R-:W-:Y:S02]  /*b780*/  IMAD.MOV.U32 R88, RZ, RZ, R90 ;  /* 0x000000ffff587224 */ /* 0x000fe400078e005a */
[----:B------:R-:W-:Y:S01]  /*b790*/  IMAD.MOV.U32 R21, RZ, RZ, R23 ;  /* 0x000000ffff157224 */ /* 0x000fe200078e0017 */
[----:B------:R-:W5:Y:S01]  /*b7a0*/  LDL.LU.64 R114, [R1+0x190] ;  /* 0x0001900001727983 */ /* 0x000f620000300a00 */
[----:B------:R-:W-:-:S02]  /*b7b0*/  IMAD.MOV.U32 R90, RZ, RZ, R92 ;  /* 0x000000ffff5a7224 */ /* 0x000fc400078e005c */
[----:B------:R-:W-:Y:S01]  /*b7c0*/  IMAD.MOV.U32 R89, RZ, RZ, R93 ;  /* 0x000000ffff597224 */ /* 0x000fe200078e005d */
[----:B------:R-:W5:Y:S01]  /*b7d0*/  LDL.LU.64 R116, [R1+0x188] ;  /* 0x0001880001747983 */ /* 0x000f620000300a00 */
[----:B------:R-:W-:-:S03]  /*b7e0*/  IMAD.MOV.U32 R23, RZ, RZ, R91 ;  /* 0x000000ffff177224 */ /* 0x000fc600078e005b */
[----:B------:R-:W5:Y:S04]  /*b7f0*/  LDL.LU.64 R118, [R1+0x180] ;  /* 0x0001800001767983 */ /* 0x000f680000300a00 */
        /* <DEDUP_REMOVED lines=9> */
[----:B------:R-:W-:-:S02]  /*b890*/  IMAD.MOV.U32 R92, RZ, RZ, R94 ;  /* 0x000000ffff5c7224 */ /* 0x000fc400078e005e */
[----:B------:R-:W-:Y:S01]  /*b8a0*/  IMAD.MOV.U32 R94, RZ, RZ, R96 ;  /* 0x000000ffff5e7224 */ /* 0x000fe200078e0060 */
[----:B------:R-:W5:Y:S01]  /*b8b0*/  LDL.LU.64 R70, [R1+0x440] ;  /* 0x0004400001467983 */ /* 0x000f620000300a00 */
[----:B------:R-:W-:Y:S02]  /*b8c0*/  IMAD.MOV.U32 R93, RZ, RZ, R97 ;  /* 0x000000ffff5d7224 */ /* 0x000fe400078e0061 */
[----:B------:R-:W-:Y:S02]  /*b8d0*/  IMAD.MOV.U32 R96, RZ, RZ, R98 ;  /* 0x000000ffff607224 */ /* 0x000fe400078e0062 */
[----:B------:R-:W-:Y:S02]  /*b8e0*/  IMAD.MOV.U32 R98, RZ, RZ, R100 ;  /* 0x000000ffff627224 */ /* 0x000fe400078e0064 */
[----:B------:R-:W-:Y:S02]  /*b8f0*/  IMAD.MOV.U32 R97, RZ, RZ, R101 ;  /* 0x000000ffff617224 */ /* 0x000fe400078e0065 */
[----:B------:R-:W-:-:S02]  /*b900*/  IMAD.MOV.U32 R100, RZ, RZ, R102 ;  /* 0x000000ffff647224 */ /* 0x000fc400078e0066 */
[----:B------:R-:W-:Y:S02]  /*b910*/  IMAD.MOV.U32 R91, RZ, RZ, R95 ;  /* 0x000000ffff5b7224 */ /* 0x000fe400078e005f */
[----:B------:R-:W-:Y:S02]  /*b920*/  IMAD.MOV.U32 R95, RZ, RZ, R99 ;  /* 0x000000ffff5f7224 */ /* 0x000fe400078e0063 */
[----:B------:R-:W-:Y:S02]  /*b930*/  IMAD.MOV.U32 R99, RZ, RZ, R103 ;  /* 0x000000ffff637224 */ /* 0x000fe400078e0067 */
[----:B--2---:R-:W-:Y:S02]  /*b940*/  IMAD.MOV.U32 R101, RZ, RZ, R105 ;  /* 0x000000ffff657224 */ /* 0x004fe400078e0069 */
[----:B------:R-:W-:Y:S02]  /*b950*/  IMAD.MOV.U32 R102, RZ, RZ, R104 ;  /* 0x000000ffff667224 */ /* 0x000fe400078e0068 */
[----:B---3--:R-:W-:-:S02]  /*b960*/  IMAD.MOV.U32 R104, RZ, RZ, R106 ;  /* 0x000000ffff687224 */ /* 0x008fc400078e006a */
[----:B----4-:R-:W-:Y:S02]  /*b970*/  IMAD.MOV.U32 R105, RZ, RZ, R109 ;  /* 0x000000ffff697224 */ /* 0x010fe400078e006d */
[----:B------:R-:W-:Y:S02]  /*b980*/  IMAD.MOV.U32 R106, RZ, RZ, R108 ;  /* 0x000000ffff6a7224 */ /* 0x000fe400078e006c */
[----:B-----5:R-:W-:Y:S02]  /*b990*/  IMAD.MOV.U32 R108, RZ, RZ, R110 ;  /* 0x000000ffff6c7224 */ /* 0x020fe400078e006e */
[----:B------:R-:W-:Y:S02]  /*b9a0*/  IMAD.MOV.U32 R109, RZ, RZ, R113 ;  /* 0x000000ffff6d7224 */ /* 0x000fe400078e0071 */
[----:B------:R-:W-:Y:S02]  /*b9b0*/  IMAD.MOV.U32 R110, RZ, RZ, R112 ;  /* 0x000000ffff6e7224 */ /* 0x000fe400078e0070 */
[----:B------:R-:W-:-:S02]  /*b9c0*/  IMAD.MOV.U32 R112, RZ, RZ, R114 ;  /* 0x000000ffff707224 */ /* 0x000fc400078e0072 */
[----:B------:R-:W-:Y:S02]  /*b9d0*/  IMAD.MOV.U32 R113, RZ, RZ, R117 ;  /* 0x000000ffff717224 */ /* 0x000fe400078e0075 */
[----:B------:R-:W-:Y:S02]  /*b9e0*/  IMAD.MOV.U32 R117, RZ, RZ, R121 ;  /* 0x000000ffff757224 */ /* 0x000fe400078e0079 */
[----:B------:R-:W-:Y:S02]  /*b9f0*/  IMAD.MOV.U32 R114, RZ, RZ, R116 ;  /* 0x000000ffff727224 */ /* 0x000fe400078e0074 */
[----:B------:R-:W-:Y:S02]  /*ba00*/  IMAD.MOV.U32 R122, RZ, RZ, R86 ;  /* 0x000000ffff7a7224 */ /* 0x000fe400078e0056 */
[----:B------:R-:W-:Y:S02]  /*ba10*/  IMAD.MOV.U32 R121, RZ, RZ, R87 ;  /* 0x000000ffff797224 */ /* 0x000fe400078e0057 */
[----:B------:R-:W2:Y:S01]  /*ba20*/  LDL.LU.64 R86, [R1+0x448] ;  /* 0x0004480001567983 */ /* 0x000ea20000300a00 */
[----:B------:R-:W-:-:S02]  /*ba30*/  IMAD.MOV.U32 R116, RZ, RZ, R118 ;  /* 0x000000ffff747224 */ /* 0x000fc400078e0076 */
[----:B------:R-:W-:Y:S02]  /*ba40*/  IMAD.MOV.U32 R118, RZ, RZ, R120 ;  /* 0x000000ffff767224 */ /* 0x000fe400078e0078 */
[----:B------:R-:W-:Y:S02]  /*ba50*/  IMAD.MOV.U32 R120, RZ, RZ, R124 ;  /* 0x000000ffff787224 */ /* 0x000fe400078e007c */
[----:B------:R-:W-:Y:S02]  /*ba60*/  IMAD.MOV.U32 R124, RZ, RZ, R72 ;  /* 0x000000ffff7c7224 */ /* 0x000fe400078e0048 */
[----:B------:R-:W-:Y:S02]  /*ba70*/  IMAD.MOV.U32 R123, RZ, RZ, R73 ;  /* 0x000000ffff7b7224 */ /* 0x000fe400078e0049 */
[----:B------:R-:W-:Y:S01]  /*ba80*/  IMAD.MOV.U32 R103, RZ, RZ, R107 ;  /* 0x000000ffff677224 */ /* 0x000fe200078e006b */
[----:B------:R-:W3:Y:S01]  /*ba90*/  LDL.LU.64 R72, [R1+0x450] ;  /* 0x0004500001487983 */ /* 0x000ee20000300a00 */
[----:B------:R-:W-:-:S02]  /*baa0*/  IMAD.MOV.U32 R107, RZ, RZ, R111 ;  /* 0x000000ffff6b7224 */ /* 0x000fc400078e006f */
[----:B------:R-:W-:Y:S02]  /*bab0*/  IMAD.MOV.U32 R111, RZ, RZ, R115 ;  /* 0x000000ffff6f7224 */ /* 0x000fe400078e0073 */
[----:B------:R-:W-:Y:S01]  /*bac0*/  IMAD.MOV.U32 R115, RZ, RZ, R119 ;  /* 0x000000ffff737224 */ /* 0x000fe200078e0077 */
[----:B------:R1:W-:Y:S01]  /*bad0*/  STL [R1+0x100], R74 ;  /* 0x0001004a01007387 */ /* 0x0003e20000100800 */
[----:B------:R-:W-:Y:S02]  /*bae0*/  IMAD.MOV.U32 R119, RZ, RZ, R125 ;  /* 0x000000ffff777224 */ /* 0x000fe400078e007d */
[----:B------:R-:W-:Y:S02]  /*baf0*/  IMAD.MOV.U32 R125, RZ, RZ, R75 ;  /* 0x000000ffff7d7224 */ /* 0x000fe400078e004b */
[----:B------:R-:W-:Y:S01]  /*bb00*/  IMAD.MOV.U32 R0, RZ, RZ, R77 ;  /* 0x000000ffff007224 */ /* 0x000fe200078e004d */
[----:B-1----:R-:W4:Y:S04]  /*bb10*/  LDL.LU.64 R74, [R1+0x458] ;  /* 0x00045800014a7983 */ /* 0x002f280000300a00 */
[----:B------:R1:W-:Y:S04]  /*bb20*/  STL [R1+0x108], R76 ;  /* 0x0001084c01007387 */ /* 0x0003e80000100800 */
[----:B-1----:R-:W5:Y:S04]  /*bb30*/  LDL.LU.64 R76, [R1+0x408] ;  /* 0x00040800014c7983 */ /* 0x002f680000300a00 */
[----:B------:R1:W-:Y:S04]  /*bb40*/  STL [R1+0x104], R0 ;  /* 0x0001040001007387 */ /* 0x0003e80000100800 */
[----:B------:R1:W-:Y:S02]  /*bb50*/  STL [R1+0x110], R68 ;  /* 0x0001104401007387 */ /* 0x0003e40000100800 */
[----:B-1----:R-:W-:-:S02]  /*bb60*/  IMAD.MOV.U32 R0, RZ, RZ, R69 ;  /* 0x000000ffff007224 */ /* 0x002fc400078e0045 */
[----:B------:R-:W5:Y:S04]  /*bb70*/  LDL.LU.64 R68, [R1+0x410] ;  /* 0x0004100001447983 */ /* 0x000f680000300a00 */
[----:B------:R1:W-:Y:S04]  /*bb80*/  STL [R1+0x10c], R0 ;  /* 0x00010c0001007387 */ /* 0x0003e80000100800 */
[----:B------:R1:W-:Y:S04]  /*bb90*/  STL [R1+0x118], R78 ;  /* 0x0001184e01007387 */ /* 0x0003e80000100800 */
[----:B------:R-:W5:Y:S01]  /*bba0*/  LDL.LU.64 R66, [R1+0x418] ;  /* 0x0004180001427983 */ /* 0x000f620000300a00 */
[----:B-1----:R-:W-:-:S05]  /*bbb0*/  IMAD.MOV.U32 R0, RZ, RZ, R79 ;  /* 0x000000ffff007224 */ /* 0x002fca00078e004f */
[----:B------:R1:W-:Y:S04]  /*bbc0*/  STL [R1+0x114], R0 ;  /* 0x0001140001007387 */ /* 0x0003e80000100800 */
[----:B------:R-:W-:Y:S04]  /*bbd0*/  STL [R1+0x120], R6 ;  /* 0x0001200601007387 */ /* 0x000fe80000100800 */
[----:B------:R-:W-:Y:S04]  /*bbe0*/  STL [R1+0x11c], R7 ;  /* 0x00011c0701007387 */ /* 0x000fe80000100800 */
[----:B------:R-:W5:Y:S01]  /*bbf0*/  LDL.LU.64 R78, [R1+0x420] ;  /* 0x00042000014e7983 */ /* 0x000f620000300a00 */
[----:B-1----:R-:W-:-:S03]  /*bc00*/  IMAD.MOV.U32 R0, RZ, RZ, R81 ;  /* 0x000000ffff007224 */ /* 0x002fc600078e0051 */
[----:B------:R1:W-:Y:S04]  /*bc10*/  STL [R1+0x128], R80 ;  /* 0x0001285001007387 */ /* 0x0003e80000100800 */
[----:B-1----:R-:W5:Y:S04]  /*bc20*/  LDL.LU.64 R80, [R1+0x3e8] ;  /* 0x0003e80001507983 */ /* 0x002f680000300a00 */
[----:B------:R1:W-:Y:S04]  /*bc30*/  STL [R1+0x124], R0 ;  /* 0x0001240001007387 */ /* 0x0003e80000100800 */
[----:B------:R1:W-:Y:S02]  /*bc40*/  STL [R1+0x130], R82 ;  /* 0x0001305201007387 */ /* 0x0003e40000100800 */
[----:B-1----:R-:W-:-:S02]  /*bc50*/  IMAD.MOV.U32 R0, RZ, RZ, R83 ;  /* 0x000000ffff007224 */ /* 0x002fc400078e0053 */
[----:B------:R-:W5:Y:S04]  /*bc60*/  LDL.LU.64 R82, [R1+0x3f0] ;  /* 0x0003f00001527983 */ /* 0x000f680000300a00 */
        /* <DEDUP_REMOVED lines=9> */
[----:B--2---:R2:W-:Y:S01]  /*bd00*/  STL [R1+0x148], R86 ;  /* 0x0001485601007387 */ /* 0x0045e20000100800 */
[----:B-1----:R-:W-:-:S03]  /*bd10*/  IMAD.MOV.U32 R0, RZ, RZ, R87 ;  /* 0x000000ffff007224 */ /* 0x002fc600078e0057 */
[----:B--2---:R-:W2:Y:S04]  /*bd20*/  LDL.LU.64 R86, [R1+0x3c8] ;  /* 0x0003c80001567983 */ /* 0x004ea80000300a00 */
[----:B------:R1:W-:Y:S04]  /*bd30*/  STL [R1+0x144], R0 ;  /* 0x0001440001007387 */ /* 0x0003e80000100800 */
[----:B---3--:R3:W-:Y:S01]  /*bd40*/  STL [R1+0x150], R72 ;  /* 0x0001504801007387 */ /* 0x0087e20000100800 */
[----:B-1----:R-:W-:-:S03]  /*bd50*/  IMAD.MOV.U32 R0, RZ, RZ, R73 ;  /* 0x000000ffff007224 */ /* 0x002fc600078e0049 */
[----:B---3--:R-:W3:Y:S04]  /*bd60*/  LDL.LU.64 R72, [R1+0x3d0] ;  /* 0x0003d00001487983 */ /* 0x008ee80000300a00 */
[----:B------:R1:W-:Y:S04]  /*bd70*/  STL [R1+0x14c], R0 ;  /* 0x00014c0001007387 */ /* 0x0003e80000100800 */
[----:B----4-:R4:W-:Y:S01]  /*bd80*/  STL [R1+0x158], R74 ;  /* 0x0001584a01007387 */ /* 0x0109e20000100800 */
[----:B-1----:R-:W-:-:S03]  /*bd90*/  IMAD.MOV.U32 R0, RZ, RZ, R75 ;  /* 0x000000ffff007224 */ /* 0x002fc600078e004b */
[----:B----4-:R-:W4:Y:S04]  /*bda0*/  LDL.LU.64 R74, [R1+0x3d8] ;  /* 0x0003d800014a7983 */ /* 0x010f280000300a00 */
[----:B------:R1:W-:Y:S04]  /*bdb0*/  STL [R1+0x154], R0 ;  /* 0x0001540001007387 */ /* 0x0003e80000100800 */
[----:B-----5:R5:W-:Y:S01]  /*bdc0*/  STL [R1+0x160], R76 ;  /* 0x0001604c01007387 */ /* 0x020be20000100800 */
[----:B-1----:R-:W-:-:S03]  /*bdd0*/  IMAD.MOV.U32 R0, RZ, RZ, R77 ;  /* 0x000000ffff007224 */ /* 0x002fc600078e004d */
[----:B-----5:R-:W5:Y:S04]  /*bde0*/  LDL.LU.64 R76, [R1+0x3e0] ;  /* 0x0003e000014c7983 */ /* 0x020f680000300a00 */
        /* <DEDUP_REMOVED lines=137> */
[----:B------:R-:W-:Y:S04]  /*c680*/  STL [R1+0x278], R66 ;  /* 0x0002784201007387 */ /* 0x000fe80000100800 */
[----:B------:R-:W5:Y:S01]  /*c690*/  LDL.LU.64 R64, [R1+0x4b0] ;  /* 0x0004b00001407983 */ /* 0x000f620000300a00 */
[----:B-1----:R-:W-:-:S05]  /*c6a0*/  IMAD.MOV.U32 R0, RZ, RZ, R67 ;  /* 0x000000ffff007224 */ /* 0x002fca00078e0043 */
[----:B------:R1:W-:Y:S04]  /*c6b0*/  STL [R1+0x274], R0 ;  /* 0x0002740001007387 */ /* 0x0003e80000100800 */
[----:B------:R1:W-:Y:S02]  /*c6c0*/  STL [R1+0x280], R78 ;  /* 0x0002804e01007387 */ /* 0x0003e40000100800 */
[----:B-1----:R-:W-:Y:S02]  /*c6d0*/  IMAD.MOV.U32 R0, RZ, RZ, R79 ;  /* 0x000000ffff007224 */ /* 0x002fe400078e004f */
[----:B------:R-:W5:Y:S04]  /*c6e0*/  LDL.LU.64 R66, [R1+0x4b8] ;  /* 0x0004b80001427983 */ /* 0x000f680000300a00 */
[----:B------:R1:W-:Y:S04]  /*c6f0*/  STL [R1+0x27c], R0 ;  /* 0x00027c0001007387 */ /* 0x0003e80000100800 */
[----:B------:R1:W-:Y:S04]  /*c700*/  STL [R1+0x288], R80 ;  /* 0x0002885001007387 */ /* 0x0003e80000100800 */
[----:B------:R-:W5:Y:S01]  /*c710*/  LDL.LU.64 R78, [R1+0x480] ;  /* 0x00048000014e7983 */ /* 0x000f620000300a00 */
[----:B-1----:R-:W-:-:S03]  /*c720*/  IMAD.MOV.U32 R0, RZ, RZ, R81 ;  /* 0x000000ffff007224 */ /* 0x002fc600078e0051 */
[----:B------:R-:W-:Y:S04]  /*c730*/  STL [R1+0x290], R82 ;  /* 0x0002905201007387 */ /* 0x000fe80000100800 */
        /* <DEDUP_REMOVED lines=11> */
[----:B--2---:R-:W-:Y:S04]  /*c7f0*/  STL [R1+0x2a8], R86 ;  /* 0x0002a85601007387 */ /* 0x004fe80000100800 */
[----:B------:R1:W-:Y:S04]  /*c800*/  STL [R1+0x29c], R0 ;  /* 0x00029c0001007387 */ /* 0x0003e80000100800 */
[----:B------:R-:W2:Y:S01]  /*c810*/  LDL.LU.64 R70, [R1+0x460] ;  /* 0x0004600001467983 */ /* 0x000ea20000300a00 */
[----:B-1----:R-:W-:-:S03]  /*c820*/  IMAD.MOV.U32 R0, RZ, RZ, R87 ;  /* 0x000000ffff007224 */ /* 0x002fc600078e0057 */
[----:B---3--:R-:W-:Y:S04]  /*c830*/  STL [R1+0x2b0], R72 ;  /* 0x0002b04801007387 */ /* 0x008fe80000100800 */
[----:B------:R1:W-:Y:S04]  /*c840*/  STL [R1+0x2a4], R0 ;  /* 0x0002a40001007387 */ /* 0x0003e80000100800 */
[----:B------:R-:W3:Y:S01]  /*c850*/  LDL.LU.64 R86, [R1+0x468] ;  /* 0x0004680001567983 */ /* 0x000ee20000300a00 */
[----:B-1----:R-:W-:-:S03]  /*c860*/  IMAD.MOV.U32 R0, RZ, RZ, R73 ;  /* 0x000000ffff007224 */ /* 0x002fc600078e0049 */
[----:B----4-:R-:W-:Y:S04]  /*c870*/  STL [R1+0x2b8], R74 ;  /* 0x0002b84a01007387 */ /* 0x010fe80000100800 */
[----:B------:R1:W-:Y:S04]  /*c880*/  STL [R1+0x2ac], R0 ;  /* 0x0002ac0001007387 */ /* 0x0003e80000100800 */
[----:B------:R-:W4:Y:S01]  /*c890*/  LDL.LU.64 R72, [R1+0x470] ;  /* 0x0004700001487983 */ /* 0x000f220000300a00 */
[----:B-1----:R-:W-:-:S03]  /*c8a0*/  IMAD.MOV.U32 R0, RZ, RZ, R75 ;  /* 0x000000ffff007224 */ /* 0x002fc600078e004b */
[----:B-----5:R-:W-:Y:S04]  /*c8b0*/  STL [R1+0x2c0], R76 ;  /* 0x0002c04c01007387 */ /* 0x020fe80000100800 */
        /* <DEDUP_REMOVED lines=12> */
[----:B------:R1:W-:Y:S02]  /*c980*/  STL [R1+0x2cc], R0 ;  /* 0x0002cc0001007387 */ /* 0x0003e40000100800 */
[----:B-1----:R-:W-:Y:S02]  /*c990*/  IMAD.MOV.U32 R0, RZ, RZ, R67 ;  /* 0x000000ffff007224 */ /* 0x002fe400078e0043 */
[----:B------:R-:W-:Y:S04]  /*c9a0*/  STL [R1+0x2e0], R78 ;  /* 0x0002e04e01007387 */ /* 0x000fe80000100800 */
        /* <DEDUP_REMOVED lines=40> */
[----:B------:R-:W-:Y:S04]  /*cc30*/  STL [R1+0x330], R8 ;  /* 0x0003300801007387 */ /* 0x000fe80000100800 */
[----:B------:R-:W-:Y:S04]  /*cc40*/  STL [R1+0x32c], R9 ;  /* 0x00032c0901007387 */ /* 0x000fe80000100800 */
[----:B------:R-:W5:Y:S04]  /*cc50*/  LDL.LU.64 R64, [R1+0x6f8] ;  /* 0x0006f80001407983 */ /* 0x000f680000300a00 */
        /* <DEDUP_REMOVED lines=16> */
[----:B--2---:R-:W-:Y:S01]  /*cd60*/  STL [R1+0x358], R70 ;  /* 0x0003584601007387 */ /* 0x004fe20000100800 */
[----:B-1----:R-:W-:-:S03]  /*cd70*/  IMAD.MOV.U32 R0, RZ, RZ, R71 ;  /* 0x000000ffff007224 */ /* 0x002fc600078e0047 */
[----:B------:R-:W2:Y:S04]  /*cd80*/  LDL.LU.64 R68, [R1+0x6d0] ;  /* 0x0006d00001447983 */ /* 0x000ea80000300a00 */
[----:B------:R3:W-:Y:S02]  /*cd90*/  STL [R1+0x354], R0 ;  /* 0x0003540001007387 */ /* 0x0007e40000100800 */
[----:B---3--:R-:W-:Y:S02]  /*cda0*/  IMAD.MOV.U32 R0, RZ, RZ, R87 ;  /* 0x000000ffff007224 */ /* 0x008fe400078e0057 */
[----:B------:R1:W-:Y:S04]  /*cdb0*/  STL [R1+0x360], R86 ;  /* 0x0003605601007387 */ /* 0x0003e80000100800 */
[----:B-1----:R-:W3:Y:S04]  /*cdc0*/  LDL.LU.64 R86, [R1+0x6d8] ;  /* 0x0006d80001567983 */ /* 0x002ee80000300a00 */
[----:B------:R1:W-:Y:S04]  /*cdd0*/  STL [R1+0x35c], R0 ;  /* 0x00035c0001007387 */ /* 0x0003e80000100800 */
[----:B----4-:R4:W-:Y:S04]  /*cde0*/  STL [R1+0x368], R72 ;  /* 0x0003684801007387 */ /* 0x0109e80000100800 */
[----:B------:R-:W3:Y:S01]  /*cdf0*/  LDL.LU.64 R70, [R1+0x670] ;  /* 0x0006700001467983 */ /* 0x000ee20000300a00 */
[----:B-1----:R-:W-:-:S03]  /*ce00*/  IMAD.MOV.U32 R0, RZ, RZ, R73 ;  /* 0x000000ffff007224 */ /* 0x002fc600078e0049 */
[----:B-----5:R-:W-:Y:S04]  /*ce10*/  STL [R1+0x370], R74 ;  /* 0x0003704a01007387 */ /* 0x020fe80000100800 */
[----:B------:R1:W-:Y:S04]  /*ce20*/  STL [R1+0x364], R0 ;  /* 0x0003640001007387 */ /* 0x0003e80000100800 */
[----:B----4-:R-:W4:Y:S01]  /*ce30*/  LDL.LU.64 R72, [R1+0x678] ;  /* 0x0006780001487983 */ /* 0x010f220000300a00 */
        /* <DEDUP_REMOVED lines=33> */
[----:B------:R3:W-:Y:S02]  /*d050*/  STL [R1+0x3ac], R0 ;  /* 0x0003ac0001007387 */ /* 0x0007e40000100800 */
[----:B---3--:R-:W-:Y:S02]  /*d060*/  IMAD.MOV.U32 R0, RZ, RZ, R87 ;  /* 0x000000ffff007224 */ /* 0x008fe400078e0057 */
[----:B------:R1:W-:Y:S04]  /*d070*/  STL [R1+0x3b8], R86 ;  /* 0x0003b85601007387 */ /* 0x0003e80000100800 */
[----:B------:R-:W-:Y:S04]  /*d080*/  STL [R1+0x3c0], R70 ;  /* 0x0003c04601007387 */ /* 0x000fe80000100800 */
[----:B------:R3:W-:Y:S04]  /*d090*/  STL [R1+0x3b4], R0 ;  /* 0x0003b40001007387 */ /* 0x0007e80000100800 */
[----:B-1----:R-:W2:Y:S01]  /*d0a0*/  LDL.LU.64 R86, [R1+0x5e8] ;  /* 0x0005e80001567983 */ /* 0x002ea20000300a00 */
[----:B---3--:R-:W-:-:S03]  /*d0b0*/  IMAD.MOV.U32 R0, RZ, RZ, R71 ;  /* 0x000000ffff007224 */ /* 0x008fc600078e0047 */
[----:B----4-:R-:W-:Y:S04]  /*d0c0*/  STL [R1+0x3c8], R72 ;  /* 0x0003c84801007387 */ /* 0x010fe80000100800 */
[----:B------:R1:W-:Y:S04]  /*d0d0*/  STL [R1+0x3bc], R0 ;  /* 0x0003bc0001007387 */ /* 0x0003e80000100800 */
[----:B------:R-:W3:Y:S01]  /*d0e0*/  LDL.LU.64 R70, [R1+0x5f8] ;  /* 0x0005f80001467983 */ /* 0x000ee20000300a00 */
[----:B-1----:R-:W-:-:S03]  /*d0f0*/  IMAD.MOV.U32 R0, RZ, RZ, R73 ;  /* 0x000000ffff007224 */ /* 0x002fc600078e0049 */
[----:B-----5:R-:W-:Y:S04]  /*d100*/  STL [R1+0x3d0], R74 ;  /* 0x0003d04a01007387 */ /* 0x020fe80000100800 */
[----:B------:R1:W-:Y:S04]  /*d110*/  STL [R1+0x3c4], R0 ;  /* 0x0003c40001007387 */ /* 0x0003e80000100800 */
[----:B------:R-:W4:Y:S01]  /*d120*/  LDL.LU.64 R72, [R1+0x558] ;  /* 0x0005580001487983 */ /* 0x000f220000300a00 */
[----:B-1----:R-:W-:-:S03]  /*d130*/  IMAD.MOV.U32 R0, RZ, RZ, R75 ;  /* 0x000000ffff007224 */ /* 0x002fc600078e004b */
[----:B------:R-:W-:Y:S04]  /*d140*/  STL [R1+0x3d8], R76 ;  /* 0x0003d84c01007387 */ /* 0x000fe80000100800 */
[----:B------:R1:W-:Y:S04]  /*d150*/  STL [R1+0x3cc], R0 ;  /* 0x0003cc0001007387 */ /* 0x0003e80000100800 */
[----:B------:R-:W5:Y:S01]  /*d160*/  LDL.LU.64 R74, [R1+0x560] ;  /* 0x00056000014a7983 */ /* 0x000f620000300a00 */
[----:B-1----:R-:W-:-:S03]  /*d170*/  IMAD.MOV.U32 R0, RZ, RZ, R77 ;  /* 0x000000ffff007224 */ /* 0x002fc600078e004d */
[----:B------:R-:W-:Y:S04]  /*d180*/  STL [R1+0x3e0], R66 ;  /* 0x0003e04201007387 */ /* 0x000fe80000100800 */
[----:B------:R1:W-:Y:S04]  /*d190*/  STL [R1+0x3d4], R0 ;  /* 0x0003d40001007387 */ /* 0x0003e80000100800 */
[----:B------:R-:W5:Y:S04]  /*d1a0*/  LDL.LU.64 R76, [R1+0x568] ;  /* 0x00056800014c7983 */ /* 0x000f680000300a00 */
[----:B------:R-:W5:Y:S01]  /*d1b0*/  LDL.LU.64 R64, [R1+0x580] ;  /* 0x0005800001407983 */ /* 0x000f620000300a00 */
[----:B-1----:R-:W-:-:S05]  /*d1c0*/  IMAD.MOV.U32 R0, RZ, RZ, R67 ;  /* 0x000000ffff007224 */ /* 0x002fca00078e0043 */
[----:B------:R1:W-:Y:S04]  /*d1d0*/  STL [R1+0x3dc], R0 ;  /* 0x0003dc0001007387 */ /* 0x0003e80000100800 */
        /* <DEDUP_REMOVED lines=19> */
[----:B------:R-:W2:Y:S04]  /*d310*/  LDL.LU.64 R68, [R1+0x510] ;  /* 0x0005100001447983 */ /* 0x000ea80000300a00 */
[----:B------:R1:W-:Y:S04]  /*d320*/  STL [R1+0x404], R0 ;  /* 0x0004040001007387 */ /* 0x0003e80000100800 */
[----:B------:R1:W-:Y:S02]  /*d330*/  STL [R1+0x410], R86 ;  /* 0x0004105601007387 */ /* 0x0003e40000100800 */
[----:B-1----:R-:W-:-:S02]  /*d340*/  IMAD.MOV.U32 R0, RZ, RZ, R87 ;  /* 0x000000ffff007224 */ /* 0x002fc400078e0057 */
[----:B------:R-:W2:Y:S04]  /*d350*/  LDL.LU.64 R86, [R1+0x5e0] ;  /* 0x0005e00001567983 */ /* 0x000ea80000300a00 */
        /* <DEDUP_REMOVED lines=34> */
[----:B------:R2:W-:Y:S02]  /*d580*/  STL [R1+0x454], R0 ;  /* 0x0004540001007387 */ /* 0x0005e40000100800 */
[----:B--2---:R-:W-:-:S02]  /*d590*/  IMAD.MOV.U32 R0, RZ, RZ, R85 ;  /* 0x000000ffff007224 */ /* 0x004fc400078e0055 */
[----:B------:R1:W-:Y:S04]  /*d5a0*/  STL [R1+0x460], R84 ;  /* 0x0004605401007387 */ /* 0x0003e80000100800 */
[----:B------:R-:W-:Y:S04]  /*d5b0*/  STL [R1+0x468], R68 ;  /* 0x0004684401007387 */ /* 0x000fe80000100800 */
[----:B------:R2:W-:Y:S04]  /*d5c0*/  STL [R1+0x45c], R0 ;  /* 0x00045c0001007387 */ /* 0x0005e80000100800 */
[----:B-1----:R-:W5:Y:S01]  /*d5d0*/  LDL.LU.64 R84, [R1+0x658] ;  /* 0x0006580001547983 */ /* 0x002f620000300a00 */
[----:B--2---:R-:W-:-:S03]  /*d5e0*/  IMAD.MOV.U32 R0, RZ, RZ, R69 ;  /* 0x000000ffff007224 */ /* 0x004fc600078e0045 */
[----:B------:R-:W-:Y:S04]  /*d5f0*/  STL [R1+0x470], R86 ;  /* 0x0004705601007387 */ /* 0x000fe80000100800 */
[----:B------:R1:W-:Y:S02]  /*d600*/  STL [R1+0x464], R0 ;  /* 0x0004640001007387 */ /* 0x0003e40000100800 */
[----:B-1----:R-:W-:Y:S02]  /*d610*/  IMAD.MOV.U32 R0, RZ, RZ, R87 ;  /* 0x000000ffff007224 */ /* 0x002fe400078e0057 */
[----:B------:R-:W2:Y:S04]  /*d620*/  LDL.LU.64 R86, [R1+0x5b8] ;  /* 0x0005b80001567983 */ /* 0x000ea80000300a00 */
[----:B------:R1:W-:Y:S04]  /*d630*/  STL [R1+0x46c], R0 ;  /* 0x00046c0001007387 */ /* 0x0003e80000100800 */
[----:B---3--:R-:W-:Y:S04]  /*d640*/  STL [R1+0x478], R70 ;  /* 0x0004784601007387 */ /* 0x008fe80000100800 */
[----:B------:R-:W3:Y:S01]  /*d650*/  LDL.LU.64 R56, [R1+0x668] ;  /* 0x0006680001387983 */ /* 0x000ee20000300a00 */
[----:B-1----:R-:W-:-:S05]  /*d660*/  IMAD.MOV.U32 R0, RZ, RZ, R71 ;  /* 0x000000ffff007224 */ /* 0x002fca00078e0047 */
[----:B------:R1:W-:Y:S04]  /*d670*/  STL [R1+0x474], R0 ;  /* 0x0004740001007387 */ /* 0x0003e80000100800 */
[----:B----4-:R-:W-:Y:S01]  /*d680*/  STL [R1+0x480], R72 ;  /* 0x0004804801007387 */ /* 0x010fe20000100800 */
[----:B-1----:R-:W-:-:S03]  /*d690*/  IMAD.MOV.U32 R0, RZ, RZ, R73 ;  /* 0x000000ffff007224 */ /* 0x002fc600078e0049 */
[----:B------:R-:W4:Y:S04]  /*d6a0*/  LDL.LU.64 R58, [R1+0x5d8] ;  /* 0x0005d800013a7983 */ /* 0x000f280000300a00 */
[----:B------:R1:W-:Y:S04]  /*d6b0*/  STL [R1+0x47c], R0 ;  /* 0x00047c0001007387 */ /* 0x0003e80000100800 */
[----:B-----5:R-:W-:Y:S04]  /*d6c0*/  STL [R1+0x488], R74 ;  /* 0x0004884a01007387 */ /* 0x020fe80000100800 */
[----:B------:R-:W5:Y:S01]  /*d6d0*/  LDL.LU.64 R60, [R1+0x688] ;  /* 0x00068800013c7983 */ /* 0x000f620000300a00 */
[----:B-1----:R-:W-:-:S03]  /*d6e0*/  IMAD.MOV.U32 R0, RZ, RZ, R75 ;  /* 0x000000ffff007224 */ /* 0x002fc600078e004b */
[----:B------:R-:W5:Y:S04]  /*d6f0*/  LDL.LU.64 R62, [R1+0x600] ;  /* 0x00060000013e7983 */ /* 0x000f680000300a00 */
[----:B------:R1:W-:Y:S04]  /*d700*/  STL [R1+0x484], R0 ;  /* 0x0004840001007387 */ /* 0x0003e80000100800 */
[----:B------:R-:W-:Y:S04]  /*d710*/  STL [R1+0x490], R76 ;  /* 0x0004904c01007387 */ /* 0x000fe80000100800 */
        /* <DEDUP_REMOVED lines=23> */
[----:B------:R2:W-:Y:S02]  /*d890*/  STL [R1+0x4ac], R0 ;  /* 0x0004ac0001007387 */ /* 0x0005e40000100800 */
[----:B--2---:R-:W-:Y:S02]  /*d8a0*/  IMAD.MOV.U32 R0, RZ, RZ, R87 ;  /* 0x000000ffff007224 */ /* 0x004fe400078e0057 */
[----:B------:R1:W-:Y:S04]  /*d8b0*/  STL [R1+0x4b8], R86 ;  /* 0x0004b85601007387 */ /* 0x0003e80000100800 */
[----:B------:R-:W2:Y:S04]  /*d8c0*/  LDL.LU.64 R84, [R1+0x700] ;  /* 0x0007000001547983 */ /* 0x000ea80000300a00 */
[----:B---3--:R-:W-:Y:S04]  /*d8d0*/  STL [R1+0x4c0], R56 ;  /* 0x0004c03801007387 */ /* 0x008fe80000100800 */
[----:B------:R3:W-:Y:S04]  /*d8e0*/  STL [R1+0x4b4], R0 ;  /* 0x0004b40001007387 */ /* 0x0007e80000100800 */
[----:B-1----:R-:W2:Y:S01]  /*d8f0*/  LDL.LU.64 R86, [R1+0x6a0] ;  /* 0x0006a00001567983 */ /* 0x002ea20000300a00 */
[----:B---3--:R-:W-:-:S03]  /*d900*/  IMAD.MOV.U32 R0, RZ, RZ, R57 ;  /* 0x000000ffff007224 */ /* 0x008fc600078e0039 */
[----:B----4-:R-:W-:Y:S04]  /*d910*/  STL [R1+0x4c8], R58 ;  /* 0x0004c83a01007387 */ /* 0x010fe80000100800 */
[----:B------:R1:W-:Y:S02]  /*d920*/  STL [R1+0x4bc], R0 ;  /* 0x0004bc0001007387 */ /* 0x0003e40000100800 */
[----:B-1----:R-:W-:Y:S02]  /*d930*/  IMAD.MOV.U32 R0, RZ, RZ, R59 ;  /* 0x000000ffff007224 */ /* 0x002fe400078e003b */
[----:B-----5:R-:W-:Y:S04]  /*d940*/  STL [R1+0x4d0], R60 ;  /* 0x0004d03c01007387 */ /* 0x020fe80000100800 */
[----:B------:R1:W-:Y:S04]  /*d950*/  STL [R1+0x4c4], R0 ;  /* 0x0004c40001007387 */ /* 0x0003e80000100800 */
[----:B------:R-:W-:Y:S01]  /*d960*/  STL [R1+0x4d8], R62 ;  /* 0x0004d83e01007387 */ /* 0x000fe20000100800 */
[----:B-1----:R-:W-:-:S05]  /*d970*/  IMAD.MOV.U32 R0, RZ, RZ, R61 ;  /* 0x000000ffff007224 */ /* 0x002fca00078e003d */
[----:B------:R1:W-:Y:S04]  /*d980*/  STL [R1+0x4cc], R0 ;  /* 0x0004cc0001007387 */ /* 0x0003e80000100800 */
[----:B------:R-:W-:Y:S01]  /*d990*/  STL [R1+0x4e0], R64 ;  /* 0x0004e04001007387 */ /* 0x000fe20000100800 */
[----:B-1----:R-:W-:-:S05]  /*d9a0*/  IMAD.MOV.U32 R0, RZ, RZ, R63 ;  /* 0x000000ffff007224 */ /* 0x002fca00078e003f */
[----:B------:R1:W-:Y:S04]  /*d9b0*/  STL [R1+0x4d4], R0 ;  /* 0x0004d40001007387 */ /* 0x0003e80000100800 */
[----:B------:R-:W-:Y:S01]  /*d9c0*/  STL [R1+0x4e8], R66 ;  /* 0x0004e84201007387 */ /* 0x000fe20000100800 */
[----:B-1----:R-:W-:-:S05]  /*d9d0*/  IMAD.MOV.U32 R0, RZ, RZ, R65 ;  /* 0x000000ffff007224 */ /* 0x002fca00078e0041 */
[----:B------:R1:W-:Y:S02]  /*d9e0*/  STL [R1+0x4dc], R0 ;  /* 0x0004dc0001007387 */ /* 0x0003e40000100800 */
[----:B-1----:R-:W-:Y:S02]  /*d9f0*/  IMAD.MOV.U32 R0, RZ, RZ, R67 ;  /* 0x000000ffff007224 */ /* 0x002fe400078e0043 */
[----:B------:R-:W-:Y:S04]  /*da00*/  STL [R1+0x4f0], R68 ;  /* 0x0004f04401007387 */ /* 0x000fe80000100800 */
        /* <DEDUP_REMOVED lines=16> */
[----:B-1----:R-:W-:Y:S01]  /*db10*/  IMAD.MOV.U32 R0, RZ, RZ, R79 ;  /* 0x000000ffff007224 */ /* 0x002fe200078e004f */
[----:B------:R-:W1:Y:S01]  /*db20*/  S2R R4, SR_TID.X ;  /* 0x0000000000047919 */ /* 0x000e620000002100 */
[----:B------:R-:W-:Y:S04]  /*db30*/  STL [R1+0x520], R80 ;  /* 0x0005205001007387 */ /* 0x000fe80000100800 */
[----:B------:R3:W-:Y:S04]  /*db40*/  STL [R1+0x514], R0 ;  /* 0x0005140001007387 */ /* 0x0007e80000100800 */
[----:B------:R-:W-:Y:S01]  /*db50*/  STL [R1+0x528], R82 ;  /* 0x0005285201007387 */ /* 0x000fe20000100800 */
[----:B---3--:R-:W-:-:S05]  /*db60*/  IMAD.MOV.U32 R0, RZ, RZ, R81 ;  /* 0x000000ffff007224 */ /* 0x008fca00078e0051 */
[----:B------:R3:W-:Y:S02]  /*db70*/  STL [R1+0x51c], R0 ;  /* 0x00051c0001007387 */ /* 0x0007e40000100800 */
[----:B---3--:R-:W-:Y:S02]  /*db80*/  IMAD.MOV.U32 R0, RZ, RZ, R83 ;  /* 0x000000ffff007224 */ /* 0x008fe400078e0053 */
[----:B--2---:R-:W-:Y:S04]  /*db90*/  STL [R1+0x530], R84 ;  /* 0x0005305401007387 */ /* 0x004fe80000100800 */
[----:B------:R2:W-:Y:S02]  /*dba0*/  STL [R1+0x524], R0 ;  /* 0x0005240001007387 */ /* 0x0005e40000100800 */
[----:B--2---:R-:W-:-:S02]  /*dbb0*/  IMAD.MOV.U32 R0, RZ, RZ, R85 ;  /* 0x000000ffff007224 */ /* 0x004fc400078e0055 */
[----:B------:R-:W-:-:S03]  /*dbc0*/  IMAD.MOV.U32 R7, RZ, RZ, R87 ;  /* 0x000000ffff077224 */ /* 0x000fc600078e0057 */
[----:B------:R-:W-:Y:S04]  /*dbd0*/  STL [R1+0x52c], R0 ;  /* 0x00052c0001007387 */ /* 0x000fe80000100800 */
[----:B------:R-:W-:Y:S04]  /*dbe0*/  STL [R1+0x538], R86 ;  /* 0x0005385601007387 */ /* 0x000fe80000100800 */
[----:B------:R2:W-:Y:S04]  /*dbf0*/  STL [R1+0x534], R7 ;  /* 0x0005340701007387 */ /* 0x0005e80000100800 */
[----:B------:R-:W-:Y:S04]  /*dc00*/  STL [R1], RZ ;  /* 0x000000ff01007387 */ /* 0x000fe80000100800 */
[----:B------:R-:W-:Y:S04]  /*dc10*/  STL [R1+0x4], RZ ;  /* 0x000004ff01007387 */ /* 0x000fe80000100800 */
        /* <DEDUP_REMOVED lines=42> */
[----:B------:R-:W-:Y:S01]  /*dec0*/  STL [R1+0xb0], RZ ;  /* 0x0000b0ff01007387 */ /* 0x000fe20000100800 */
[----:B-1----:R-:W-:-:S03]  /*ded0*/  SHF.R.U32.HI R6, RZ, 0x5, R4 ;  /* 0x00000005ff067819 */ /* 0x002fc60000011604 */
[----:B------:R-:W-:Y:S04]  /*dee0*/  STL [R1+0xb4], RZ ;  /* 0x0000b4ff01007387 */ /* 0x000fe80000100800 */
[----:B------:R-:W-:Y:S04]  /*def0*/  STL [R1+0xb8], RZ ;  /* 0x0000b8ff01007387 */ /* 0x000fe80000100800 */
[----:B------:R-:W-:Y:S01]  /*df00*/  STL [R1+0xbc], RZ ;  /* 0x0000bcff01007387 */ /* 0x000fe20000100800 */
[----:B------:R-:W-:-:S03]  /*df10*/  SHF.R.S32.HI R3, RZ, 0x1f, R11 ;  /* 0x0000001fff037819 */ /* 0x000fc6000001140b */
[----:B------:R-:W-:Y:S01]  /*df20*/  STL [R1+0xc0], RZ ;  /* 0x0000c0ff01007387 */ /* 0x000fe20000100800 */
[----:B------:R-:W-:-:S03]  /*df30*/  R2UR UR4, R6 ;  /* 0x00000000060472ca */ /* 0x000fc600000e0000 */
[----:B------:R-:W-:Y:S04]  /*df40*/  STL [R1+0xc4], RZ ;  /* 0x0000c4ff01007387 */ /* 0x000fe80000100800 */
[----:B------:R-:W-:Y:S04]  /*df50*/  STL [R1+0xc8], RZ ;  /* 0x0000c8ff01007387 */ /* 0x000fe80000100800 */
[----:B------:R-:W-:Y:S01]  /*df60*/  STL [R1+0xcc], RZ ;  /* 0x0000ccff01007387 */ /* 0x000fe20000100800 */
[----:B------:R-:W-:-:S03]  /*df70*/  LEA.HI R3, R3, R11, RZ, 0x7 ;  /* 0x0000000b03037211 */ /* 0x000fc600078f38ff */
[----:B------:R-:W-:Y:S04]  /*df80*/  STL [R1+0xd0], RZ ;  /* 0x0000d0ff01007387 */ /* 0x000fe80000100800 */
[----:B------:R-:W-:Y:S04]  /*df90*/  STL [R1+0xd4], RZ ;  /* 0x0000d4ff01007387 */ /* 0x000fe80000100800 */
[----:B------:R-:W-:Y:S04]  /*dfa0*/  STL [R1+0xd8], RZ ;  /* 0x0000d8ff01007387 */ /* 0x000fe80000100800 */
[----:B------:R-:W-:Y:S01]  /*dfb0*/  STL [R1+0xdc], RZ ;  /* 0x0000dcff01007387 */ /* 0x000fe20000100800 */
[----:B------:R-:W-:-:S03]  /*dfc0*/  SHF.R.S32.HI R3, RZ, 0x7, R3 ;  /* 0x00000007ff037819 */ /* 0x000fc60000011403 */
[----:B------:R-:W-:Y:S04]  /*dfd0*/  STL [R1+0xe0], RZ ;  /* 0x0000e0ff01007387 */ /* 0x000fe80000100800 */
[----:B------:R-:W-:Y:S04]  /*dfe0*/  STL [R1+0xe4], RZ ;  /* 0x0000e4ff01007387 */ /* 0x000fe80000100800 */
[----:B------:R-:W-:Y:S04]  /*dff0*/  STL [R1+0xe8], RZ ;  /* 0x0000e8ff01007387 */ /* 0x000fe80000100800 */
[----:B------:R-:W-:Y:S01]  /*e000*/  STL [R1+0xec], RZ ;  /* 0x0000ecff01007387 */ /* 0x000fe20000100800 */
[----:B------:R-:W-:-:S03]  /*e010*/  UMOV UR4, 0xffffffff ;  /* 0xffffffff00047882 */ /* 0x000fc60000000000 */
[----:B------:R-:W-:Y:S01]  /*e020*/  STL [R1+0xf0], RZ ;  /* 0x0000f0ff01007387 */ /* 0x000fe20000100800 */
[----:B--2---:R-:W-:-:S03]  /*e030*/  VIADD R7, R3, 0xfffffffe ;  /* 0xfffffffe03077836 */ /* 0x004fc60000000000 */
[----:B------:R-:W-:Y:S04]  /*e040*/  STL [R1+0xf4], RZ ;  /* 0x0000f4ff01007387 */ /* 0x000fe80000100800 */
[----:B------:R-:W-:Y:S04]  /*e050*/  STL [R1+0xf8], RZ ;  /* 0x0000f8ff01007387 */ /* 0x000fe80000100800 */
[----:B------:R-:W-:Y:S04]  /*e060*/  STL [R1+0xfc], RZ ;  /* 0x0000fcff01007387 */ /* 0x000fe80000100800 */
[----:B------:R1:W-:Y:S04]  /*e070*/  STL [R1+0x544], R3 ;  /* 0x0005440301007387 */ /* 0x0003e80000100800 */
[----:B------:R2:W-:Y:S01]  /*e080*/  STL [R1+0x558], R7 ;  /* 0x0005580701007387 */ /* 0x0005e20000100800 */
[----:B-1----:R-:W-:-:S05]  /*e090*/  IMAD.U32 R3, RZ, RZ, UR4 ;  /* 0x00000004ff037e24 */ /* 0x002fca000f8e00ff */
[----:B------:R2:W-:Y:S01]  /*e0a0*/  STL [R1+0x53c], R3 ;  /* 0x00053c0301007387 */ /* 0x0005e20000100800 */
[----:B------:R-:W-:Y:S02]  /*e0b0*/  SHF.R.S32.HI R0, RZ, 0x1f, R2 ;  /* 0x0000001fff007819 */ /* 0x000fe40000011402 */
[----:B------:R-:W-:Y:S01]  /*e0c0*/  SHF.R.S32.HI R4, RZ, 0x1f, R5 ;  /* 0x0000001fff047819 */ /* 0x000fe20000011405 */
[----:B------:R-:W-:Y:S01]  /*e0d0*/  IMAD.MOV.U32 R6, RZ, RZ, 0x1 ;  /* 0x00000001ff067424 */ /* 0x000fe200078e00ff */
[C---:B------:R-:W-:Y:S01]  /*e0e0*/  SHF.L.U64.HI R0, R2.reuse, 0x2, R0 ;  /* 0x0000000202007819 */ /* 0x040fe20000010200 */
[----:B------:R-:W-:Y:S01]  /*e0f0*/  IMAD.SHL.U32 R2, R2, 0x4, RZ ;  /* 0x0000000402027824 */ /* 0x000fe200078e00ff */
[C---:B------:R-:W-:Y:S01]  /*e100*/  SHF.L.U64.HI R4, R5.reuse, 0x2, R4 ;  /* 0x0000000205047819 */ /* 0x040fe20000010204 */
[----:B------:R-:W-:Y:S01]  /*e110*/  IMAD.SHL.U32 R5, R5, 0x4, RZ ;  /* 0x0000000405057824 */ /* 0x000fe200078e00ff */
[----:B------:R-:W-:Y:S01]  /*e120*/  CS2R R24, SRZ ;  /* 0x0000000000187805 */ /* 0x000fe2000001ff00 */
[----:B------:R-:W-:Y:S01]  /*e130*/  IMAD.MOV.U32 R11, RZ, RZ, RZ ;  /* 0x000000ffff0b7224 */ /* 0x000fe200078e00ff */
        /* <DEDUP_REMOVED lines=30> */
[----:B--2---:R-:W-:-:S07]  /*e320*/  CS2R R86, SRZ ;  /* 0x0000000000567805 */ /* 0x004fce000001ff00 */
.L_x_1:
[----:B------:R-:W2:Y:S01]  /*e330*/  LDL.LU R8, [R1+0x53c] ;  /* 0x00053c0001087983 */ /* 0x000ea20000300800 */
[----:B------:R-:W-:-:S04]  /*e340*/  DEPBAR.LE SB0, 0x2 ;  /* 0x000080800000791a */ /* 0x000fc80000000000 */
[----:B------:R-:W3:Y:S04]  /*e350*/  LDL R7, [R1+0x548] ;  /* 0x0005480001077983 */ /* 0x000ee80000100800 */
        /* <DEDUP_REMOVED lines=18> */
[----:B-----5:R-:W-:Y:S04]  /*e480*/  STL.64 [R1+0x800], R86 ;  /* 0x0008005601007387 */ /* 0x020fe80000100a00 */
        /* <DEDUP_REMOVED lines=13> */
[----:B-1----:R-:W4:Y:S04]  /*e560*/  LDL.LU.64 R60, [R1] ;  /* 0x00000000013c7983 */ /* 0x002f280000300a00 */
[----:B------:R-:W4:Y:S04]  /*e570*/  LDL.LU.64 R62, [R1+0x8] ;  /* 0x00000800013e7983 */ /* 0x000f280000300a00 */
        /* <DEDUP_REMOVED lines=29> */
[----:B------:R-:W4:Y:S01]  /*e750*/  LDL.LU.64 R122, [R1+0xf8] ;  /* 0x0000f800017a7983 */ /* 0x000f220000300a00 */
[----:B------:R-:W1:Y:S01]  /*e760*/  S2R R3, SR_TID.X ;  /* 0x0000000000037919 */ /* 0x000e620000002100 */
[----:B------:R-:W-:Y:S01]  /*e770*/  BAR.SYNC.DEFER_BLOCKING 0x0 ;  /* 0x0000000000007b1d */ /* 0x000fe20000010000 */
[----:B--2---:R-:W-:-:S02]  /*e780*/  R2UR UR4, R8 ;  /* 0x00000000080472ca */ /* 0x004fc400000e0000 */
[----:B-1----:R-:W-:Y:S02]  /*e790*/  SHF.R.U32.HI R3, RZ, 0x5, R3 ;  /* 0x00000005ff037819 */ /* 0x002fe40000011603 */
[----:B---3--:R-:W-:Y:S02]  /*e7a0*/  R2UR UR20, R7 ;  /* 0x00000000071472ca */ /* 0x008fe400000e0000 */
[----:B------:R-:W-:-:S07]  /*e7b0*/  R2UR UR5, R3 ;  /* 0x00000000030572ca */ /* 0x000fce00000e0000 */
[----:B------:R-:W-:-:S04]  /*e7c0*/  UIADD3 UR4, UR4, 0x1, URZ ;  /* 0x0000000104047890 */ /* 0x000fc8000fffe03f */
[----:B------:R-:W-:-:S04]  /*e7d0*/  UISETP.GT.AND UP0, UPT, UR4, 0x2, UPT ;  /* 0x000000020400788c */ /* 0x000fc8000bf04270 */
[----:B------:R-:W-:Y:S02]  /*e7e0*/  USEL UR7, UR4, URZ, !UP0 ;  /* 0x0000003f04077287 */ /* 0x000fe4000c000000 */
[----:B------:R-:W-:Y:S02]  /*e7f0*/  USHF.L.U32 UR4, UR5, 0x7, URZ ;  /* 0x0000000705047899 */ /* 0x000fe4000800063f */
[----:B------:R-:W-:Y:S02]  /*e800*/  ULEA UR5, UR7, UR20, 0x10 ;  /* 0x0000001407057291 */ /* 0x000fe4000f8e803f */
[----:B------:R-:W-:Y:S02]  /*e810*/  ULOP3.LUT UR6, UR4, 0x600, URZ, 0xc0, !UPT ;  /* 0x0000060004067892 */ /* 0x000fe4000f8ec03f */
[----:B------:R-:W-:Y:S02]  /*e820*/  ULEA UR4, UR7, UR20, 0x12 ;  /* 0x0000001407047291 */ /* 0x000fe4000f8e903f */
[----:B------:R-:W-:-:S02]  /*e830*/  UIADD3 UR5, UR5, 0xc0000, URZ ;  /* 0x000c000005057890 */ /* 0x000fc4000fffe03f */
[----:B------:R-:W-:Y:S02]  /*e840*/  ULEA.HI UR4, UR4, UR6, URZ, 0x1c ;  /* 0x0000000604047291 */ /* 0x000fe4000f8fe03f */
[----:B------:R-:W-:Y:S02]  /*e850*/  USHF.R.U32.HI UR5, URZ, 0x4, UR5 ;  /* 0x000000043f057899 */ /* 0x000fe40008011605 */
[----:B------:R-:W-:Y:S02]  /*e860*/  ULOP3.LUT UR4, UR4, 0x3fff, URZ, 0xc0, !UPT ;  /* 0x00003fff04047892 */ /* 0x000fe4000f8ec03f */
[----:B------:R-:W-:Y:S01]  /*e870*/  USGXT.U32 UR6, UR5, 0xe ;  /* 0x0000000e0506789a */ /* 0x000fe20008000000 */
[----:B------:R-:W-:Y:S01]  /*e880*/  IMAD.U32 R3, RZ, RZ, UR7 ;  /* 0x00000007ff037e24 */ /* 0x000fe2000f8e00ff */
[----:B------:R-:W-:Y:S01]  /*e890*/  UMOV UR7, 0x40000040 ;  /* 0x4000004000077882 */ /* 0x000fe20000000000 */
[----:B------:R-:W-:Y:S01]  /*e8a0*/  UMOV UR5, 0x40000040 ;  /* 0x4000004000057882 */ /* 0x000fe20000000000 */
[----:B------:R-:W-:-:S02]  /*e8b0*/  UIADD3 UR8, UP0, UR4, 0x2, URZ ;  /* 0x0000000204087890 */ /* 0x000fc4000ff1e03f */
[----:B------:R-:W-:Y:S01]  /*e8c0*/  UIADD3 UR10, UP1, UR6, 0x2, URZ ;  /* 0x00000002060a7890 */ /* 0x000fe2000ff3e03f */
[----:B----4-:R-:W-:-:S06]  /*e8d0*/  WARPGROUP.ARRIVE ;  /* 0x00000000000079c5 */ /* 0x010fcc0000000000 */
[----:B------:R-:W-:Y:S01]  /*e8e0*/  HGMMA.64x128x8.F32.TF32 R60, gdesc[UR4], R60, gsb0 ;  /* 0x05e00000043c79f0 */ /* 0x000fe2000800283c */
[----:B------:R-:W-:Y:S01]  /*e8f0*/  UMOV UR4, URZ ;  /* 0x0000003f00047c82 */ /* 0x000fe20008000000 */
[----:B------:R-:W-:Y:S01]  /*e900*/  UMOV UR5, URZ ;  /* 0x0000003f00057c82 */ /* 0x000fe20008000000 */
[----:B------:R-:W-:Y:S02]  /*e910*/  UIADD3.X UR9, UR4, 0x40000040, URZ, UP0, !UPT ;  /* 0x4000004004097890 */ /* 0x000fe400087fe43f */
[----:B------:R-:W-:Y:S02]  /*e920*/  UIADD3.X UR11, UR5, 0x40000040, URZ, UP1, !UPT ;  /* 0x40000040050b7890 */ /* 0x000fe40008ffe43f */
[----:B------:R-:W-:Y:S02]  /*e930*/  UIADD3.64 UR12, UR8, 0x2, URZ ;  /* 0x00000002080c7897 */ /* 0x000fe4000fffe03f */
[----:B------:R-:W-:Y:S01]  /*e940*/  UIADD3.64 UR14, UR10, 0x2, URZ ;  /* 0x000000020a0e7897 */ /* 0x000fe2000fffe03f */
[----:B------:R-:W-:-:S02]  /*e950*/  WARPGROUP.DEPBAR.LE gsb0, 0x0 ;  /* 0x00008000000079c5 */ /* 0x000fc40000010000 */
[----:B------:R-:W-:-:S06]  /*e960*/  WARPGROUP.ARRIVE ;  /* 0x00000000000079c5 */ /* 0x000fcc0000000000 */
[----:B------:R-:W-:Y:S03]  /*e970*/  HGMMA.64x128x8.F32.TF32 R60, gdesc[UR8], R60, gsb0 ;  /* 0x05e00000083c79f0 */ /* 0x000fe6000800283c */
[----:B------:R-:W-:Y:S02]  /*e980*/  WARPGROUP.DEPBAR.LE gsb0, 0x0 ;  /* 0x00008000000079c5 */ /* 0x000fe40000010000 */
[----:B------:R-:W-:-:S07]  /*e990*/  WARPGROUP.ARRIVE ;  /* 0x00000000000079c5 */ /* 0x000fce0000000000 */
[----:B------:R-:W-:Y:S01]  /*e9a0*/  HGMMA.64x128x8.F32.TF32 R60, gdesc[UR12], R60, gsb0 ;  /* 0x05e000000c3c79f0 */ /* 0x000fe2000800283c */
[----:B------:R-:W-:Y:S02]  /*e9b0*/  UIADD3.64 UR12, UR8, 0x4, URZ ;  /* 0x00000004080c7897 */ /* 0x000fe4000fffe03f */
[----:B------:R-:W-:Y:S02]  /*e9c0*/  UIADD3.64 UR14, UR10, 0x4, URZ ;  /* 0x000000040a0e7897 */ /* 0x000fe4000fffe03f */
[----:B------:R-:W-:Y:S02]  /*e9d0*/  UIADD3.64 UR16, UR8, 0xffe, URZ ;  /* 0x00000ffe08107897 */ /* 0x000fe4000fffe03f */
[----:B------:R-:W-:Y:S01]  /*e9e0*/  UIADD3.64 UR18, UR10, 0x3fe, URZ ;  /* 0x000003fe0a127897 */ /* 0x000fe2000fffe03f */
[----:B------:R-:W-:Y:S02]  /*e9f0*/  WARPGROUP.DEPBAR.LE gsb0, 0x0 ;  /* 0x00008000000079c5 */ /* 0x000fe40000010000 */
[----:B------:R-:W-:-:S06]  /*ea00*/  WARPGROUP.ARRIVE ;  /* 0x00000000000079c5 */ /* 0x000fcc0000000000 */
[----:B------:R-:W-:Y:S01]  /*ea10*/  HGMMA.64x128x8.F32.TF32 R60, gdesc[UR12], R60, gsb0 ;  /* 0x05e000000c3c79f0 */ /* 0x000fe2000800283c */
[----:B------:R-:W-:Y:S01]  /*ea20*/  UMOV UR4, UR18 ;  /* 0x0000001200047c82 */ /* 0x000fe20008000000 */
[----:B------:R-:W-:Y:S01]  /*ea30*/  UMOV UR5, UR19 ;  /* 0x0000001300057c82 */ /* 0x000fe20008000000 */
[----:B------:R-:W-:Y:S02]  /*ea40*/  WARPGROUP.DEPBAR.LE gsb0, 0x0 ;  /* 0x00008000000079c5 */ /* 0x000fe40000010000 */
[----:B------:R-:W-:-:S07]  /*ea50*/  WARPGROUP.ARRIVE ;  /* 0x00000000000079c5 */ /* 0x000fce0000000000 */
[----:B------:R-:W-:Y:S01]  /*ea60*/  HGMMA.64x128x8.F32.TF32 R60, gdesc[UR16], R60, gsb0 ;  /* 0x05e00000103c79f0 */ /* 0x000fe2000800283c */
[----:B------:R-:W-:Y:S02]  /*ea70*/  UIADD3.64 UR16, UR8, 0x1000, URZ ;  /* 0x0000100008107897 */ /* 0x000fe4000fffe03f */
[----:B------:R-:W-:Y:S02]  /*ea80*/  UIADD3.64 UR18, UR10, 0x400, URZ ;  /* 0x000004000a127897 */ /* 0x000fe4000fffe03f */
[----:B------:R-:W-:Y:S01]  /*ea90*/  UIADD3.64 UR22, UR10, 0x402, URZ ;  /* 0x000004020a167897 */ /* 0x000fe2000fffe03f */
[----:B------:R-:W-:Y:S02]  /*eaa0*/  WARPGROUP.DEPBAR.LE gsb0, 0x0 ;  /* 0x00008000000079c5 */ /* 0x000fe40000010000 */
[----:B------:R-:W-:-:S06]  /*eab0*/  WARPGROUP.ARRIVE ;  /* 0x00000000000079c5 */ /* 0x000fcc0000000000 */
[----:B------:R-:W-:Y:S01]  /*eac0*/  HGMMA.64x128x8.F32.TF32 R60, gdesc[UR16], R60, gsb0 ;  /* 0x05e00000103c79f0 */ /* 0x000fe2000800283c */
[----:B------:R-:W-:Y:S01]  /*ead0*/  UMOV UR17, UR20 ;  /* 0x0000001400117c82 */ /* 0x000fe20008000000 */
[----:B------:R-:W-:Y:S02]  /*eae0*/  UIADD3.64 UR20, UR8, 0x1002, URZ ;  /* 0x0000100208147897 */ /* 0x000fe4000fffe03f */
[----:B------:R-:W-:Y:S02]  /*eaf0*/  UIADD3.64 UR24, UR8, 0x1004, URZ ;  /* 0x0000100408187897 */ /* 0x000fe4000fffe03f */
[----:B------:R-:W-:Y:S01]  /*eb00*/  UIADD3.64 UR26, UR10, 0x404, URZ ;  /* 0x000004040a1a7897 */ /* 0x000fe2000fffe03f */
[----:B------:R-:W-:Y:S02]  /*eb10*/  WARPGROUP.DEPBAR.LE gsb0, 0x0 ;  /* 0x00008000000079c5 */ /* 0x000fe40000010000 */
[----:B------:R-:W-:-:S06]  /*eb20*/  WARPGROUP.ARRIVE ;  /* 0x00000000000079c5 */ /* 0x000fcc0000000000 */
[----:B------:R-:W-:Y:S01]  /*eb30*/  HGMMA.64x128x8.F32.TF32 R60, gdesc[UR20], R60, gsb0 ;  /* 0x05e00000143c79f0 */ /* 0x000fe2000800283c */
        /* <DEDUP_REMOVED lines=40> */
[----:B------:R-:W-:Y:S04]  /*edc0*/  STL [R1+0x778], R10 ;  /* 0x0007780a01007387 */ /* 0x000fe80000100800 */
[----:B------:R1:W-:Y:S01]  /*edd0*/  STL [R1+0x53c], R3 ;  /* 0x00053c0301007387 */ /* 0x0003e20000100800 */
[----:B------:R-:W-:Y:S01]  /*ede0*/  UMOV UR20, UR4 ;  /* 0x0000000400147c82 */ /* 0x000fe20008000000 */
[----:B------:R-:W-:Y:S01]  /*edf0*/  UMOV UR21, UR5 ;  /* 0x0000000500157c82 */ /* 0x000fe20008000000 */
[----:B------:R-:W-:Y:S02]  /*ee00*/  WARPGROUP.DEPBAR.LE gsb0, 0x0 ;  /* 0x00008000000079c5 */ /* 0x000fe40000010000 */
[----:B------:R-:W-:Y:S01]  /*ee10*/  WARPGROUP.ARRIVE ;  /* 0x00000000000079c5 */ /* 0x000fe20000000000 */
[----:B------:R-:W-:Y:S01]  /*ee20*/  UIADD3.64 UR12, UR10, 0x2, URZ ;  /* 0x000000020a0c7897 */ /* 0x000fe2000fffe03f */
[----:B-1----:R-:W1:Y:S04]  /*ee30*/  LDC R3, c[0x0][0x230] ;  /* 0x00008c00ff037b82 */ /* 0x002e680000000800 */
[----:B------:R-:W-:Y:S03]  /*ee40*/  HGMMA.64x128x8.F32.TF32 R60, gdesc[UR56], R60, gsb0 ;  /* 0x05e00000383c79f0 */ /* 0x000fe6000800283c */
[----:B------:R-:W-:-:S02]  /*ee50*/  WARPGROUP.DEPBAR.LE gsb0, 0x0 ;  /* 0x00008000000079c5 */ /* 0x000fc40000010000 */
[----:B------:R-:W-:Y:S04]  /*ee60*/  STL.64 [R1], R60 ;  /* 0x0000003c01007387 */ /* 0x000fe80000100a00 */
        /* <DEDUP_REMOVED lines=31> */
[----:B--2---:R-:W2:Y:S04]  /*f060*/  LDL.LU.64 R122, [R1+0x890] ;  /* 0x00089000017a7983 */ /* 0x004ea80000300a00 */
[----:B------:R-:W3:Y:S04]  /*f070*/  LDL.LU.64 R120, [R1+0x888] ;  /* 0x0008880001787983 */ /* 0x000ee80000300a00 */
[----:B------:R-:W4:Y:S04]  /*f080*/  LDL.LU.64 R118, [R1+0x880] ;  /* 0x0008800001767983 */ /* 0x000f280000300a00 */
[----:B------:R-:W2:Y:S04]  /*f090*/  LDL.LU.64 R116, [R1+0x878] ;  /* 0x0008780001747983 */ /* 0x000ea80000300a00 */
        /* <DEDUP_REMOVED lines=27> */
[----:B------:R-:W2:Y:S01]  /*f250*/  LDL.LU.64 R60, [R1+0x798] ;  /* 0x00079800013c7983 */ /* 0x000ea20000300a00 */
[----:B------:R-:W-:-:S02]  /*f260*/  UIADD3.64 UR4, UR8, 0x7fe, URZ ;  /* 0x000007fe08047897 */ /* 0x000fc4000fffe03f */
[----:B------:R-:W-:Y:S01]  /*f270*/  UIADD3.64 UR24, UR8, 0x1804, URZ ;  /* 0x0000180408187897 */ /* 0x000fe2000fffe03f */
[----:B------:R-:W3:Y:S01]  /*f280*/  LDL R7, [R1+0x558] ;  /* 0x0005580001077983 */ /* 0x000ee20000100800 */
[----:B--2---:R-:W-:-:S06]  /*f290*/  WARPGROUP.ARRIVE ;  /* 0x00000000000079c5 */ /* 0x004fcc0000000000 */
[----:B------:R-:W-:Y:S01]  /*f2a0*/  HGMMA.64x128x8.F32.TF32 R24, gdesc[UR4], R24, gsb0 ;  /* 0x05e00000041879f0 */ /* 0x000fe20008002818 */
[----:B------:R-:W-:Y:S01]  /*f2b0*/  UIADD3.64 UR4, UR8, 0x800, URZ ;  /* 0x0000080008047897 */ /* 0x000fe2000fffe03f */
[----:B------:R-:W-:Y:S01]  /*f2c0*/  UMOV UR6, UR10 ;  /* 0x0000000a00067c82 */ /* 0x000fe20008000000 */
[----:B------:R-:W-:Y:S01]  /*f2d0*/  UMOV UR7, UR11 ;  /* 0x0000000b00077c82 */ /* 0x000fe20008000000 */
[----:B------:R-:W-:Y:S02]  /*f2e0*/  WARPGROUP.DEPBAR.LE gsb0, 0x0 ;  /* 0x00008000000079c5 */ /* 0x000fe40000010000 */
[----:B------:R-:W-:-:S06]  /*f2f0*/  WARPGROUP.ARRIVE ;  /* 0x00000000000079c5 */ /* 0x000fcc0000000000 */
[----:B------:R-:W-:Y:S01]  /*f300*/  HGMMA.64x128x8.F32.TF32 R24, gdesc[UR4], R24, gsb0 ;  /* 0x05e00000041879f0 */ /* 0x000fe20008002818 */
[----:B------:R-:W-:Y:S01]  /*f310*/  UIADD3.64 UR4, UR8, 0x802, URZ ;  /* 0x0000080208047897 */ /* 0x000fe2000fffe03f */
[----:B------:R-:W-:Y:S01]  /*f320*/  UMOV UR6, UR12 ;  /* 0x0000000c00067c82 */ /* 0x000fe20008000000 */
[----:B------:R-:W-:Y:S01]  /*f330*/  UMOV UR7, UR13 ;  /* 0x0000000d00077c82 */ /* 0x000fe20008000000 */
[----:B------:R-:W-:Y:S01]  /*f340*/  UIADD3.64 UR12, UR8, 0x804, URZ ;  /* 0x00000804080c7897 */ /* 0x000fe2000fffe03f */
[----:B------:R-:W-:Y:S02]  /*f350*/  WARPGROUP.DEPBAR.LE gsb0, 0x0 ;  /* 0x00008000000079c5 */ /* 0x000fe40000010000 */
[----:B------:R-:W-:-:S06]  /*f360*/  WARPGROUP.ARRIVE ;  /* 0x00000000000079c5 */ /* 0x000fcc0000000000 */
[----:B------:R-:W-:Y:S01]  /*f370*/  HGMMA.64x128x8.F32.TF32 R24, gdesc[UR4], R24, gsb0 ;  /* 0x05e00000041879f0 */ /* 0x000fe20008002818 */
[----:B------:R-:W-:Y:S01]  /*f380*/  UIADD3.64 UR4, UR8, 0x17fe, URZ ;  /* 0x000017fe08047897 */ /* 0x000fe2000fffe03f */
[----:B------:R-:W-:Y:S01]  /*f390*/  UMOV UR6, UR20 ;  /* 0x0000001400067c82 */ /* 0x000fe20008000000 */
[----:B------:R-:W-:Y:S01]  /*f3a0*/  UMOV UR7, UR21 ;  /* 0x0000001500077c82 */ /* 0x000fe20008000000 */
[----:B------:R-:W-:Y:S02]  /*f3b0*/  WARPGROUP.DEPBAR.LE gsb0, 0x0 ;  /* 0x00008000000079c5 */ /* 0x000fe40000010000 */
[----:B------:R-:W-:-:S06]  /*f3c0*/  WARPGROUP.ARRIVE ;  /* 0x00000000000079c5 */ /* 0x000fcc0000000000 */
[----:B------:R-:W-:Y:S01]  /*f3d0*/  HGMMA.64x128x8.F32.TF32 R24, gdesc[UR12], R24, gsb0 ;  /* 0x05e000000c1879f0 */ /* 0x000fe20008002818 */
[----:B------:R-:W-:Y:S01]  /*f3e0*/  UMOV UR11, UR17 ;  /* 0x00000011000b7c82 */ /* 0x000fe20008000000 */
[----:B------:R-:W-:Y:S01]  /*f3f0*/  UIADD3.64 UR16, UR8, 0x1800, URZ ;  /* 0x0000180008107897 */ /* 0x000fe2000fffe03f */
[----:B------:R-:W-:Y:S02]  /*f400*/  WARPGROUP.DEPBAR.LE gsb0, 0x0 ;  /* 0x00008000000079c5 */ /* 0x000fe40000010000 */
[----:B------:R-:W-:-:S07]  /*f410*/  WARPGROUP.ARRIVE ;  /* 0x00000000000079c5 */ /* 0x000fce0000000000 */
[----:B------:R-:W-:Y:S01]  /*f420*/  HGMMA.64x128x8.F32.TF32 R24, gdesc[UR4], R24, gsb0 ;  /* 0x05e00000041879f0 */ /* 0x000fe20008002818 */
[----:B------:R-:W-:Y:S02]  /*f430*/  UIADD3.64 UR20, UR8, 0x1802, URZ ;  /* 0x0000180208147897 */ /* 0x000fe4000fffe03f */
[----:B------:R-:W-:Y:S02]  /*f440*/  WARPGROUP.DEPBAR.LE gsb0, 0x0 ;  /* 0x00008000000079c5 */ /* 0x000fe40000010000 */
[----:B------:R-:W-:-:S07]  /*f450*/  WARPGROUP.ARRIVE ;  /* 0x00000000000079c5 */ /* 0x000fce0000000000 */
[----:B------:R-:W-:Y:S03]  /*f460*/  HGMMA.64x128x8.F32.TF32 R24, gdesc[UR16], R24, gsb0 ;  /* 0x05e00000101879f0 */ /* 0x000fe60008002818 */
[----:B------:R-:W-:Y:S02]  /*f470*/  WARPGROUP.DEPBAR.LE gsb0, 0x0 ;  /* 0x00008000000079c5 */ /* 0x000fe40000010000 */
[----:B------:R-:W-:-:S07]  /*f480*/  WARPGROUP.ARRIVE ;  /* 0x00000000000079c5 */ /* 0x000fce0000000000 */
[----:B------:R-:W-:Y:S01]  /*f490*/  HGMMA.64x128x8.F32.TF32 R24, gdesc[UR20], R24, gsb0 ;  /* 0x05e00000141879f0 */ /* 0x000fe20008002818 */
[----:B------:R-:W-:Y:S02]  /*f4a0*/  UIADD3.64 UR28, UR8, 0x27fe, URZ ;  /* 0x000027fe081c7897 */ /* 0x000fe4000fffe03f */
        /* <DEDUP_REMOVED lines=31> */
[----:B-1----:R-:W-:-:S04]  /*f6a0*/  VIADD R3, R3, 0xffffff00 ;  /* 0xffffff0003037836 */ /* 0x002fc80000000000 */
[C---:B------:R-:W-:Y:S01]  /*f6b0*/  IMAD R3, R11.reuse, -0x80, R3 ;  /* 0xffffff800b037824 */ /* 0x040fe200078e0203 */
[----:B---3--:R-:W-:-:S04]  /*f6c0*/  ISETP.GE.AND P0, PT, R11, R7, PT ;  /* 0x000000070b00720c */ /* 0x008fc80003f06270 */
[----:B------:R-:W-:-:S04]  /*f6d0*/  ISETP.GT.AND P1, PT, R3, RZ, PT ;  /* 0x000000ff0300720c */ /* 0x000fc80003f24270 */
[----:B------:R-:W-:Y:S01]  /*f6e0*/  SEL R7, RZ, 0x4, !P1 ;  /* 0x00000004ff077807 */ /* 0x000fe20004800000 */
[----:B------:R-:W-:Y:S01]  /*f6f0*/  VIADD R6, R6, 0x1 ;  /* 0x0000000106067836 */ /* 0x000fe20000000000 */
[----:B------:R-:W-:Y:S02]  /*f700*/  ISETP.GT.AND P1, PT, R3, 0x1, PT ;  /* 0x000000010300780c */ /* 0x000fe40003f24270 */
[----:B------:R-:W-:Y:S01]  /*f710*/  SEL R7, R7, RZ, !P0 ;  /* 0x000000ff07077207 */ /* 0x000fe20004000000 */
[----:B------:R-:W-:Y:S02]  /*f720*/  WARPGROUP.DEPBAR.LE gsb0, 0x0 ;  /* 0x00008000000079c5 */ /* 0x000fe40000010000 */
[----:B------:R-:W-:-:S06]  /*f730*/  WARPGROUP.ARRIVE ;  /* 0x00000000000079c5 */ /* 0x000fcc0000000000 */
[----:B------:R-:W-:Y:S01]  /*f740*/  HGMMA.64x128x8.F32.TF32 R24, gdesc[UR56], R24, gsb0 ;  /* 0x05e00000381879f0 */ /* 0x000fe20008002818 */
[----:B------:R-:W-:Y:S02]  /*f750*/  ISETP.NE.U32.AND P2, PT, R7, RZ, PT ;  /* 0x000000ff0700720c */ /* 0x000fe40003f45070 */
[----:B------:R-:W-:Y:S02]  /*f760*/  SEL R7, RZ, 0x4, !P1 ;  /* 0x00000004ff077807 */ /* 0x000fe40004800000 */
[----:B------:R-:W-:Y:S02]  /*f770*/  ISETP.GT.AND P1, PT, R6, 0x2, PT ;  /* 0x000000020600780c */ /* 0x000fe40003f24270 */
[----:B------:R-:W-:Y:S02]  /*f780*/  SEL R7, R7, RZ, !P0 ;  /* 0x000000ff07077207 */ /* 0x000fe40004000000 */
[----:B------:R-:W-:Y:S02]  /*f790*/  IADD3 R14, P4, R14, R2, RZ ;  /* 0x000000020e0e7210 */ /* 0x000fe40007f9e0ff */
[----:B------:R-:W-:-:S02]  /*f7a0*/  SEL R10, R6, RZ, !P1 ;  /* 0x000000ff060a7207 */ /* 0x000fc40004800000 */
[----:B------:R-:W-:Y:S01]  /*f7b0*/  ISETP.NE.U32.AND P3, PT, R7, RZ, PT ;  /* 0x000000ff0700720c */ /* 0x000fe20003f65070 */
[----:B------:R-:W-:Y:S01]  /*f7c0*/  IMAD.X R13, R13, 0x1, R0, P4 ;  /* 0x000000010d0d7824 */ /* 0x000fe200020e0600 */
[----:B------:R-:W-:Y:S02]  /*f7d0*/  LEA R7, R10, UR11, 0x12 ;  /* 0x0000000b0a077c11 */ /* 0x000fe4000f8e90ff */
[-C--:B------:R-:W-:Y:S01]  /*f7e0*/  IADD3 R16, P1, R16, R2.reuse, RZ ;  /* 0x0000000210107210 */ /* 0x080fe20007f3e0ff */
[----:B------:R-:W-:Y:S02]  /*f7f0*/  IMAD.MOV.U32 R8, RZ, RZ, R14 ;  /* 0x000000ffff087224 */ /* 0x000fe400078e000e */
[----:B------:R-:W-:Y:S02]  /*f800*/  IMAD.IADD R6, R12, 0x1, R7 ;  /* 0x000000010c067824 */ /* 0x000fe400078e0207 */
[----:B------:R-:W-:Y:S02]  /*f810*/  IMAD.MOV.U32 R9, RZ, RZ, R13 ;  /* 0x000000ffff097224 */ /* 0x000fe400078e000d */
[----:B------:R-:W-:Y:S01]  /*f820*/  IMAD.X R15, R15, 0x1, R0, P1 ;  /* 0x000000010f0f7824 */ /* 0x000fe200008e0600 */
[----:B------:R-:W-:Y:S01]  /*f830*/  ISETP.GT.AND P1, PT, R3, 0x2, PT ;  /* 0x000000020300780c */ /* 0x000fe20003f24270 */
[----:B------:R1:W-:Y:S01]  /*f840*/  STL [R1+0x780], R11 ;  /* 0x0007800b01007387 */ /* 0x0003e20000100800 */
[----:B------:R-:W-:-:S03]  /*f850*/  IADD3 R20, P4, R20, R2, RZ ;  /* 0x0000000214147210 */ /* 0x000fc60007f9e0ff */
[----:B-1----:R-:W2:Y:S04]  /*f860*/  LDL.LU R11, [R1+0x158] ;  /* 0x00015800010b7983 */ /* 0x002ea80000300800 */
[----:B------:R1:W-:Y:S01]  /*f870*/  STL [R1+0x77c], R12 ;  /* 0x00077c0c01007387 */ /* 0x0003e20000100800 */
[----:B------:R-:W-:-:S03]  /*f880*/  IMAD.X R19, R19, 0x1, R0, P4 ;  /* 0x0000000113137824 */ /* 0x000fc600020e0600 */
[----:B-1----:R-:W3:Y:S01]  /*f890*/  LDL.LU R12, [R1+0x154] ;  /* 0x00015400010c7983 */ /* 0x002ee20000300800 */
[----:B------:R-:W-:Y:S02]  /*f8a0*/  WARPGROUP.DEPBAR.LE gsb0, 0x0 ;  /* 0x00008000000079c5 */ /* 0x000fe40000010000 */
[----:B------:R-:W-:Y:S06]  /*f8b0*/  BAR.SYNC.DEFER_BLOCKING 0x0 ;  /* 0x0000000000007b1d */ /* 0x000fec0000010000 */
[----:B------:R-:W-:Y:S01]  /*f8c0*/  @!PT LDS RZ, [RZ] ;  /* 0x00000000fffff984 */ /* 0x000fe20000000800 */
[----:B------:R-:W-:Y:S01]  /*f8d0*/  @!PT LDS RZ, [RZ] ;  /* 0x00000000fffff984 */ /* 0x000fe20000000800 */
[----:B------:R-:W-:Y:S01]  /*f8e0*/  @!PT LDS RZ, [RZ] ;  /* 0x00000000fffff984 */ /* 0x000fe20000000800 */
[----:B------:R1:W-:Y:S02]  /*f8f0*/  LDGSTS.E [R6], desc[UR60][R8.64], P2 ;  /* 0x0000000008067fae */ /* 0x0003e4000912187c */
[----:B-1----:R-:W-:-:S02]  /*f900*/  IMAD.MOV.U32 R8, RZ, RZ, R16 ;  /* 0x000000ffff087224 */ /* 0x002fc400078e0010 */
[----:B------:R-:W-:-:S05]  /*f910*/  IMAD.MOV.U32 R9, RZ, RZ, R15 ;  /* 0x000000ffff097224 */ /* 0x000fca00078e000f */
[----:B------:R1:W-:Y:S01]  /*f920*/  LDGSTS.E [R6+0x4], desc[UR60][R8.64], P3 ;  /* 0x0000400008067fae */ /* 0x0003e2000992187c */
[----:B------:R-:W-:Y:S02]  /*f930*/  IADD3 R18, P3, R18, R2, RZ ;  /* 0x0000000212127210 */ /* 0x000fe40007f7e0ff */
[----:B-1----:R-:W-:Y:S02]  /*f940*/  SEL R8, RZ, 0x4, !P1 ;  /* 0x00000004ff087807 */ /* 0x002fe40004800000 */
[----:B------:R-:W-:Y:S02]  /*f950*/  ISETP.GT.AND P1, PT, R3, 0x3, PT ;  /* 0x000000030300780c */ /* 0x000fe40003f24270 */
[----:B------:R-:W-:-:S04]  /*f960*/  SEL R8, R8, RZ, !P0 ;  /* 0x000000ff08087207 */ /* 0x000fc80004000000 */
[----:B------:R-:W-:Y:S02]  /*f970*/  ISETP.NE.U32.AND P2, PT, R8, RZ, PT ;  /* 0x000000ff0800720c */ /* 0x000fe40003f45070 */
[----:B------:R-:W-:Y:S01]  /*f980*/  SEL R8, RZ, 0x4, !P1 ;  /* 0x00000004ff087807 */ /* 0x000fe20004800000 */
[----:B------:R-:W-:-:S03]  /*f990*/  IMAD.X R17, R17, 0x1, R0, P3 ;  /* 0x0000000111117824 */ /* 0x000fc600018e0600 */
[----:B------:R-:W-:Y:S01]  /*f9a0*/  SEL R8, R8, RZ, !P0 ;  /* 0x000000ff08087207 */ /* 0x000fe20004000000 */
[----:B------:R1:W-:Y:S01]  /*f9b0*/  STL [R1+0x794], R83 ;  /* 0x0007945301007387 */ /* 0x0003e20000100800 */
[----:B------:R-:W-:Y:S02]  /*f9c0*/  IMAD.MOV.U32 R9, RZ, RZ, R17 ;  /* 0x000000ffff097224 */ /* 0x000fe400078e0011 */
[----:B------:R-:W-:Y:S01]  /*f9d0*/  ISETP.NE.U32.AND P1, PT, R8, RZ, PT ;  /* 0x000000ff0800720c */ /* 0x000fe20003f25070 */
[----:B------:R-:W-:-:S05]  /*f9e0*/  IMAD.MOV.U32 R8, RZ, RZ, R18 ;  /* 0x000000ffff087224 */ /* 0x000fca00078e0012 */
[----:B------:R4:W-:Y:S04]  /*f9f0*/  LDGSTS.E [R6+0x8], desc[UR60][R8.64], P2 ;  /* 0x0000800008067fae */ /* 0x0009e8000912187c */
[----:B-1----:R-:W2:Y:S04]  /*fa00*/  LDL.LU R83, [R1+0x150] ;  /* 0x0001500001537983 */ /* 0x002ea80000300800 */
[----:B------:R1:W-:Y:S01]  /*fa10*/  STL [R1+0x790], R84 ;  /* 0x0007905401007387 */ /* 0x0003e20000100800 */
[----:B----4-:R-:W-:-:S03]  /*fa20*/  IMAD.MOV.U32 R8, RZ, RZ, R20 ;  /* 0x000000ffff087224 */ /* 0x010fc600078e0014 */
[----:B-1----:R-:W4:Y:S04]  /*fa30*/  LDL.LU R84, [R1+0x14c] ;  /* 0x00014c0001547983 */ /* 0x002f280000300800 */
[----:B------:R1:W-:Y:S01]  /*fa40*/  STL [R1+0x78c], R85 ;  /* 0x00078c5501007387 */ /* 0x0003e20000100800 */
[----:B------:R-:W-:-:S05]  /*fa50*/  IMAD.MOV.U32 R9, RZ, RZ, R19 ;  /* 0x000000ffff097224 */ /* 0x000fca00078e0013 */
[----:B------:R1:W-:Y:S04]  /*fa60*/  LDGSTS.E [R6+0xc], desc[UR60][R8.64], P1 ;  /* 0x0000c00008067fae */ /* 0x0003e8000892187c */
[----:B-1----:R-:W3:Y:S04]  /*fa70*/  LDL.LU R85, [R1+0x148] ;  /* 0x0001480001557983 */ /* 0x002ee80000300800 */
[----:B------:R1:W-:Y:S04]  /*fa80*/  STL [R1+0x788], R86 ;  /* 0x0007885601007387 */ /* 0x0003e80000100800 */
[----:B-1----:R-:W2:Y:S04]  /*fa90*/  LDL.LU R86, [R1+0x144] ;  /* 0x0001440001567983 */ /* 0x002ea80000300800 */
[----:B------:R1:W-:Y:S04]  /*faa0*/  STL [R1+0x784], R87 ;  /* 0x0007845701007387 */ /* 0x0003e80000100800 */
[----:B-1----:R-:W4:Y:S04]  /*fab0*/  LDL.LU R87, [R1+0x140] ;  /* 0x0001400001577983 */ /* 0x002f280000300800 */
[----:B------:R-:W4:Y:S01]  /*fac0*/  LDL.LU R9, [R1+0x13c] ;  /* 0x00013c0001097983 */ /* 0x000f220000300800 */
[----:B------:R-:W-:-:S04]  /*fad0*/  ISETP.GT.AND P1, PT, R3, 0x20, PT ;  /* 0x000000200300780c */ /* 0x000fc80003f24270 */
[----:B------:R-:W-:Y:S02]  /*fae0*/  SEL R8, RZ, 0x4, !P1 ;  /* 0x00000004ff087807 */ /* 0x000fe40004800000 */
[----:B------:R-:W-:Y:S02]  /*faf0*/  ISETP.GT.AND P1, PT, R3, 0x21, PT ;  /* 0x000000210300780c */ /* 0x000fe40003f24270 */
[----:B------:R-:W-:-:S04]  /*fb00*/  SEL R8, R8, RZ, !P0 ;  /* 0x000000ff08087207 */ /* 0x000fc80004000000 */
[----:B------:R-:W-:Y:S02]  /*fb10*/  ISETP.NE.U32.AND P2, PT, R8, RZ, PT ;  /* 0x000000ff0800720c */ /* 0x000fe40003f45070 */
[----:B------:R-:W-:-:S04]  /*fb20*/  SEL R8, RZ, 0x4, !P1 ;  /* 0x00000004ff087807 */ /* 0x000fc80004800000 */
[----:B------:R-:W-:-:S04]  /*fb30*/  SEL R8, R8, RZ, !P0 ;  /* 0x000000ff08087207 */ /* 0x000fc80004000000 */
[----:B------:R-:W-:Y:S02]  /*fb40*/  ISETP.NE.U32.AND P1, PT, R8, RZ, PT ;  /* 0x000000ff0800720c */ /* 0x000fe40003f25070 */
[----:B---3--:R-:W-:-:S05]  /*fb50*/  IADD3 R85, P4, R85, R2, RZ ;  /* 0x0000000255557210 */ /* 0x008fca0007f9e0ff */
[----:B--2---:R-:W-:Y:S01]  /*fb60*/  IMAD.X R86, R86, 0x1, R0, P4 ;  /* 0x0000000156567824 */ /* 0x004fe200020e0600 */
[----:B----4-:R-:W-:-:S05]  /*fb70*/  IADD3 R87, P3, R87, R2, RZ ;  /* 0x0000000257577210 */ /* 0x010fca0007f7e0ff */
[----:B------:R-:W-:Y:S02]  /*fb80*/  IMAD.X R9, R9, 0x1, R0, P3 ;  /* 0x0000000109097824 */ /* 0x000fe400018e0600 */
[----:B------:R-:W-:Y:S01]  /*fb90*/  IMAD.MOV.U32 R8, RZ, RZ, R87 ;  /* 0x000000ffff087224 */ /* 0x000fe200078e0057 */
[----:B------:R-:W-:Y:S04]  /*fba0*/  STL [R1+0x140], R87 ;  /* 0x0001405701007387 */ /* 0x000fe80000100800 */
[----:B------:R1:W-:Y:S04]  /*fbb0*/  STL [R1+0x13c], R9 ;  /* 0x00013c0901007387 */ /* 0x0003e80000100800 */
[----:B------:R2:W-:Y:S02]  /*fbc0*/  LDGSTS.E [R6+0x10000], desc[UR60][R8.64], P2 ;  /* 0x1000000008067fae */ /* 0x0005e4000912187c */
[----:B--2---:R-:W-:-:S02]  /*fbd0*/  IMAD.MOV.U32 R8, RZ, RZ, R85 ;  /* 0x000000ffff087224 */ /* 0x004fc400078e0055 */
[----:B-1----:R-:W-:-:S05]  /*fbe0*/  IMAD.MOV.U32 R9, RZ, RZ, R86 ;  /* 0x000000ffff097224 */ /* 0x002fca00078e0056 */
[----:B------:R1:W-:Y:S01]  /*fbf0*/  LDGSTS.E [R6+0x10004], desc[UR60][R8.64], P1 ;  /* 0x1000400008067fae */ /* 0x0003e2000892187c */
[----:B------:R-:W-:-:S04]  /*fc00*/  ISETP.GT.AND P1, PT, R3, 0x22, PT ;  /* 0x000000220300780c */ /* 0x000fc80003f24270 */
[----:B-1----:R-:W-:Y:S02]  /*fc10*/  SEL R8, RZ, 0x4, !P1 ;  /* 0x00000004ff087807 */ /* 0x002fe40004800000 */
[----:B------:R-:W-:Y:S02]  /*fc20*/  ISETP.GT.AND P1, PT, R3, 0x23, PT ;  /* 0x000000230300780c */ /* 0x000fe40003f24270 */
[----:B------:R-:W-:Y:S02]  /*fc30*/  SEL R8, R8, RZ, !P0 ;  /* 0x000000ff08087207 */ /* 0x000fe40004000000 */
[-C--:B------:R-:W-:Y:S02]  /*fc40*/  IADD3 R83, P3, R83, R2.reuse, RZ ;  /* 0x0000000253537210 */ /* 0x080fe40007f7e0ff */
[----:B------:R-:W-:Y:S02]  /*fc50*/  ISETP.NE.U32.AND P2, PT, R8, RZ, PT ;  /* 0x000000ff0800720c */ /* 0x000fe40003f45070 */
[----:B------:R-:W-:Y:S01]  /*fc60*/  SEL R8, RZ, 0x4, !P1 ;  /* 0x00000004ff087807 */ /* 0x000fe20004800000 */
[----:B------:R-:W-:Y:S01]  /*fc70*/  IMAD.X R84, R84, 0x1, R0, P3 ;  /* 0x0000000154547824 */ /* 0x000fe200018e0600 */
[----:B------:R-:W-:-:S02]  /*fc80*/  IADD3 R11, P4, R11, R2, RZ ;  /* 0x000000020b0b7210 */ /* 0x000fc40007f9e0ff */
[----:B------:R-:W-:Y:S01]  /*fc90*/  SEL R8, R8, RZ, !P0 ;  /* 0x000000ff08087207 */ /* 0x000fe20004000000 */
[----:B------:R1:W-:Y:S01]  /*fca0*/  STL [R1+0x148], R85 ;  /* 0x0001485501007387 */ /* 0x0003e20000100800 */
[----:B------:R-:W-:Y:S02]  /*fcb0*/  IMAD.MOV.U32 R9, RZ, RZ, R84 ;  /* 0x000000ffff097224 */ /* 0x000fe400078e0054 */
[----:B------:R-:W-:Y:S01]  /*fcc0*/  ISETP.NE.U32.AND P1, PT, R8, RZ, PT ;  /* 0x000000ff0800720c */ /* 0x000fe20003f25070 */
[----:B------:R2:W-:Y:S01]  /*fcd0*/  STL [R1+0x144], R86 ;  /* 0x0001445601007387 */ /* 0x0005e20000100800 */
[----:B------:R-:W-:Y:S02]  /*fce0*/  IMAD.X R12, R12, 0x1, R0, P4 ;  /* 0x000000010c0c7824 */ /* 0x000fe400020e0600 */
[----:B------:R-:W-:Y:S01]  /*fcf0*/  IMAD.MOV.U32 R8, RZ, RZ, R83 ;  /* 0x000000ffff087224 */ /* 0x000fe200078e0053 */
[----:B------:R-:W-:Y:S04]  /*fd00*/  STL [R1+0x150], R83 ;  /* 0x0001505301007387 */ /* 0x000fe80000100800 */
[----:B------:R3:W-:Y:S04]  /*fd10*/  STL [R1+0x14c], R84 ;  /* 0x00014c5401007387 */ /* 0x0007e80000100800 */
[----:B------:R-:W-:Y:S04]  /*fd20*/  STL [R1+0x158], R11 ;  /* 0x0001580b01007387 */ /* 0x000fe80000100800 */
[----:B------:R-:W4:Y:S04]  /*fd30*/  LDL.LU R87, [R1+0x240] ;  /* 0x0002400001577983 */ /* 0x000f280000300800 */
[----:B------:R3:W-:Y:S04]  /*fd40*/  STL [R1+0x154], R12 ;  /* 0x0001540c01007387 */ /* 0x0007e80000100800 */
[----:B------:R3:W-:Y:S04]  /*fd50*/  LDGSTS.E [R6+0x10008], desc[UR60][R8.64], P2 ;  /* 0x1000800008067fae */ /* 0x0007e8000912187c */
[----:B-1----:R-:W4:Y:S04]  /*fd60*/  LDL.LU R85, [R1+0x248] ;  /* 0x0002480001557983 */ /* 0x002f280000300800 */
[----:B--2---:R-:W2:Y:S01]  /*fd70*/  LDL.LU R86, [R1+0x244] ;  /* 0x0002440001567983 */ /* 0x004ea20000300800 */
[----:B---3--:R-:W-:-:S03]  /*fd80*/  IMAD.MOV.U32 R8, RZ, RZ, R11 ;  /* 0x000000ffff087224 */ /* 0x008fc600078e000b */
[----:B------:R-:W3:Y:S01]  /*fd90*/  LDL.LU R84, [R1+0x24c] ;  /* 0x00024c0001547983 */ /* 0x000ee20000300800 */
[----:B------:R-:W-:-:S03]  /*fda0*/  IMAD.MOV.U32 R9, RZ, RZ, R12 ;  /* 0x000000ffff097224 */ /* 0x000fc600078e000c */
[----:B------:R-:W3:Y:S04]  /*fdb0*/  LDL.LU R83, [R1+0x250] ;  /* 0x0002500001537983 */ /* 0x000ee80000300800 */
[----:B------:R-:W3:Y:S04]  /*fdc0*/  LDL.LU R12, [R1+0x254] ;  /* 0x00025400010c7983 */ /* 0x000ee80000300800 */
[----:B------:R-:W3:Y:S04]  /*fdd0*/  LDL.LU R11, [R1+0x258] ;  /* 0x00025800010b7983 */ /* 0x000ee80000300800 */
[----:B------:R1:W-:Y:S04]  /*fde0*/  LDGSTS.E [R6+0x1000c], desc[UR60][R8.64], P1 ;  /* 0x1000c00008067fae */ /* 0x0003e8000892187c */
[----:B------:R-:W3:Y:S01]  /*fdf0*/  LDL.LU R9, [R1+0x23c] ;  /* 0x00023c0001097983 */ /* 0x000ee20000300800 */
[----:B------:R-:W-:-:S04]  /*fe00*/  ISETP.GT.AND P1, PT, R3, 0x40, PT ;  /* 0x000000400300780c */ /* 0x000fc80003f24270 */
[----:B-1----:R-:W-:Y:S02]  /*fe10*/  SEL R8, RZ, 0x4, !P1 ;  /* 0x00000004ff087807 */ /* 0x002fe40004800000 */
[----:B------:R-:W-:Y:S02]  /*fe20*/  ISETP.GT.AND P1, PT, R3, 0x41, PT ;  /* 0x000000410300780c */ /* 0x000fe40003f24270 */
[----:B------:R-:W-:-:S04]  /*fe30*/  SEL R8, R8, RZ, !P0 ;  /* 0x000000ff08087207 */ /* 0x000fc80004000000 */
[----:B------:R-:W-:Y:S02]  /*fe40*/  ISETP.NE.U32.AND P2, PT, R8, RZ, PT ;  /* 0x000000ff0800720c */ /* 0x000fe40003f45070 */
[----:B------:R-:W-:-:S04]  /*fe50*/  SEL R8, RZ, 0x4, !P1 ;  /* 0x00000004ff087807 */ /* 0x000fc80004800000 */
[----:B------:R-:W-:-:S04]  /*fe60*/  SEL R8, R8, RZ, !P0 ;  /* 0x000000ff08087207 */ /* 0x000fc80004000000 */
[----:B------:R-:W-:Y:S02]  /*fe70*/  ISETP.NE.U32.AND P1, PT, R8, RZ, PT ;  /* 0x000000ff0800720c */ /* 0x000fe40003f25070 */
[----:B----4-:R-:W-:-:S05]  /*fe80*/  IADD3 R87, P3, R87, R2, RZ ;  /* 0x0000000257577210 */ /* 0x010fca0007f7e0ff */
[----:B------:R-:W-:Y:S01]  /*fe90*/  IMAD.MOV.U32 R8, RZ, RZ, R87 ;  /* 0x000000ffff087224 */ /* 0x000fe200078e0057 */
[----:B------:R-:W-:Y:S01]  /*fea0*/  IADD3 R85, P4, R85, R2, RZ ;  /* 0x0000000255557210 */ /* 0x000fe20007f9e0ff */
[----:B------:R-:W-:Y:S04]  /*feb0*/  STL [R1+0x240], R87 ;  /* 0x0002405701007387 */ /* 0x000fe80000100800 */
[--C-:B--2---:R-:W-:Y:S02]  /*fec0*/  IMAD.X R86, R86, 0x1, R0.reuse, P4 ;  /* 0x0000000156567824 */ /* 0x104fe400020e0600 */
[----:B---3--:R-:W-:-:S05]  /*fed0*/  IMAD.X R9, R9, 0x1, R0, P3 ;  /* 0x0000000109097824 */ /* 0x008fca00018e0600 */
[----:B------:R1:W-:Y:S04]  /*fee0*/  STL [R1+0x23c], R9 ;  /* 0x00023c0901007387 */ /* 0x0003e80000100800 */
[----:B------:R2:W-:Y:S02]  /*fef0*/  LDGSTS.E [R6+0x20000], desc[UR60][R8.64], P2 ;  /* 0x2000000008067fae */ /* 0x0005e4000912187c */
[----:B--2---:R-:W-:Y:S02]  /*ff00*/  IMAD.MOV.U32 R8, RZ, RZ, R85 ;  /* 0x000000ffff087224 */ /* 0x004fe400078e0055 */
        /* <DEDUP_REMOVED lines=53> */
[----:B------:R-:W-:Y:S02]  /*10260*/  ISETP.GT.AND P1, PT, R3, 0x62, PT ;  /* 0x000000620300780c */ /* 0x000fe40003f24270 */
        /* <DEDUP_REMOVED lines=8> */
[----:B------:R-:W-:Y:S01]  /*102f0*/  IMAD.MOV.U32 R9, RZ, RZ, R84 ;  /* 0x000000ffff097224 */ /* 0x000fe200078e0054 */
[----:B------:R-:W-:Y:S02]  /*10300*/  IADD3 R11, P4, R11, R2, RZ ;  /* 0x000000020b0b7210 */ /* 0x000fe40007f9e0ff */
[----:B------:R-:W-:Y:S01]  /*10310*/  ISETP.NE.U32.AND P1, PT, R8, RZ, PT ;  /* 0x000000ff0800720c */ /* 0x000fe20003f25070 */
[----:B------:R-:W-:Y:S01]  /*10320*/  IMAD.MOV.U32 R8, RZ, RZ, R83 ;  /* 0x000000ffff087224 */ /* 0x000fe200078e0053 */
[----:B------:R-:W-:Y:S04]  /*10330*/  STL [R1+0x348], R85 ;  /* 0x0003485501007387 */ /* 0x000fe80000100800 */
[----:B------:R-:W-:Y:S04]  /*10340*/  STL [R1+0x344], R86 ;  /* 0x0003445601007387 */ /* 0x000fe80000100800 */
[----:B------:R-:W-:Y:S04]  /*10350*/  STL [R1+0x350], R83 ;  /* 0x0003505301007387 */ /* 0x000fe80000100800 */
[----:B------:R-:W-:Y:S04]  /*10360*/  STL [R1+0x34c], R84 ;  /* 0x00034c5401007387 */ /* 0x000fe80000100800 */
[----:B------:R1:W-:Y:S04]  /*10370*/  LDGSTS.E [R6+0x30008], desc[UR60][R8.64], P2 ;  /* 0x3000800008067fae */ /* 0x0003e8000912187c */
[----:B------:R2:W-:Y:S01]  /*10380*/  STL [R1+0x358], R11 ;  /* 0x0003580b01007387 */ /* 0x0005e20000100800 */
[----:B-1----:R-:W-:-:S02]  /*10390*/  IMAD.MOV.U32 R8, RZ, RZ, R11 ;  /* 0x000000ffff087224 */ /* 0x002fc400078e000b */
[----:B--2---:R-:W1:Y:S01]  /*103a0*/  S2R R11, SR_TID.X ;  /* 0x00000000000b7919 */ /* 0x004e620000002100 */
[----:B------:R-:W-:-:S04]  /*103b0*/  IMAD.X R12, R12, 0x1, R0, P4 ;  /* 0x000000010c0c7824 */ /* 0x000fc800020e0600 */
[----:B------:R-:W-:Y:S01]  /*103c0*/  IMAD.MOV.U32 R9, RZ, RZ, R12 ;  /* 0x000000ffff097224 */ /* 0x000fe200078e000c */
[----:B------:R1:W-:Y:S04]  /*103d0*/  STL [R1+0x354], R12 ;  /* 0x0003540c01007387 */ /* 0x0003e80000100800 */
[----:B------:R2:W-:Y:S01]  /*103e0*/  LDGSTS.E [R6+0x3000c], desc[UR60][R8.64], P1 ;  /* 0x3000c00008067fae */ /* 0x0005e2000892187c */
[C---:B------:R-:W-:Y:S02]  /*103f0*/  ISETP.GT.AND P1, PT, R3.reuse, 0x4, PT ;  /* 0x000000040300780c */ /* 0x040fe40003f24270 */
[----:B------:R-:W-:Y:S01]  /*10400*/  ISETP.GT.AND P2, PT, R3, 0x5, PT ;  /* 0x000000050300780c */ /* 0x000fe20003f44270 */
[----:B------:R-:W3:Y:S01]  /*10410*/  LDL.LU R87, [R1+0x160] ;  /* 0x0001600001577983 */ /* 0x000ee20000300800 */
[----:B------:R-:W-:-:S02]  /*10420*/  IADD3 R22, P3, R22, R2, RZ ;  /* 0x0000000216167210 */ /* 0x000fc40007f7e0ff */
[----:B------:R-:W-:Y:S01]  /*10430*/  IADD3 R88, P4, R88, R2, RZ ;  /* 0x0000000258587210 */ /* 0x000fe20007f9e0ff */
[----:B------:R-:W4:Y:S01]  /*10440*/  LDL.LU R86, [R1+0x164] ;  /* 0x0001640001567983 */ /* 0x000f220000300800 */
[----:B--2---:R-:W-:Y:S01]  /*10450*/  SEL R8, RZ, 0x4, !P1 ;  /* 0x00000004ff087807 */ /* 0x004fe20004800000 */
[C---:B-1----:R-:W-:Y:S01]  /*10460*/  IMAD.SHL.U32 R12, R11.reuse, 0x10, RZ ;  /* 0x000000100b0c7824 */ /* 0x042fe200078e00ff */
[----:B------:R-:W-:Y:S02]  /*10470*/  LOP3.LUT R11, R11, 0x1ff, RZ, 0xc0, !PT ;  /* 0x000001ff0b0b7812 */ /* 0x000fe400078ec0ff */
[----:B------:R-:W-:Y:S01]  /*10480*/  SEL R6, RZ, 0x4, !P2 ;  /* 0x00000004ff067807 */ /* 0x000fe20005000000 */
[--C-:B------:R-:W-:Y:S01]  /*10490*/  IMAD.X R21, R21, 0x1, R0.reuse, P3 ;  /* 0x0000000115157824 */ /* 0x100fe200018e0600 */
[----:B------:R-:W-:Y:S01]  /*104a0*/  LOP3.LUT R12, R12, 0x70, RZ, 0xc0, !PT ;  /* 0x000000700c0c7812 */ /* 0x000fe200078ec0ff */
[----:B------:R-:W-:Y:S01]  /*104b0*/  IMAD.X R23, R23, 0x1, R0, P4 ;  /* 0x0000000117177824 */ /* 0x000fe200020e0600 */
[----:B------:R-:W-:Y:S01]  /*104c0*/  SEL R8, R8, RZ, !P0 ;  /* 0x000000ff08087207 */ /* 0x000fe20004000000 */
[----:B------:R-:W2:Y:S02]  /*104d0*/  LDL.LU R85, [R1+0x168] ;  /* 0x0001680001557983 */ /* 0x000ea40000300800 */
[----:B------:R-:W-:Y:S01]  /*104e0*/  IMAD R11, R11, 0x80, R12 ;  /* 0x000000800b0b7824 */ /* 0x000fe200078e020c */
[----:B------:R-:W-:-:S02]  /*104f0*/  ISETP.NE.U32.AND P1, PT, R8, RZ, PT ;  /* 0x000000ff0800720c */ /* 0x000fc40003f25070 */
[----:B------:R-:W-:Y:S01]  /*10500*/  SEL R6, R6, RZ, !P0 ;  /* 0x000000ff06067207 */ /* 0x000fe20004000000 */
[----:B------:R-:W-:Y:S01]  /*10510*/  IMAD.MOV.U32 R9, RZ, RZ, R21 ;  /* 0x000000ffff097224 */ /* 0x000fe200078e0015 */
[----:B------:R-:W-:Y:S01]  /*10520*/  LOP3.LUT R11, R11, 0x10, RZ, 0x3c, !PT ;  /* 0x000000100b0b7812 */ /* 0x000fe200078e3cff */
[----:B------:R-:W4:Y:S01]  /*10530*/  LDL.LU R84, [R1+0x16c] ;  /* 0x00016c0001547983 */ /* 0x000f220000300800 */
[----:B------:R-:W-:Y:S01]  /*10540*/  ISETP.NE.U32.AND P2, PT, R6, RZ, PT ;  /* 0x000000ff0600720c */ /* 0x000fe20003f45070 */
[----:B------:R-:W-:Y:S02]  /*10550*/  IMAD.MOV.U32 R8, RZ, RZ, R22 ;  /* 0x000000ffff087224 */ /* 0x000fe400078e0016 */
[----:B------:R-:W-:Y:S01]  /*10560*/  IMAD.IADD R6, R11, 0x1, R7 ;  /* 0x000000010b067824 */ /* 0x000fe200078e0207 */
[-C--:B------:R-:W-:Y:S01]  /*10570*/  IADD3 R90, P3, R90, R2.reuse, RZ ;  /* 0x000000025a5a7210 */ /* 0x080fe20007f7e0ff */
[----:B------:R-:W4:Y:S04]  /*10580*/  LDL.LU R83, [R1+0x170] ;  /* 0x0001700001537983 */ /* 0x000f280000300800 */
[----:B------:R1:W-:Y:S01]  /*10590*/  LDGSTS.E [R6], desc[UR60][R8.64], P1 ;  /* 0x0000000008067fae */ /* 0x0003e2000892187c */
[----:B------:R-:W-:Y:S01]  /*105a0*/  ISETP.GT.AND P1, PT, R3, 0x6, PT ;  /* 0x000000060300780c */ /* 0x000fe20003f24270 */
[----:B------:R-:W-:Y:S01]  /*105b0*/  IMAD.X R89, R89, 0x1, R0, P3 ;  /* 0x0000000159597824 */ /* 0x000fe200018e0600 */
[----:B------:R-:W-:Y:S01]  /*105c0*/  IADD3 R92, P4, R92, R2, RZ ;  /* 0x000000025c5c7210 */ /* 0x000fe20007f9e0ff */
[----:B------:R-:W4:Y:S01]  /*105d0*/  LDL.LU R12, [R1+0x174] ;  /* 0x00017400010c7983 */ /* 0x000f220000300800 */
[----:B-1----:R-:W-:-:S03]  /*105e0*/  IMAD.MOV.U32 R8, RZ, RZ, R88 ;  /* 0x000000ffff087224 */ /* 0x002fc600078e0058 */
[----:B------:R-:W4:Y:S01]  /*105f0*/  LDL.LU R11, [R1+0x178] ;  /* 0x00017800010b7983 */ /* 0x000f220000300800 */
[----:B------:R-:W-:-:S05]  /*10600*/  IMAD.MOV.U32 R9, RZ, RZ, R23 ;  /* 0x000000ffff097224 */ /* 0x000fca00078e0017 */
[----:B------:R1:W-:Y:S02]  /*10610*/  LDGSTS.E [R6+0x4], desc[UR60][R8.64], P2 ;  /* 0x0000400008067fae */ /* 0x0003e4000912187c */
[----:B-1----:R-:W-:Y:S02]  /*10620*/  SEL R8, RZ, 0x4, !P1 ;  /* 0x00000004ff087807 */ /* 0x002fe40004800000 */
[----:B------:R-:W-:Y:S02]  /*10630*/  ISETP.GT.AND P1, PT, R3, 0x7, PT ;  /* 0x000000070300780c */ /* 0x000fe40003f24270 */
[----:B------:R-:W-:-:S04]  /*10640*/  SEL R8, R8, RZ, !P0 ;  /* 0x000000ff08087207 */ /* 0x000fc80004000000 */
[----:B------:R-:W-:Y:S02]  /*10650*/  ISETP.NE.U32.AND P2, PT, R8, RZ, PT ;  /* 0x000000ff0800720c */ /* 0x000fe40003f45070 */
[----:B------:R-:W-:-:S04]  /*10660*/  SEL R8, RZ, 0x4, !P1 ;  /* 0x00000004ff087807 */ /* 0x000fc80004800000 */
[----:B------:R-:W-:Y:S01]  /*10670*/  SEL R8, R8, RZ, !P0 ;  /* 0x000000ff08087207 */ /* 0x000fe20004000000 */
[----:B------:R-:W-:-:S03]  /*10680*/  IMAD.MOV.U32 R9, RZ, RZ, R89 ;  /* 0x000000ffff097224 */ /* 0x000fc600078e0059 */
[----:B------:R-:W-:Y:S01]  /*10690*/  ISETP.NE.U32.AND P1, PT, R8, RZ, PT ;  /* 0x000000ff0800720c */ /* 0x000fe20003f25070 */
[----:B------:R-:W-:Y:S02]  /*106a0*/  IMAD.MOV.U32 R8, RZ, RZ, R90 ;  /* 0x000000ffff087224 */ /* 0x000fe400078e005a */
[----:B------:R-:W-:-:S03]  /*106b0*/  IMAD.X R91, R91, 0x1, R0, P4 ;  /* 0x000000015b5b7824 */ /* 0x000fc600020e0600 */
[----:B------:R1:W-:Y:S02]  /*106c0*/  LDGSTS.E [R6+0x8], desc[UR60][R8.64], P2 ;  /* 0x0000800008067fae */ /* 0x0003e4000912187c */
[----:B-1----:R-:W-:Y:S02]  /*106d0*/  IMAD.MOV.U32 R8, RZ, RZ, R92 ;  /* 0x000000ffff087224 */ /* 0x002fe400078e005c */
[----:B------:R-:W-:-:S05]  /*106e0*/  IMAD.MOV.U32 R9, RZ, RZ, R91 ;  /* 0x000000ffff097224 */ /* 0x000fca00078e005b */
[----:B------:R1:W-:Y:S04]  /*106f0*/  LDGSTS.E [R6+0xc], desc[UR60][R8.64], P1 ;  /* 0x0000c00008067fae */ /* 0x0003e8000892187c */
[----:B------:R-:W4:Y:S01]  /*10700*/  LDL.LU R9, [R1+0x15c] ;  /* 0x00015c0001097983 */ /* 0x000f220000300800 */
        /* <DEDUP_REMOVED lines=8> */
[----:B---3--:R-:W-:-:S05]  /*10790*/  IADD3 R87, P3, R87, R2, RZ ;  /* 0x0000000257577210 */ /* 0x008fca0007f7e0ff */
[----:B------:R-:W-:Y:S01]  /*107a0*/  IMAD.MOV.U32 R8, RZ, RZ, R87 ;  /* 0x000000ffff087224 */ /* 0x000fe200078e0057 */
[----:B------:R-:W-:Y:S01]  /*107b0*/  STL [R1+0x160], R87 ;  /* 0x0001605701007387 */ /* 0x000fe20000100800 */
[----:B--2---:R-:W-:-:S05]  /*107c0*/  IADD3 R85, P4, R85, R2, RZ ;  /* 0x0000000255557210 */ /* 0x004fca0007f9e0ff */
[----:B----4-:R-:W-:Y:S01]  /*107d0*/  IMAD.X R86, R86, 0x1, R0, P4 ;  /* 0x0000000156567824 */ /* 0x010fe200020e0600 */
[----:B------:R-:W-:-:S05]  /*107e0*/  IADD3 R11, P4, R11, R2, RZ ;  /* 0x000000020b0b7210 */ /* 0x000fca0007f9e0ff */
[--C-:B------:R-:W-:Y:S02]  /*107f0*/  IMAD.X R12, R12, 0x1, R0.reuse, P4 ;  /* 0x000000010c0c7824 */ /* 0x100fe400020e0600 */
[----:B------:R-:W-:-:S05]  /*10800*/  IMAD.X R9, R9, 0x1, R0, P3 ;  /* 0x0000000109097824 */ /* 0x000fca00018e0600 */
        /* <DEDUP_REMOVED lines=9> */
[----:B------:R-:W-:Y:S02]  /*108a0*/  IADD3 R83, P3, R83, R2, RZ ;  /* 0x0000000253537210 */ /* 0x000fe40007f7e0ff */
[----:B------:R-:W-:Y:S02]  /*108b0*/  ISETP.NE.U32.AND P2, PT, R8, RZ, PT ;  /* 0x000000ff0800720c */ /* 0x000fe40003f45070 */
[----:B------:R-:W-:Y:S01]  /*108c0*/  SEL R8, RZ, 0x4, !P1 ;  /* 0x00000004ff087807 */ /* 0x000fe20004800000 */
[----:B------:R-:W-:-:S03]  /*108d0*/  IMAD.X R84, R84, 0x1, R0, P3 ;  /* 0x0000000154547824 */ /* 0x000fc600018e0600 */
[----:B------:R-:W-:Y:S01]  /*108e0*/  SEL R8, R8, RZ, !P0 ;  /* 0x000000ff08087207 */ /* 0x000fe20004000000 */
[----:B------:R1:W-:Y:S01]  /*108f0*/  STL [R1+0x168], R85 ;  /* 0x0001685501007387 */ /* 0x0003e20000100800 */
[----:B------:R-:W-:Y:S02]  /*10900*/  IMAD.MOV.U32 R9, RZ, RZ, R84 ;  /* 0x000000ffff097224 */ /* 0x000fe400078e0054 */
[----:B------:R-:W-:Y:S01]  /*10910*/  ISETP.NE.U32.AND P1, PT, R8, RZ, PT ;  /* 0x000000ff0800720c */ /* 0x000fe20003f25070 */
[----:B------:R2:W-:Y:S01]  /*10920*/  STL [R1+0x164], R86 ;  /* 0x0001645601007387 */ /* 0x0005e20000100800 */
[----:B------:R-:W-:-:S03]  /*10930*/  IMAD.MOV.U32 R8, RZ, RZ, R83 ;  /* 0x000000ffff087224 */ /* 0x000fc600078e0053 */
        /* <DEDUP_REMOVED lines=697> */
[----:B------:R1:W-:Y:S01]  /*134d0*/  STL [R1+0x3d4], R12 ;  /* 0x0003d40c01007387 */ /* 0x0003e20000100800 */
[----:B------:R-:W-:-:S03]  /*134e0*/  ISETP.GT.AND P2, PT, R3, 0x15, PT ;  /* 0x000000150300780c */ /* 0x000fc60003f44270 */
[----:B------:R2:W-:Y:S04]  /*134f0*/  LDGSTS.E [R6+0x3000c], desc[UR60][R8.64], P1 ;  /* 0x3000c00008067fae */ /* 0x0005e8000892187c */
[----:B------:R-:W3:Y:S04]  /*13500*/  LDL.LU R84, [R1+0x1dc] ;  /* 0x0001dc0001547983 */ /* 0x000ee80000300800 */
[----:B------:R-:W4:Y:S01]  /*13510*/  LDL.LU R83, [R1+0x1e0] ;  /* 0x0001e00001537983 */ /* 0x000f220000300800 */
[C---:B-1----:R-:W-:Y:S01]  /*13520*/  IMAD.SHL.U32 R12, R11.reuse, 0x10, RZ ;  /* 0x000000100b0c7824 */ /* 0x042fe200078e00ff */
[----:B------:R-:W-:-:S04]  /*13530*/  LOP3.LUT R11, R11, 0x1ff, RZ, 0xc0, !PT ;  /* 0x000001ff0b0b7812 */ /* 0x000fc800078ec0ff */
[----:B------:R-:W-:Y:S02]  /*13540*/  LOP3.LUT R12, R12, 0x70, RZ, 0xc0, !PT ;  /* 0x000000700c0c7812 */ /* 0x000fe400078ec0ff */
[----:B--2---:R-:W-:-:S03]  /*13550*/  SEL R6, RZ, 0x4, !P2 ;  /* 0x00000004ff067807 */ /* 0x004fc60005000000 */
[----:B------:R-:W-:Y:S01]  /*13560*/  IMAD R11, R11, 0x80, R12 ;  /* 0x000000800b0b7824 */ /* 0x000fe200078e020c */
[----:B------:R-:W-:Y:S01]  /*13570*/  SEL R6, R6, RZ, !P0 ;  /* 0x000000ff06067207 */ /* 0x000fe20004000000 */
[----:B------:R-:W2:Y:S03]  /*13580*/  LDL.LU R12, [R1+0x1e4] ;  /* 0x0001e400010c7983 */ /* 0x000ea60000300800 */
[----:B------:R-:W-:Y:S02]  /*13590*/  LOP3.LUT R11, R11, 0x50, RZ, 0x3c, !PT ;  /* 0x000000500b0b7812 */ /* 0x000fe400078e3cff */
[----:B------:R-:W-:-:S03]  /*135a0*/  ISETP.NE.U32.AND P2, PT, R6, RZ, PT ;  /* 0x000000ff0600720c */ /* 0x000fc60003f45070 */
[----:B------:R-:W-:Y:S02]  /*135b0*/  IMAD.IADD R6, R11, 0x1, R7 ;  /* 0x000000010b067824 */ /* 0x000fe400078e0207 */
[----:B------:R-:W2:Y:S01]  /*135c0*/  LDL.LU R11, [R1+0x1e8] ;  /* 0x0001e800010b7983 */ /* 0x000ea20000300800 */
[----:B------:R-:W-:-:S04]  /*135d0*/  ISETP.GT.AND P1, PT, R3, 0x14, PT ;  /* 0x000000140300780c */ /* 0x000fc80003f24270 */
[----:B------:R-:W-:-:S04]  /*135e0*/  SEL R8, RZ, 0x4, !P1 ;  /* 0x00000004ff087807 */ /* 0x000fc80004800000 */
[----:B------:R-:W-:Y:S02]  /*135f0*/  SEL R8, R8, RZ, !P0 ;  /* 0x000000ff08087207 */ /* 0x000fe40004000000 */
[-C--:B------:R-:W-:Y:S02]  /*13600*/  IADD3 R118, P3, R118, R2.reuse, RZ ;  /* 0x0000000276767210 */ /* 0x080fe40007f7e0ff */
[----:B------:R-:W-:Y:S02]  /*13610*/  ISETP.NE.U32.AND P1, PT, R8, RZ, PT ;  /* 0x000000ff0800720c */ /* 0x000fe40003f25070 */
[----:B------:R-:W-:Y:S01]  /*13620*/  IADD3 R120, P4, R120, R2, RZ ;  /* 0x0000000278787210 */ /* 0x000fe20007f9e0ff */
[----:B------:R-:W-:Y:S02]  /*13630*/  IMAD.X R117, R117, 0x1, R0, P3 ;  /* 0x0000000175757824 */ /* 0x000fe400018e0600 */
[----:B------:R-:W-:Y:S02]  /*13640*/  IMAD.MOV.U32 R8, RZ, RZ, R118 ;  /* 0x000000ffff087224 */ /* 0x000fe400078e0076 */
[----:B------:R-:W-:-:S02]  /*13650*/  IMAD.MOV.U32 R9, RZ, RZ, R117 ;  /* 0x000000ffff097224 */ /* 0x000fc400078e0075 */
[----:B------:R-:W-:-:S04]  /*13660*/  IMAD.X R119, R119, 0x1, R0, P4 ;  /* 0x0000000177777824 */ /* 0x000fc800020e0600 */
[----:B------:R1:W-:Y:S01]  /*13670*/  LDGSTS.E [R6], desc[UR60][R8.64], P1 ;  /* 0x0000000008067fae */ /* 0x0003e2000892187c */
[----:B------:R-:W-:Y:S01]  /*13680*/  ISETP.GT.AND P1, PT, R3, 0x16, PT ;  /* 0x000000160300780c */ /* 0x000fe20003f24270 */
[----:B-1----:R-:W-:Y:S02]  /*13690*/  IMAD.MOV.U32 R8, RZ, RZ, R120 ;  /* 0x000000ffff087224 */ /* 0x002fe400078e0078 */
        /* <DEDUP_REMOVED lines=9> */
[----:B------:R-:W-:Y:S02]  /*13730*/  SEL R8, R8, RZ, !P0 ;  /* 0x000000ff08087207 */ /* 0x000fe40004000000 */
[----:B------:R-:W-:Y:S02]  /*13740*/  IADD3 R124, P4, R124, R2, RZ ;  /* 0x000000027c7c7210 */ /* 0x000fe40007f9e0ff */
[----:B------:R-:W-:Y:S01]  /*13750*/  ISETP.NE.U32.AND P1, PT, R8, RZ, PT ;  /* 0x000000ff0800720c */ /* 0x000fe20003f25070 */
[----:B------:R-:W-:Y:S02]  /*13760*/  IMAD.MOV.U32 R8, RZ, RZ, R122 ;  /* 0x000000ffff087224 */ /* 0x000fe400078e007a */
[----:B------:R-:W-:Y:S02]  /*13770*/  IMAD.MOV.U32 R9, RZ, RZ, R121 ;  /* 0x000000ffff097224 */ /* 0x000fe400078e0079 */
[----:B------:R-:W-:-:S03]  /*13780*/  IMAD.X R123, R123, 0x1, R0, P4 ;  /* 0x000000017b7b7824 */ /* 0x000fc600020e0600 */
[----:B------:R1:W-:Y:S02]  /*13790*/  LDGSTS.E [R6+0x8], desc[UR60][R8.64], P2 ;  /* 0x0000800008067fae */ /* 0x0003e4000912187c */
[----:B-1----:R-:W-:Y:S02]  /*137a0*/  IMAD.MOV.U32 R8, RZ, RZ, R124 ;  /* 0x000000ffff087224 */ /* 0x002fe400078e007c */
[----:B------:R-:W-:-:S05]  /*137b0*/  IMAD.MOV.U32 R9, RZ, RZ, R123 ;  /* 0x000000ffff097224 */ /* 0x000fca00078e007b */
[----:B------:R1:W-:Y:S01]  /*137c0*/  LDGSTS.E [R6+0xc], desc[UR60][R8.64], P1 ;  /* 0x0000c00008067fae */ /* 0x0003e2000892187c */
        /* <DEDUP_REMOVED lines=9> */
[----:B---3--:R-:W-:Y:S01]  /*13860*/  IMAD.X R84, R84, 0x1, R0, P3 ;  /* 0x0000000154547824 */ /* 0x008fe200018e0600 */
[----:B------:R-:W-:Y:S01]  /*13870*/  STL [R1+0x1e0], R83 ;  /* 0x0001e05301007387 */ /* 0x000fe20000100800 */
[----:B------:R-:W-:Y:S02]  /*13880*/  IMAD.MOV.U32 R8, RZ, RZ, R83 ;  /* 0x000000ffff087224 */ /* 0x000fe400078e0053 */
[----:B------:R-:W-:Y:S01]  /*13890*/  IMAD.MOV.U32 R9, RZ, RZ, R84 ;  /* 0x000000ffff097224 */ /* 0x000fe200078e0054 */
[----:B------:R1:W-:Y:S04]  /*138a0*/  STL [R1+0x1dc], R84 ;  /* 0x0001dc5401007387 */ /* 0x0003e80000100800 */
[----:B------:R3:W-:Y:S01]  /*138b0*/  LDGSTS.E [R6+0x10000], desc[UR60][R8.64], P2 ;  /* 0x1000000008067fae */ /* 0x0007e2000912187c */
[----:B--2---:R-:W-:-:S05]  /*138c0*/  IADD3 R11, P4, R11, R2, RZ ;  /* 0x000000020b0b7210 */ /* 0x004fca0007f9e0ff */
[----:B------:R-:W-:Y:S01]  /*138d0*/  IMAD.X R12, R12, 0x1, R0, P4 ;  /* 0x000000010c0c7824 */ /* 0x000fe200020e0600 */
[----:B------:R-:W-:Y:S01]  /*138e0*/  STL [R1+0x1e8], R11 ;  /* 0x0001e80b01007387 */ /* 0x000fe20000100800 */
[----:B---3--:R-:W-:-:S03]  /*138f0*/  IMAD.MOV.U32 R8, RZ, RZ, R11 ;  /* 0x000000ffff087224 */ /* 0x008fc600078e000b */
[----:B------:R-:W2:Y:S01]  /*13900*/  LDL.LU R87, [R1+0x1f0] ;  /* 0x0001f00001577983 */ /* 0x000ea20000300800 */
[----:B------:R-:W-:-:S03]  /*13910*/  IMAD.MOV.U32 R9, RZ, RZ, R12 ;  /* 0x000000ffff097224 */ /* 0x000fc600078e000c */
[----:B------:R3:W-:Y:S04]  /*13920*/  STL [R1+0x1e4], R12 ;  /* 0x0001e40c01007387 */ /* 0x0007e80000100800 */
[----:B------:R-:W4:Y:S04]  /*13930*/  LDL.LU R85, [R1+0x1f8] ;  /* 0x0001f80001557983 */ /* 0x000f280000300800 */
[----:B------:R-:W4:Y:S04]  /*13940*/  LDL.LU R86, [R1+0x1f4] ;  /* 0x0001f40001567983 */ /* 0x000f280000300800 */
[----:B-1----:R-:W4:Y:S04]  /*13950*/  LDL.LU R84, [R1+0x2dc] ;  /* 0x0002dc0001547983 */ /* 0x002f280000300800 */
[----:B------:R-:W4:Y:S04]  /*13960*/  LDL.LU R83, [R1+0x2e0] ;  /* 0x0002e00001537983 */ /* 0x000f280000300800 */
[----:B---3--:R-:W3:Y:S04]  /*13970*/  LDL.LU R12, [R1+0x2e4] ;  /* 0x0002e400010c7983 */ /* 0x008ee80000300800 */
        /* <DEDUP_REMOVED lines=11> */
[----:B--2---:R-:W-:-:S05]  /*13a30*/  IADD3 R87, P3, R87, R2, RZ ;  /* 0x0000000257577210 */ /* 0x004fca0007f7e0ff */
[----:B------:R-:W-:Y:S01]  /*13a40*/  IMAD.MOV.U32 R8, RZ, RZ, R87 ;  /* 0x000000ffff087224 */ /* 0x000fe200078e0057 */
[----:B----4-:R-:W-:Y:S01]  /*13a50*/  IADD3 R85, P4, R85, R2, RZ ;  /* 0x0000000255557210 */ /* 0x010fe20007f9e0ff */
[----:B------:R-:W-:Y:S04]  /*13a60*/  STL [R1+0x1f0], R87 ;  /* 0x0001f05701007387 */ /* 0x000fe80000100800 */
[--C-:B------:R-:W-:Y:S02]  /*13a70*/  IMAD.X R86, R86, 0x1, R0.reuse, P4 ;  /* 0x0000000156567824 */ /* 0x100fe400020e0600 */
        /* <DEDUP_REMOVED lines=48> */
[-C--:B------:R-:W-:Y:S01]  /*13d80*/  IADD3 R85, P4, R85, R2.reuse, RZ ;  /* 0x0000000255557210 */ /* 0x080fe20007f9e0ff */
[----:B------:R-:W-:Y:S04]  /*13d90*/  STL [R1+0x2f0], R87 ;  /* 0x0002f05701007387 */ /* 0x000fe80000100800 */
[----:B--2---:R-:W-:Y:S01]  /*13da0*/  IMAD.X R86, R86, 0x1, R0, P4 ;  /* 0x0000000156567824 */ /* 0x004fe200020e0600 */
[----:B---3--:R-:W-:-:S05]  /*13db0*/  IADD3 R11, P4, R11, R2, RZ ;  /* 0x000000020b0b7210 */ /* 0x008fca0007f9e0ff */
[--C-:B------:R-:W-:Y:S02]  /*13dc0*/  IMAD.X R12, R12, 0x1, R0.reuse, P4 ;  /* 0x000000010c0c7824 */ /* 0x100fe400020e0600 */
[----:B------:R-:W-:Y:S01]  /*13dd0*/  IMAD.X R9, R9, 0x1, R0, P3 ;  /* 0x0000000109097824 */ /* 0x000fe200018e0600 */
[----:B------:R-:W-:-:S04]  /*13de0*/  IADD3 R83, P3, R83, R2, RZ ;  /* 0x0000000253537210 */ /* 0x000fc80007f7e0ff */
[----:B------:R1:W-:Y:S01]  /*13df0*/  STL [R1+0x2ec], R9 ;  /* 0x0002ec0901007387 */ /* 0x0003e20000100800 */
[----:B------:R-:W-:-:S03]  /*13e00*/  IMAD.X R84, R84, 0x1, R0, P3 ;  /* 0x0000000154547824 */ /* 0x000fc600018e0600 */
[----:B------:R-:W-:Y:S04]  /*13e10*/  STL [R1+0x2f8], R85 ;  /* 0x0002f85501007387 */ /* 0x000fe80000100800 */
[----:B------:R2:W-:Y:S04]  /*13e20*/  LDGSTS.E [R6+0x20008], desc[UR60][R8.64], P2 ;  /* 0x2000800008067fae */ /* 0x0005e8000912187c */
[----:B------:R3:W-:Y:S04]  /*13e30*/  STL [R1+0x2f4], R86 ;  /* 0x0002f45601007387 */ /* 0x0007e80000100800 */
[----:B------:R-:W-:Y:S01]  /*13e40*/  STL [R1+0x3e0], R83 ;  /* 0x0003e05301007387 */ /* 0x000fe20000100800 */
[----:B--2---:R-:W-:-:S03]  /*13e50*/  IMAD.MOV.U32 R8, RZ, RZ, R85 ;  /* 0x000000ffff087224 */ /* 0x004fc600078e0055 */
[----:B------:R2:W-:Y:S01]  /*13e60*/  STL [R1+0x3dc], R84 ;  /* 0x0003dc5401007387 */ /* 0x0005e20000100800 */
[----:B-1----:R-:W-:-:S03]  /*13e70*/  IMAD.MOV.U32 R9, RZ, RZ, R86 ;  /* 0x000000ffff097224 */ /* 0x002fc600078e0056 */
[----:B------:R-:W-:Y:S04]  /*13e80*/  STL [R1+0x3e8], R11 ;  /* 0x0003e80b01007387 */ /* 0x000fe80000100800 */
[----:B---3--:R-:W3:Y:S04]  /*13e90*/  LDL.LU R86, [R1+0x3f0] ;  /* 0x0003f00001567983 */ /* 0x008ee80000300800 */
[----:B------:R1:W-:Y:S04]  /*13ea0*/  LDGSTS.E [R6+0x2000c], desc[UR60][R8.64], P1 ;  /* 0x2000c00008067fae */ /* 0x0003e8000892187c */
[----:B------:R4:W-:Y:S01]  /*13eb0*/  STL [R1+0x3e4], R12 ;  /* 0x0003e40c01007387 */ /* 0x0009e20000100800 */
[----:B-1----:R-:W-:-:S03]  /*13ec0*/  IMAD.MOV.U32 R9, RZ, RZ, R84 ;  /* 0x000000ffff097224 */ /* 0x002fc600078e0054 */
[----:B--2---:R-:W2:Y:S04]  /*13ed0*/  LDL.LU R84, [R1+0x3f8] ;  /* 0x0003f80001547983 */ /* 0x004ea80000300800 */
[----:B------:R-:W2:Y:S01]  /*13ee0*/  LDL.LU R87, [R1+0x3ec] ;  /* 0x0003ec0001577983 */ /* 0x000ea20000300800 */
[----:B------:R-:W-:-:S03]  /*13ef0*/  ISETP.GT.AND P1, PT, R3, 0x74, PT ;  /* 0x000000740300780c */ /* 0x000fc60003f24270 */
[----:B------:R-:W2:Y:S01]  /*13f00*/  LDL.LU R85, [R1+0x3f4] ;  /* 0x0003f40001557983 */ /* 0x000ea20000300800 */
[----:B------:R-:W-:Y:S02]  /*13f10*/  SEL R8, RZ, 0x4, !P1 ;  /* 0x00000004ff087807 */ /* 0x000fe40004800000 */
[----:B------:R-:W-:Y:S02]  /*13f20*/  ISETP.GT.AND P1, PT, R3, 0x75, PT ;  /* 0x000000750300780c */ /* 0x000fe40003f24270 */
[----:B------:R-:W-:-:S04]  /*13f30*/  SEL R8, R8, RZ, !P0 ;  /* 0x000000ff08087207 */ /* 0x000fc80004000000 */
[----:B------:R-:W-:Y:S02]  /*13f40*/  ISETP.NE.U32.AND P2, PT, R8, RZ, PT ;  /* 0x000000ff0800720c */ /* 0x000fe40003f45070 */
[----:B------:R-:W-:-:S04]  /*13f50*/  SEL R8, RZ, 0x4, !P1 ;  /* 0x00000004ff087807 */ /* 0x000fc80004800000 */
[----:B------:R-:W-:-:S04]  /*13f60*/  SEL R8, R8, RZ, !P0 ;  /* 0x000000ff08087207 */ /* 0x000fc80004000000 */
[----:B------:R-:W-:Y:S01]  /*13f70*/  ISETP.NE.U32.AND P1, PT, R8, RZ, PT ;  /* 0x000000ff0800720c */ /* 0x000fe20003f25070 */
[----:B------:R-:W-:Y:S02]  /*13f80*/  IMAD.MOV.U32 R8, RZ, RZ, R83 ;  /* 0x000000ffff087224 */ /* 0x000fe400078e0053 */
[----:B------:R-:W2:Y:S04]  /*13f90*/  LDL.LU R83, [R1+0x100] ;  /* 0x0001000001537983 */ /* 0x000ea80000300800 */
[----:B------:R1:W-:Y:S02]  /*13fa0*/  LDGSTS.E [R6+0x30000], desc[UR60][R8.64], P2 ;  /* 0x3000000008067fae */ /* 0x0003e4000912187c */
[----:B-1----:R-:W-:Y:S02]  /*13fb0*/  IMAD.MOV.U32 R9, RZ, RZ, R12 ;  /* 0x000000ffff097224 */ /* 0x002fe400078e000c */
[----:B------:R-:W-:Y:S01]  /*13fc0*/  IMAD.MOV.U32 R8, RZ, RZ, R11 ;  /* 0x000000ffff087224 */ /* 0x000fe200078e000b */
[----:B----4-:R-:W4:Y:S04]  /*13fd0*/  LDL.LU R12, [R1+0x104] ;  /* 0x00010400010c7983 */ /* 0x010f280000300800 */
[----:B------:R-:W4:Y:S04]  /*13fe0*/  LDL.LU R11, [R1+0x108] ;  /* 0x00010800010b7983 */ /* 0x000f280000300800 */
        /* <DEDUP_REMOVED lines=12> */
[----:B--2---:R-:W-:Y:S01]  /*140b0*/  IMAD.X R87, R87, 0x1, R0, P3 ;  /* 0x0000000157577824 */ /* 0x004fe200018e0600 */
[----:B------:R-:W-:-:S03]  /*140c0*/  IADD3 R84, P4, R84, R2, RZ ;  /* 0x0000000254547210 */ /* 0x000fc60007f9e0ff */
[----:B------:R-:W-:Y:S01]  /*140d0*/  IMAD.MOV.U32 R9, RZ, RZ, R87 ;  /* 0x000000ffff097224 */ /* 0x000fe200078e0057 */
        /* <DEDUP_REMOVED lines=10> */
[----:B------:R-:W-:Y:S02]  /*14180*/  ISETP.GT.AND P2, PT, R3, 0x19, PT ;  /* 0x000000190300780c */ /* 0x000fe40003f44270 */
[----:B------:R-:W-:-:S02]  /*14190*/  IADD3 R83, P3, R83, R2, RZ ;  /* 0x0000000253537210 */ /* 0x000fc40007f7e0ff */
[----:B--2---:R-:W-:Y:S01]  /*141a0*/  SEL R8, RZ, 0x4, !P1 ;  /* 0x00000004ff087807 */ /* 0x004fe20004800000 */
[C---:B-1----:R-:W-:Y:S01]  /*141b0*/  IMAD.SHL.U32 R85, R84.reuse, 0x10, RZ ;  /* 0x0000001054557824 */ /* 0x042fe200078e00ff */
[----:B------:R-:W-:-:S04]  /*141c0*/  LOP3.LUT R84, R84, 0x1ff, RZ, 0xc0, !PT ;  /* 0x000001ff54547812 */ /* 0x000fc800078ec0ff */
[----:B------:R-:W-:Y:S02]  /*141d0*/  LOP3.LUT R85, R85, 0x70, RZ, 0xc0, !PT ;  /* 0x0000007055557812 */ /* 0x000fe400078ec0ff */
[----:B------:R-:W-:Y:S02]  /*141e0*/  SEL R8, R8, RZ, !P0 ;  /* 0x000000ff08087207 */ /* 0x000fe40004000000 */
[----:B------:R-:W-:Y:S01]  /*141f0*/  SEL R6, RZ, 0x4, !P2 ;  /* 0x00000004ff067807 */ /* 0x000fe20005000000 */
[----:B------:R-:W-:Y:S01]  /*14200*/  IMAD R84, R84, 0x80, R85 ;  /* 0x0000008054547824 */ /* 0x000fe200078e0255 */
[----:B------:R-:W-:Y:S02]  /*14210*/  ISETP.NE.U32.AND P1, PT, R8, RZ, PT ;  /* 0x000000ff0800720c */ /* 0x000fe40003f25070 */
[----:B------:R-:W-:Y:S02]  /*14220*/  SEL R6, R6, RZ, !P0 ;  /* 0x000000ff06067207 */ /* 0x000fe40004000000 */
[----:B----4-:R-:W-:Y:S01]  /*14230*/  IADD3 R11, P4, R11, R2, RZ ;  /* 0x000000020b0b7210 */ /* 0x010fe20007f9e0ff */
[----:B------:R-:W-:Y:S01]  /*14240*/  IMAD.X R125, R125, 0x1, R0, P3 ;  /* 0x000000017d7d7824 */ /* 0x000fe200018e0600 */
[----:B------:R-:W-:-:S02]  /*14250*/  LOP3.LUT R84, R84, 0x60, RZ, 0x3c, !PT ;  /* 0x0000006054547812 */ /* 0x000fc400078e3cff */
[----:B------:R-:W-:Y:S01]  /*14260*/  ISETP.NE.U32.AND P2, PT, R6, RZ, PT ;  /* 0x000000ff0600720c */ /* 0x000fe20003f45070 */
[----:B------:R-:W-:Y:S02]  /*14270*/  IMAD.X R12, R12, 0x1, R0, P4 ;  /* 0x000000010c0c7824 */ /* 0x000fe400020e0600 */
[----:B------:R-:W-:Y:S02]  /*14280*/  IMAD.IADD R6, R84, 0x1, R7 ;  /* 0x0000000154067824 */ /* 0x000fe400078e0207 */
[----:B------:R-:W-:Y:S02]  /*14290*/  IMAD.MOV.U32 R8, RZ, RZ, R83 ;  /* 0x000000ffff087224 */ /* 0x000fe400078e0053 */
[----:B------:R-:W-:Y:S01]  /*142a0*/  IMAD.MOV.U32 R9, RZ, RZ, R125 ;  /* 0x000000ffff097224 */ /* 0x000fe200078e007d */
[----:B------:R1:W-:Y:S04]  /*142b0*/  STL [R1+0x100], R83 ;  /* 0x0001005301007387 */ /* 0x0003e80000100800 */
[----:B------:R-:W-:Y:S04]  /*142c0*/  STL [R1+0x108], R11 ;  /* 0x0001080b01007387 */ /* 0x000fe80000100800 */
[----:B------:R2:W-:Y:S04]  /*142d0*/  STL [R1+0x104], R12 ;  /* 0x0001040c01007387 */ /* 0x0005e80000100800 */
[----:B------:R-:W3:Y:S04]  /*142e0*/  LDL.LU R87, [R1+0x110] ;  /* 0x0001100001577983 */ /* 0x000ee80000300800 */
[----:B------:R4:W-:Y:S04]  /*142f0*/  LDGSTS.E [R6], desc[UR60][R8.64], P1 ;  /* 0x0000000008067fae */ /* 0x0009e8000892187c */
[----:B------:R-:W3:Y:S04]  /*14300*/  LDL.LU R85, [R1+0x118] ;  /* 0x0001180001557983 */ /* 0x000ee80000300800 */
[----:B------:R-:W3:Y:S01]  /*14310*/  LDL.LU R86, [R1+0x114] ;  /* 0x0001140001567983 */ /* 0x000ee20000300800 */
[----:B----4-:R-:W-:-:S03]  /*14320*/  IMAD.MOV.U32 R8, RZ, RZ, R11 ;  /* 0x000000ffff087224 */ /* 0x010fc600078e000b */
[----:B------:R-:W4:Y:S01]  /*14330*/  LDL.LU R84, [R1+0x1fc] ;  /* 0x0001fc0001547983 */ /* 0x000f220000300800 */
[----:B------:R-:W-:-:S03]  /*14340*/  IMAD.MOV.U32 R9, RZ, RZ, R12 ;  /* 0x000000ffff097224 */ /* 0x000fc600078e000c */
[----:B-1----:R-:W4:Y:S04]  /*14350*/  LDL.LU R83, [R1+0x200] ;  /* 0x0002000001537983 */ /* 0x002f280000300800 */
[----:B--2---:R-:W2:Y:S04]  /*14360*/  LDL.LU R12, [R1+0x204] ;  /* 0x00020400010c7983 */ /* 0x004ea80000300800 */
[----:B------:R-:W2:Y:S04]  /*14370*/  LDL.LU R11, [R1+0x208] ;  /* 0x00020800010b7983 */ /* 0x000ea80000300800 */
        /* <DEDUP_REMOVED lines=12> */
[----:B------:R-:W-:Y:S01]  /*14440*/  IADD3 R85, P4, R85, R2, RZ ;  /* 0x0000000255557210 */ /* 0x000fe20007f9e0ff */
[----:B------:R-:W-:Y:S04]  /*14450*/  STL [R1+0x110], R87 ;  /* 0x0001105701007387 */ /* 0x000fe80000100800 */
[--C-:B------:R-:W-:Y:S02]  /*14460*/  IMAD.X R86, R86, 0x1, R0.reuse, P4 ;  /* 0x0000000156567824 */ /* 0x100fe400020e0600 */
[----:B----4-:R-:W-:-:S05]  /*14470*/  IMAD.X R9, R9, 0x1, R0, P3 ;  /* 0x0000000109097824 */ /* 0x010fca00018e0600 */
[----:B------:R1:W-:Y:S04]  /*14480*/  STL [R1+0x10c], R9 ;  /* 0x00010c0901007387 */ /* 0x0003e80000100800 */
[----:B------:R3:W-:Y:S02]  /*14490*/  LDGSTS.E [R6+0x8], desc[UR60][R8.64], P2 ;  /* 0x0000800008067fae */ /* 0x0007e4000912187c */
[----:B---3--:R-:W-:Y:S02]  /*144a0*/  IMAD.MOV.U32 R8, RZ, RZ, R85 ;  /* 0x000000ffff087224 */ /* 0x008fe400078e0055 */
        /* <DEDUP_REMOVED lines=10> */
[----:B--2---:R-:W-:-:S02]  /*14550*/  IADD3 R11, P4, R11, R2, RZ ;  /* 0x000000020b0b7210 */ /* 0x004fc40007f9e0ff */
        /* <DEDUP_REMOVED lines=93> */
[C---:B------:R-:W-:Y:S02]  /*14b30*/  ISETP.GT.AND P1, PT, R3.reuse, 0x78, PT ;  /* 0x000000780300780c */ /* 0x040fe40003f24270 */
[-C--:B------:R-:W-:Y:S02]  /*14b40*/  IADD3 R12, P3, R12, R2.reuse, RZ ;  /* 0x000000020c0c7210 */ /* 0x080fe40007f7e0ff */
[----:B-1----:R-:W-:Y:S02]  /*14b50*/  SEL R8, RZ, 0x4, !P1 ;  /* 0x00000004ff087807 */ /* 0x002fe40004800000 */
[----:B------:R-:W-:Y:S02]  /*14b60*/  ISETP.GT.AND P1, PT, R3, 0x79, PT ;  /* 0x000000790300780c */ /* 0x000fe40003f24270 */
[----:B------:R-:W-:Y:S01]  /*14b70*/  SEL R8, R8, RZ, !P0 ;  /* 0x000000ff08087207 */ /* 0x000fe20004000000 */
[----:B------:R-:W-:Y:S01]  /*14b80*/  IMAD.X R84, R84, 0x1, R0, P3 ;  /* 0x0000000154547824 */ /* 0x000fe200018e0600 */
[----:B------:R-:W-:-:S02]  /*14b90*/  IADD3 R11, P4, R11, R2, RZ ;  /* 0x000000020b0b7210 */ /* 0x000fc40007f9e0ff */
[----:B------:R-:W-:Y:S01]  /*14ba0*/  ISETP.NE.U32.AND P2, PT, R8, RZ, PT ;  /* 0x000000ff0800720c */ /* 0x000fe20003f45070 */
[----:B------:R-:W-:Y:S01]  /*14bb0*/  STL [R1+0x318], R85 ;  /* 0x0003185501007387 */ /* 0x000fe20000100800 */
[----:B------:R-:W-:Y:S01]  /*14bc0*/  SEL R8, RZ, 0x4, !P1 ;  /* 0x00000004ff087807 */ /* 0x000fe20004800000 */
[----:B------:R-:W-:Y:S02]  /*14bd0*/  IMAD.X R83, R83, 0x1, R0, P4 ;  /* 0x0000000153537824 */ /* 0x000fe400020e0600 */
[----:B------:R-:W-:Y:S01]  /*14be0*/  STL [R1+0x314], R86 ;  /* 0x0003145601007387 */ /* 0x000fe20000100800 */
[----:B------:R-:W-:Y:S01]  /*14bf0*/  SEL R8, R8, RZ, !P0 ;  /* 0x000000ff08087207 */ /* 0x000fe20004000000 */
[----:B------:R-:W-:Y:S02]  /*14c00*/  IMAD.MOV.U32 R9, RZ, RZ, R84 ;  /* 0x000000ffff097224 */ /* 0x000fe400078e0054 */
[----:B------:R-:W-:Y:S04]  /*14c10*/  STL [R1+0x400], R12 ;  /* 0x0004000c01007387 */ /* 0x000fe80000100800 */
[----:B------:R1:W-:Y:S01]  /*14c20*/  STL [R1+0x3fc], R84 ;  /* 0x0003fc5401007387 */ /* 0x0003e20000100800 */
[----:B------:R-:W-:-:S03]  /*14c30*/  ISETP.NE.U32.AND P1, PT, R8, RZ, PT ;  /* 0x000000ff0800720c */ /* 0x000fc60003f25070 */
[----:B------:R-:W-:Y:S01]  /*14c40*/  STL [R1+0x408], R11 ;  /* 0x0004080b01007387 */ /* 0x000fe20000100800 */
[----:B------:R-:W-:-:S03]  /*14c50*/  IMAD.MOV.U32 R8, RZ, RZ, R12 ;  /* 0x000000ffff087224 */ /* 0x000fc600078e000c */
[----:B-1----:R-:W2:Y:S04]  /*14c60*/  LDL.LU R84, [R1+0x410] ;  /* 0x0004100001547983 */ /* 0x002ea80000300800 */
[----:B------:R1:W-:Y:S04]  /*14c70*/  STL [R1+0x404], R83 ;  /* 0x0004045301007387 */ /* 0x0003e80000100800 */
[----:B------:R-:W3:Y:S04]  /*14c80*/  LDL.LU R12, [R1+0x418] ;  /* 0x00041800010c7983 */ /* 0x000ee80000300800 */
[----:B------:R-:W4:Y:S04]  /*14c90*/  LDL.LU R87, [R1+0x40c] ;  /* 0x00040c0001577983 */ /* 0x000f280000300800 */
[----:B------:R1:W-:Y:S02]  /*14ca0*/  LDGSTS.E [R6+0x30000], desc[UR60][R8.64], P2 ;  /* 0x3000000008067fae */ /* 0x0003e4000912187c */
[----:B-1----:R-:W-:-:S02]  /*14cb0*/  IMAD.MOV.U32 R9, RZ, RZ, R83 ;  /* 0x000000ffff097224 */ /* 0x002fc400078e0053 */
[----:B------:R-:W3:Y:S04]  /*14cc0*/  LDL.LU R83, [R1+0x414] ;  /* 0x0004140001537983 */ /* 0x000ee80000300800 */
[----:B------:R-:W3:Y:S04]  /*14cd0*/  LDL.LU R86, [R1+0x11c] ;  /* 0x00011c0001567983 */ /* 0x000ee80000300800 */
[----:B------:R-:W3:Y:S01]  /*14ce0*/  LDL.LU R85, [R1+0x120] ;  /* 0x0001200001557983 */ /* 0x000ee20000300800 */
[----:B------:R-:W-:-:S03]  /*14cf0*/  IMAD.MOV.U32 R8, RZ, RZ, R11 ;  /* 0x000000ffff087224 */ /* 0x000fc600078e000b */
[----:B------:R-:W3:Y:S04]  /*14d00*/  LDL.LU R11, [R1+0x128] ;  /* 0x00012800010b7983 */ /* 0x000ee80000300800 */
        /* <DEDUP_REMOVED lines=10> */
[----:B------:R-:W-:Y:S02]  /*14db0*/  IMAD.MOV.U32 R8, RZ, RZ, R84 ;  /* 0x000000ffff087224 */ /* 0x000fe400078e0054 */
[----:B----4-:R-:W-:Y:S01]  /*14dc0*/  IMAD.X R87, R87, 0x1, R0, P3 ;  /* 0x0000000157577824 */ /* 0x010fe200018e0600 */
[----:B---3--:R-:W-:-:S03]  /*14dd0*/  IADD3 R12, P4, R12, R2, RZ ;  /* 0x000000020c0c7210 */ /* 0x008fc60007f9e0ff */
[----:B------:R-:W-:Y:S01]  /*14de0*/  IMAD.MOV.U32 R9, RZ, RZ, R87 ;  /* 0x000000ffff097224 */ /* 0x000fe200078e0057 */
        /* <DEDUP_REMOVED lines=10> */
[----:B------:R-:W-:Y:S02]  /*14e90*/  ISETP.GT.AND P1, PT, R3, 0x1c, PT ;  /* 0x0000001c0300780c */ /* 0x000fe40003f24270 */
[----:B------:R-:W-:Y:S01]  /*14ea0*/  IADD3 R85, P3, R85, R2, RZ ;  /* 0x0000000255557210 */ /* 0x000fe20007f7e0ff */
[----:B------:R-:W3:Y:S01]  /*14eb0*/  LDL.LU R84, [R1+0x124] ;  /* 0x0001240001547983 */ /* 0x000ee20000300800 */
[----:B--2---:R-:W-:-:S02]  /*14ec0*/  SEL R6, RZ, 0x4, !P1 ;  /* 0x00000004ff067807 */ /* 0x004fc40004800000 */
[----:B------:R-:W-:Y:S02]  /*14ed0*/  ISETP.GT.AND P1, PT, R3, 0x1d, PT ;  /* 0x0000001d0300780c */ /* 0x000fe40003f24270 */
[----:B------:R-:W-:Y:S01]  /*14ee0*/  SEL R6, R6, RZ, !P0 ;  /* 0x000000ff06067207 */ /* 0x000fe20004000000 */
[C---:B-1----:R-:W-:Y:S01]  /*14ef0*/  IMAD.SHL.U32 R83, R12.reuse, 0x10, RZ ;  /* 0x000000100c537824 */ /* 0x042fe200078e00ff */
[----:B------:R-:W-:-:S04]  /*14f00*/  LOP3.LUT R12, R12, 0x1ff, RZ, 0xc0, !PT ;  /* 0x000001ff0c0c7812 */ /* 0x000fc800078ec0ff */
[----:B------:R-:W-:Y:S02]  /*14f10*/  LOP3.LUT R83, R83, 0x70, RZ, 0xc0, !PT ;  /* 0x0000007053537812 */ /* 0x000fe400078ec0ff */
[----:B------:R-:W-:Y:S02]  /*14f20*/  ISETP.NE.U32.AND P2, PT, R6, RZ, PT ;  /* 0x000000ff0600720c */ /* 0x000fe40003f45070 */
[----:B------:R-:W-:Y:S01]  /*14f30*/  SEL R6, RZ, 0x4, !P1 ;  /* 0x00000004ff067807 */ /* 0x000fe20004800000 */
[----:B------:R-:W-:Y:S01]  /*14f40*/  IMAD R12, R12, 0x80, R83 ;  /* 0x000000800c0c7824 */ /* 0x000fe200078e0253 */
[----:B------:R-:W-:Y:S01]  /*14f50*/  IADD3 R11, P4, R11, R2, RZ ;  /* 0x000000020b0b7210 */ /* 0x000fe20007f9e0ff */
[----:B------:R-:W-:Y:S01]  /*14f60*/  IMAD.X R86, R86, 0x1, R0, P3 ;  /* 0x0000000156567824 */ /* 0x000fe200018e0600 */
[----:B------:R-:W-:Y:S01]  /*14f70*/  SEL R6, R6, RZ, !P0 ;  /* 0x000000ff06067207 */ /* 0x000fe20004000000 */
[----:B------:R-:W-:Y:S01]  /*14f80*/  STL [R1+0x120], R85 ;  /* 0x0001205501007387 */ /* 0x000fe20000100800 */
[----:B------:R-:W-:-:S03]  /*14f90*/  LOP3.LUT R12, R12, 0x70, RZ, 0x3c, !PT ;  /* 0x000000700c0c7812 */ /* 0x000fc600078e3cff */
[----:B------:R-:W2:Y:S01]  /*14fa0*/  LDL.LU R83, [R1+0x130] ;  /* 0x0001300001537983 */ /* 0x000ea20000300800 */
[----:B------:R-:W-:Y:S01]  /*14fb0*/  ISETP.NE.U32.AND P1, PT, R6, RZ, PT ;  /* 0x000000ff0600720c */ /* 0x000fe20003f25070 */
[----:B------:R-:W-:Y:S02]  /*14fc0*/  IMAD.IADD R6, R12, 0x1, R7 ;  /* 0x000000010c067824 */ /* 0x000fe400078e0207 */
[----:B------:R1:W-:Y:S01]  /*14fd0*/  STL [R1+0x11c], R86 ;  /* 0x00011c5601007387 */ /* 0x0003e20000100800 */
[----:B------:R-:W-:-:S03]  /*14fe0*/  IMAD.MOV.U32 R9, RZ, RZ, R86 ;  /* 0x000000ffff097224 */ /* 0x000fc600078e0056 */
[----:B------:R-:W-:Y:S04]  /*14ff0*/  STL [R1+0x128], R11 ;  /* 0x0001280b01007387 */ /* 0x000fe80000100800 */
[----:B------:R-:W4:Y:S04]  /*15000*/  LDL.LU R12, [R1+0x138] ;  /* 0x00013800010c7983 */ /* 0x000f280000300800 */
[----:B-1----:R-:W4:Y:S01]  /*15010*/  LDL.LU R86, [R1+0x12c] ;  /* 0x00012c0001567983 */ /* 0x002f220000300800 */
[----:B------:R-:W-:-:S03]  /*15020*/  IMAD.MOV.U32 R8, RZ, RZ, R85 ;  /* 0x000000ffff087224 */ /* 0x000fc600078e0055 */
[----:B------:R-:W4:Y:S04]  /*15030*/  LDL.LU R85, [R1+0x134] ;  /* 0x0001340001557983 */ /* 0x000f280000300800 */
[----:B------:R1:W-:Y:S02]  /*15040*/  LDGSTS.E [R6], desc[UR60][R8.64], P2 ;  /* 0x0000000008067fae */ /* 0x0003e4000912187c */
[----:B-1----:R-:W-:Y:S02]  /*15050*/  IMAD.MOV.U32 R8, RZ, RZ, R11 ;  /* 0x000000ffff087224 */ /* 0x002fe400078e000b */
[----:B---3--:R-:W-:-:S04]  /*15060*/  IMAD.X R84, R84, 0x1, R0, P4 ;  /* 0x0000000154547824 */ /* 0x008fc800020e0600 */
[----:B------:R-:W-:Y:S01]  /*15070*/  IMAD.MOV.U32 R9, RZ, RZ, R84 ;  /* 0x000000ffff097224 */ /* 0x000fe200078e0054 */
[----:B------:R1:W-:Y:S04]  /*15080*/  STL [R1+0x124], R84 ;  /* 0x0001245401007387 */ /* 0x0003e80000100800 */
[----:B------:R3:W-:Y:S04]  /*15090*/  LDGSTS.E [R6+0x4], desc[UR60][R8.64], P1 ;  /* 0x0000400008067fae */ /* 0x0007e8000892187c */
[----:B-1----:R-:W3:Y:S04]  /*150a0*/  LDL.LU R84, [R1+0x220] ;  /* 0x0002200001547983 */ /* 0x002ee80000300800 */
[----:B------:R-:W3:Y:S01]  /*150b0*/  LDL.LU R11, [R1+0x228] ;  /* 0x00022800010b7983 */ /* 0x000ee20000300800 */
[----:B--2---:R-:W-:-:S05]  /*150c0*/  IADD3 R83, P3, R83, R2, RZ ;  /* 0x0000000253537210 */ /* 0x004fca0007f7e0ff */
[----:B------:R-:W-:Y:S01]  /*150d0*/  STL [R1+0x130], R83 ;  /* 0x0001305301007387 */ /* 0x000fe20000100800 */
[----:B----4-:R-:W-:Y:S01]  /*150e0*/  IADD3 R12, P4, R12, R2, RZ ;  /* 0x000000020c0c7210 */ /* 0x010fe20007f9e0ff */
[----:B------:R-:W-:-:S04]  /*150f0*/  IMAD.X R86, R86, 0x1, R0, P3 ;  /* 0x0000000156567824 */ /* 0x000fc800018e0600 */
[----:B---3--:R-:W-:Y:S01]  /*15100*/  IMAD.MOV.U32 R9, RZ, RZ, R86 ;  /* 0x000000ffff097224 */ /* 0x008fe200078e0056 */
[----:B------:R1:W-:Y:S04]  /*15110*/  STL [R1+0x12c], R86 ;  /* 0x00012c5601007387 */ /* 0x0003e80000100800 */
[----:B------:R-:W-:Y:S01]  /*15120*/  STL [R1+0x138], R12 ;  /* 0x0001380c01007387 */ /* 0x000fe20000100800 */
[----:B------:R-:W-:-:S03]  /*15130*/  IMAD.X R85, R85, 0x1, R0, P4 ;  /* 0x0000000155557824 */ /* 0x000fc600020e0600 */
[----:B-1----:R-:W2:Y:S01]  /*15140*/  LDL.LU R86, [R1+0x21c] ;  /* 0x00021c0001567983 */ /* 0x002ea20000300800 */
[----:B------:R-:W-:-:S03]  /*15150*/  IMAD.MOV.U32 R8, RZ, RZ, R83 ;  /* 0x000000ffff087224 */ /* 0x000fc600078e0053 */
[----:B------:R1:W-:Y:S04]  /*15160*/  STL [R1+0x134], R85 ;  /* 0x0001345501007387 */ /* 0x0003e80000100800 */
[----:B------:R-:W3:Y:S01]  /*15170*/  LDL.LU R83, [R1+0x224] ;  /* 0x0002240001537983 */ /* 0x000ee20000300800 */
[----:B------:R-:W-:-:S04]  /*15180*/  ISETP.GT.AND P1, PT, R3, 0x1e, PT ;  /* 0x0000001e0300780c */ /* 0x000fc80003f24270 */
[----:B------:R-:W-:Y:S02]  /*15190*/  SEL R7, RZ, 0x4, !P1 ;  /* 0x00000004ff077807 */ /* 0x000fe40004800000 */
[----:B------:R-:W-:Y:S02]  /*151a0*/  ISETP.GT.AND P1, PT, R3, 0x1f, PT ;  /* 0x0000001f0300780c */ /* 0x000fe40003f24270 */
[----:B------:R-:W-:-:S04]  /*151b0*/  SEL R7, R7, RZ, !P0 ;  /* 0x000000ff07077207 */ /* 0x000fc80004000000 */
[----:B------:R-:W-:Y:S02]  /*151c0*/  ISETP.NE.U32.AND P2, PT, R7, RZ, PT ;  /* 0x000000ff0700720c */ /* 0x000fe40003f45070 */
[----:B------:R-:W-:-:S04]  /*151d0*/  SEL R7, RZ, 0x4, !P1 ;  /* 0x00000004ff077807 */ /* 0x000fc80004800000 */
[----:B------:R-:W-:-:S04]  /*151e0*/  SEL R7, R7, RZ, !P0 ;  /* 0x000000ff07077207 */ /* 0x000fc80004000000 */
[----:B------:R-:W-:-:S03]  /*151f0*/  ISETP.NE.U32.AND P1, PT, R7, RZ, PT ;  /* 0x000000ff0700720c */ /* 0x000fc60003f25070 */
[----:B------:R4:W-:Y:S02]  /*15200*/  LDGSTS.E [R6+0x8], desc[UR60][R8.64], P2 ;  /* 0x0000800008067fae */ /* 0x0009e4000912187c */
[----:B----4-:R-:W-:Y:S02]  /*15210*/  IMAD.MOV.U32 R8, RZ, RZ, R12 ;  /* 0x000000ffff087224 */ /* 0x010fe400078e000c */
[----:B------:R-:W-:Y:S02]  /*15220*/  IMAD.MOV.U32 R9, RZ, RZ, R85 ;  /* 0x000000ffff097224 */ /* 0x000fe400078e0055 */
[----:B-1----:R-:W4:Y:S04]  /*15230*/  LDL.LU R85, [R1+0x230] ;  /* 0x0002300001557983 */ /* 0x002f280000300800 */
[----:B------:R-:W4:Y:S04]  /*15240*/  LDL.LU R12, [R1+0x238] ;  /* 0x00023800010c7983 */ /* 0x000f280000300800 */
[----:B------:R1:W-:Y:S01]  /*15250*/  LDGSTS.E [R6+0xc], desc[UR60][R8.64], P1 ;  /* 0x0000c00008067fae */ /* 0x0003e2000892187c */
[----:B------:R-:W-:-:S02]  /*15260*/  IADD3 R84, P3, R84, R2, RZ ;  /* 0x0000000254547210 */ /* 0x000fc40007f7e0ff */
[----:B------:R-:W-:-:S03]  /*15270*/  IADD3 R11, P4, R11, R2, RZ ;  /* 0x000000020b0b7210 */ /* 0x000fc60007f9e0ff */
[----:B------:R-:W-:Y:S01]  /*15280*/  STL [R1+0x220], R84 ;  /* 0x0002205401007387 */ /* 0x000fe20000100800 */
[----:B-1----:R-:W-:Y:S02]  /*15290*/  IMAD.MOV.U32 R8, RZ, RZ, R84 ;  /* 0x000000ffff087224 */ /* 0x002fe400078e0054 */
[----:B--2---:R-:W-:-:S04]  /*152a0*/  IMAD.X R86, R86, 0x1, R0, P3 ;  /* 0x0000000156567824 */ /* 0x004fc800018e0600 */
[----:B------:R-:W-:Y:S01]  /*152b0*/  IMAD.MOV.U32 R9, RZ, RZ, R86 ;  /* 0x000000ffff097224 */ /* 0x000fe200078e0056 */
[----:B------:R1:W-:Y:S04]  /*152c0*/  STL [R1+0x21c], R86 ;  /* 0x00021c5601007387 */ /* 0x0003e80000100800 */
[----:B------:R-:W-:Y:S01]  /*152d0*/  STL [R1+0x228], R11 ;  /* 0x0002280b01007387 */ /* 0x000fe20000100800 */
[----:B---3--:R-:W-:-:S03]  /*152e0*/  IMAD.X R83, R83, 0x1, R0, P4 ;  /* 0x0000000153537824 */ /* 0x008fc600020e0600 */
[----:B-1----:R-:W2:Y:S04]  /*152f0*/  LDL.LU R86, [R1+0x22c] ;  /* 0x00022c0001567983 */ /* 0x002ea80000300800 */
        /* <DEDUP_REMOVED lines=10> */
[----:B------:R1:W-:Y:S01]  /*153a0*/  LDGSTS.E [R6+0x10000], desc[UR60][R8.64], P2 ;  /* 0x1000000008067fae */ /* 0x0003e2000912187c */
[-C--:B----4-:R-:W-:Y:S02]  /*153b0*/  IADD3 R85, P3, R85, R2.reuse, RZ ;  /* 0x0000000255557210 */ /* 0x090fe40007f7e0ff */
[----:B------:R-:W-:Y:S01]  /*153c0*/  IADD3 R12, P4, R12, R2, RZ ;  /* 0x000000020c0c7210 */ /* 0x000fe20007f9e0ff */
[----:B-1----:R-:W-:Y:S02]  /*153d0*/  IMAD.MOV.U32 R8, RZ, RZ, R11 ;  /* 0x000000ffff087224 */ /* 0x002fe400078e000b */
[----:B------:R-:W-:Y:S02]  /*153e0*/  IMAD.MOV.U32 R9, RZ, RZ, R83 ;  /* 0x000000ffff097224 */ /* 0x000fe400078e0053 */
[----:B------:R-:W4:Y:S04]  /*153f0*/  LDL.LU R83, [R1+0x320] ;  /* 0x0003200001537983 */ /* 0x000f280000300800 */
[----:B------:R-:W4:Y:S04]  /*15400*/  LDL.LU R11, [R1+0x328] ;  /* 0x00032800010b7983 */ /* 0x000f280000300800 */
[----:B------:R-:W-:Y:S04]  /*15410*/  STL [R1+0x230], R85 ;  /* 0x0002305501007387 */ /* 0x000fe80000100800 */
[----:B------:R1:W-:Y:S02]  /*15420*/  LDGSTS.E [R6+0x10004], desc[UR60][R8.64], P1 ;  /* 0x1000400008067fae */ /* 0x0003e4000892187c */
[----:B-1----:R-:W-:-:S02]  /*15430*/  IMAD.MOV.U32 R8, RZ, RZ, R85 ;  /* 0x000000ffff087224 */ /* 0x002fc400078e0055 */
        /* <DEDUP_REMOVED lines=55> */
[----:B------:R2:W-:Y:S01]  /*157b0*/  STL [R1+0x338], R12 ;  /* 0x0003380c01007387 */ /* 0x0005e20000100800 */
[----:B---3--:R-:W-:-:S03]  /*157c0*/  IMAD.X R83, R83, 0x1, R0, P4 ;  /* 0x0000000153537824 */ /* 0x008fc600020e0600 */
[----:B-1----:R-:W3:Y:S04]  /*157d0*/  LDL.LU R86, [R1+0x41c] ;  /* 0x00041c0001567983 */ /* 0x002ee80000300800 */
        /* <DEDUP_REMOVED lines=13> */
[----:B--2---:R-:W-:Y:S02]  /*158b0*/  IMAD.MOV.U32 R8, RZ, RZ, R12 ;  /* 0x000000ffff087224 */ /* 0x004fe400078e000c */
[----:B------:R-:W-:Y:S01]  /*158c0*/  IMAD.MOV.U32 R9, RZ, RZ, R83 ;  /* 0x000000ffff097224 */ /* 0x000fe200078e0053 */
[----:B------:R-:W2:Y:S04]  /*158d0*/  LDL.LU R12, [R1+0x430] ;  /* 0x00043000010c7983 */ /* 0x000ea80000300800 */
[----:B-1----:R-:W4:Y:S04]  /*158e0*/  LDL.LU R83, [R1+0x438] ;  /* 0x0004380001537983 */ /* 0x002f280000300800 */
[----:B------:R-:W-:Y:S04]  /*158f0*/  STL [R1+0x420], R85 ;  /* 0x0004205501007387 */ /* 0x000fe80000100800 */
[----:B------:R1:W-:Y:S02]  /*15900*/  LDGSTS.E [R6+0x2000c], desc[UR60][R8.64], P1 ;  /* 0x2000c00008067fae */ /* 0x0003e4000892187c */
[----:B-1----:R-:W-:-:S02]  /*15910*/  IMAD.MOV.U32 R8, RZ, RZ, R85 ;  /* 0x000000ffff087224 */ /* 0x002fc400078e0055 */
[----:B---3--:R-:W-:-:S04]  /*15920*/  IMAD.X R86, R86, 0x1, R0, P3 ;  /* 0x0000000156567824 */ /* 0x008fc800018e0600 */
[----:B------:R-:W-:Y:S01]  /*15930*/  IMAD.MOV.U32 R9, RZ, RZ, R86 ;  /* 0x000000ffff097224 */ /* 0x000fe200078e0056 */
[----:B------:R1:W-:Y:S01]  /*15940*/  STL [R1+0x41c], R86 ;  /* 0x00041c5601007387 */ /* 0x0003e20000100800 */
[----:B------:R-:W-:-:S03]  /*15950*/  IMAD.X R84, R84, 0x1, R0, P4 ;  /* 0x0000000154547824 */ /* 0x000fc600020e0600 */
[----:B------:R-:W-:Y:S04]  /*15960*/  STL [R1+0x428], R11 ;  /* 0x0004280b01007387 */ /* 0x000fe80000100800 */
        /* <DEDUP_REMOVED lines=12> */
[----:B-1----:R-:W-:Y:S02]  /*15a30*/  IMAD.MOV.U32 R8, RZ, RZ, R11 ;  /* 0x000000ffff087224 */ /* 0x002fe400078e000b */
[----:B------:R-:W-:Y:S01]  /*15a40*/  IMAD.MOV.U32 R9, RZ, RZ, R84 ;  /* 0x000000ffff097224 */ /* 0x000fe200078e0054 */
[----:B--2---:R-:W-:Y:S01]  /*15a50*/  IADD3 R12, P3, R12, R2, RZ ;  /* 0x000000020c0c7210 */ /* 0x004fe20007f7e0ff */
[----:B------:R-:W2:Y:S04]  /*15a60*/  LDL.LU R84, [R1+0x440] ;  /* 0x0004400001547983 */ /* 0x000ea80000300800 */
[----:B------:R1:W-:Y:S01]  /*15a70*/  LDGSTS.E [R6+0x30004], desc[UR60][R8.64], P1 ;  /* 0x3000400008067fae */ /* 0x0003e2000892187c */
[----:B------:R-:W-:-:S02]  /*15a80*/  ISETP.GT.AND P1, PT, R3, 0x7e, PT ;  /* 0x0000007e0300780c */ /* 0x000fc40003f24270 */
[----:B----4-:R-:W-:Y:S01]  /*15a90*/  IADD3 R83, P4, R83, R2, RZ ;  /* 0x0000000253537210 */ /* 0x010fe20007f9e0ff */
[----:B------:R-:W4:Y:S01]  /*15aa0*/  LDL.LU R11, [R1+0x450] ;  /* 0x00045000010b7983 */ /* 0x000f220000300800 */
[----:B------:R-:W-:Y:S02]  /*15ab0*/  SEL R7, RZ, 0x4, !P1 ;  /* 0x00000004ff077807 */ /* 0x000fe40004800000 */
[----:B------:R-:W-:Y:S02]  /*15ac0*/  ISETP.GT.AND P1, PT, R3, 0x7f, PT ;  /* 0x0000007f0300780c */ /* 0x000fe40003f24270 */
[----:B------:R-:W-:-:S04]  /*15ad0*/  SEL R7, R7, RZ, !P0 ;  /* 0x000000ff07077207 */ /* 0x000fc80004000000 */
[----:B------:R-:W-:Y:S02]  /*15ae0*/  ISETP.NE.U32.AND P2, PT, R7, RZ, PT ;  /* 0x000000ff0700720c */ /* 0x000fe40003f45070 */
[----:B------:R-:W-:-:S04]  /*15af0*/  SEL R7, RZ, 0x4, !P1 ;  /* 0x00000004ff077807 */ /* 0x000fc80004800000 */
[----:B------:R-:W-:Y:S01]  /*15b00*/  SEL R7, R7, RZ, !P0 ;  /* 0x000000ff07077207 */ /* 0x000fe20004000000 */
[----:B-1----:R-:W-:-:S03]  /*15b10*/  IMAD.MOV.U32 R8, RZ, RZ, R12 ;  /* 0x000000ffff087224 */ /* 0x002fc600078e000c */
[----:B------:R-:W-:Y:S01]  /*15b20*/  ISETP.NE.U32.AND P1, PT, R7, RZ, PT ;  /* 0x000000ff0700720c */ /* 0x000fe20003f25070 */
[----:B------:R1:W-:Y:S01]  /*15b30*/  STL [R1+0x430], R12 ;  /* 0x0004300c01007387 */ /* 0x0003e20000100800 */
[----:B---3--:R-:W-:-:S04]  /*15b40*/  IMAD.X R86, R86, 0x1, R0, P3 ;  /* 0x0000000156567824 */ /* 0x008fc800018e0600 */
[----:B------:R-:W-:Y:S01]  /*15b50*/  IMAD.MOV.U32 R9, RZ, RZ, R86 ;  /* 0x000000ffff097224 */ /* 0x000fe200078e0056 */
[----:B------:R-:W-:Y:S01]  /*15b60*/  STL [R1+0x42c], R86 ;  /* 0x00042c5601007387 */ /* 0x000fe20000100800 */
[----:B------:R-:W-:-:S03]  /*15b70*/  IMAD.X R85, R85, 0x1, R0, P4 ;  /* 0x0000000155557824 */ /* 0x000fc600020e0600 */
[----:B------:R3:W-:Y:S04]  /*15b80*/  STL [R1+0x438], R83 ;  /* 0x0004385301007387 */ /* 0x0007e80000100800 */
[----:B------:R1:W-:Y:S04]  /*15b90*/  LDGSTS.E [R6+0x30008], desc[UR60][R8.64], P2 ;  /* 0x3000800008067fae */ /* 0x0003e8000912187c */
[----:B------:R-:W4:Y:S04]  /*15ba0*/  LDL.LU R7, [R1+0x43c] ;  /* 0x00043c0001077983 */ /* 0x000f280000300800 */
[----:B------:R4:W-:Y:S01]  /*15bb0*/  STL [R1+0x434], R85 ;  /* 0x0004345501007387 */ /* 0x0009e20000100800 */
[----:B-1----:R-:W-:-:S03]  /*15bc0*/  IMAD.MOV.U32 R8, RZ, RZ, R83 ;  /* 0x000000ffff087224 */ /* 0x002fc600078e0053 */
[----:B------:R-:W4:Y:S01]  /*15bd0*/  LDL.LU R87, [R1+0x44c] ;  /* 0x00044c0001577983 */ /* 0x000f220000300800 */
[----:B------:R-:W-:-:S05]  /*15be0*/  IMAD.MOV.U32 R9, RZ, RZ, R85 ;  /* 0x000000ffff097224 */ /* 0x000fca00078e0055 */
[----:B------:R1:W-:Y:S01]  /*15bf0*/  LDGSTS.E [R6+0x3000c], desc[UR60][R8.64], P1 ;  /* 0x3000c00008067fae */ /* 0x0003e2000892187c */
[----:B------:R-:W1:Y:S03]  /*15c00*/  S2R R12, SR_TID.X ;  /* 0x00000000000c7919 */ /* 0x000e660000002100 */
[----:B------:R-:W0:Y:S04]  /*15c10*/  LDGDEPBAR ;  /* 0x00000000000079af */ /* 0x000e280000000000 */
[----:B------:R-:W4:Y:S04]  /*15c20*/  LDL R9, [R1+0x54c] ;  /* 0x00054c0001097983 */ /* 0x000f280000100800 */
[----:B---3--:R-:W3:Y:S01]  /*15c30*/  LDL.LU R83, [R1+0x45c] ;  /* 0x00045c0001537983 */ /* 0x008ee20000300800 */
[----:B-1----:R-:W-:-:S04]  /*15c40*/  LOP3.LUT R12, R12, 0x7f, RZ, 0xc0, !PT ;  /* 0x0000007f0c0c7812 */ /* 0x002fc800078ec0ff */
[----:B------:R-:W-:Y:S02]  /*15c50*/  ISETP.GE.AND P1, PT, R12, R3, PT ;  /* 0x000000030c00720c */ /* 0x000fe40003f26270 */
[----:B------:R-:W3:Y:S02]  /*15c60*/  LDL.LU R12, [R1+0x460] ;  /* 0x00046000010c7983 */ /* 0x000ee40000300800 */
[----:B------:R-:W-:Y:S02]  /*15c70*/  SEL R3, RZ, 0x4, P1 ;  /* 0x00000004ff037807 */ /* 0x000fe40000800000 */
[-C--:B--2---:R-:W-:Y:S01]  /*15c80*/  IADD3 R84, P1, R84, R5.reuse, RZ ;  /* 0x0000000554547210 */ /* 0x084fe20007f3e0ff */
[----:B------:R-:W2:Y:S01]  /*15c90*/  LDL.LU R86, [R1+0x46c] ;  /* 0x00046c0001567983 */ /* 0x000ea20000300800 */
[----:B------:R-:W-:Y:S02]  /*15ca0*/  SEL R3, R3, RZ, !P0 ;  /* 0x000000ff03037207 */ /* 0x000fe40004000000 */
[----:B----4-:R-:W-:Y:S01]  /*15cb0*/  IADD3 R11, P2, R11, R5, RZ ;  /* 0x000000050b0b7210 */ /* 0x010fe20007f5e0ff */
[----:B------:R-:W4:Y:S01]  /*15cc0*/  LDL.LU R85, [R1+0x470] ;  /* 0x0004700001557983 */ /* 0x000f220000300800 */
[----:B------:R-:W-:-:S02]  /*15cd0*/  ISETP.NE.U32.AND P0, PT, R3, RZ, PT ;  /* 0x000000ff0300720c */ /* 0x000fc40003f05070 */
[----:B------:R-:W-:Y:S01]  /*15ce0*/  LEA R8, R10, UR11, 0x10 ;  /* 0x0000000b0a087c11 */ /* 0x000fe2000f8e80ff */
[----:B------:R1:W-:Y:S01]  /*15cf0*/  STL [R1+0x440], R84 ;  /* 0x0004405401007387 */ /* 0x0003e20000100800 */
[----:B------:R-:W-:-:S03]  /*15d00*/  IMAD.MOV.U32 R6, RZ, RZ, R84 ;  /* 0x000000ffff067224 */ /* 0x000fc600078e0054 */
[----:B------:R1:W-:Y:S01]  /*15d10*/  STL [R1+0x450], R11 ;  /* 0x0004500b01007387 */ /* 0x0003e20000100800 */
[----:B------:R-:W-:-:S05]  /*15d20*/  IMAD.X R7, R7, 0x1, R4, P1 ;  /* 0x0000000107077824 */ /* 0x000fca00008e0604 */
[----:B------:R1:W-:Y:S01]  /*15d30*/  STL [R1+0x43c], R7 ;  /* 0x00043c0701007387 */ /* 0x0003e20000100800 */
[----:B------:R-:W-:-:S05]  /*15d40*/  IMAD.X R87, R87, 0x1, R4, P2 ;  /* 0x0000000157577824 */ /* 0x000fca00010e0604 */
[----:B------:R1:W-:Y:S01]  /*15d50*/  STL [R1+0x44c], R87 ;  /* 0x00044c5701007387 */ /* 0x0003e20000100800 */
[----:B------:R-:W-:-:S03]  /*15d60*/  IADD3 R3, R9, 0x100000, R8 ;  /* 0x0010000009037810 */ /* 0x000fc60007ffe008 */
[----:B------:R-:W2:Y:S04]  /*15d70*/  LDL.LU R9, [R1+0x480] ;  /* 0x0004800001097983 */ /* 0x000ea80000300800 */
[----:B------:R1:W-:Y:S04]  /*15d80*/  LDGSTS.E [R3+-0x40000], desc[UR60][R6.64], P0 ;  /* 0xc000000006037fae */ /* 0x0003e8000812187c */
[----:B-1----:R-:W2:Y:S01]  /*15d90*/  LDL.LU R84, [R1+0x490] ;  /* 0x0004900001547983 */ /* 0x002ea20000300800 */
[----:B------:R-:W-:-:S03]  /*15da0*/  IMAD.MOV.U32 R6, RZ, RZ, R11 ;  /* 0x000000ffff067224 */ /* 0x000fc600078e000b */
[----:B------:R-:W2:Y:S01]  /*15db0*/  LDL.LU R11, [R1+0x47c] ;  /* 0x00047c00010b7983 */ /* 0x000ea20000300800 */
[----:B------:R-:W-:-:S03]  /*15dc0*/  IMAD.MOV.U32 R7, RZ, RZ, R87 ;  /* 0x000000ffff077224 */ /* 0x000fc600078e0057 */
[----:B------:R-:W2:Y:S04]  /*15dd0*/  LDL.LU R87, [R1+0x48c] ;  /* 0x00048c0001577983 */ /* 0x000ea80000300800 */
[----:B------:R1:W-:Y:S01]  /*15de0*/  LDGSTS.E [R3+-0x3fc00], desc[UR60][R6.64], P0 ;  /* 0xc040000006037fae */ /* 0x0003e2000812187c */
[----:B---3--:R-:W-:-:S05]  /*15df0*/  IADD3 R12, P1, R12, R5, RZ ;  /* 0x000000050c0c7210 */ /* 0x008fca0007f3e0ff */
[----:B------:R-:W-:Y:S01]  /*15e00*/  IMAD.X R83, R83, 0x1, R4, P1 ;  /* 0x0000000153537824 */ /* 0x000fe200008e0604 */
[----:B----4-:R-:W-:Y:S01]  /*15e10*/  IADD3 R85, P2, R85, R5, RZ ;  /* 0x0000000555557210 */ /* 0x010fe20007f5e0ff */
[----:B------:R3:W-:Y:S01]  /*15e20*/  STL [R1+0x460], R12 ;  /* 0x0004600c01007387 */ /* 0x0007e20000100800 */
[----:B-1----:R-:W-:Y:S02]  /*15e30*/  IMAD.MOV.U32 R6, RZ, RZ, R12 ;  /* 0x000000ffff067224 */ /* 0x002fe400078e000c */
[----:B------:R-:W-:Y:S01]  /*15e40*/  IMAD.MOV.U32 R7, RZ, RZ, R83 ;  /* 0x000000ffff077224 */ /* 0x000fe200078e0053 */
[----:B------:R1:W-:Y:S01]  /*15e50*/  STL [R1+0x45c], R83 ;  /* 0x00045c5301007387 */ /* 0x0003e20000100800 */
[----:B--2---:R-:W-:-:S03]  /*15e60*/  IMAD.X R86, R86, 0x1, R4, P2 ;  /* 0x0000000156567824 */ /* 0x004fc600010e0604 */
[----:B------:R2:W-:Y:S04]  /*15e70*/  STL [R1+0x470], R85 ;  /* 0x0004705501007387 */ /* 0x0005e80000100800 */
[----:B---3--:R-:W3:Y:S04]  /*15e80*/  LDL.LU R12, [R1+0x4a0] ;  /* 0x0004a000010c7983 */ /* 0x008ee80000300800 */
[----:B------:R4:W-:Y:S04]  /*15e90*/  STL [R1+0x46c], R86 ;  /* 0x00046c5601007387 */ /* 0x0009e80000100800 */
[----:B------:R4:W-:Y:S04]  /*15ea0*/  LDGSTS.E [R3+-0x3f800], desc[UR60][R6.64], P0 ;  /* 0xc080000006037fae */ /* 0x0009e8000812187c */
[----:B-1----:R-:W3:Y:S01]  /*15eb0*/  LDL.LU R83, [R1+0x4b0] ;  /* 0x0004b00001537983 */ /* 0x002ee20000300800 */
[----:B----4-:R-:W-:-:S02]  /*15ec0*/  IMAD.MOV.U32 R6, RZ, RZ, R85 ;  /* 0x000000ffff067224 */ /* 0x010fc400078e0055 */
[----:B------:R-:W-:Y:S01]  /*15ed0*/  IMAD.MOV.U32 R7, RZ, RZ, R86 ;  /* 0x000000ffff077224 */ /* 0x000fe200078e0056 */
[----:B--2---:R-:W2:Y:S04]  /*15ee0*/  LDL.LU R85, [R1+0x49c] ;  /* 0x00049c0001557983 */ /* 0x004ea80000300800 */
[----:B------:R-:W4:Y:S04]  /*15ef0*/  LDL.LU R86, [R1+0x4ac] ;  /* 0x0004ac0001567983 */ /* 0x000f280000300800 */
[----:B------:R1:W-:Y:S01]  /*15f00*/  LDGSTS.E [R3+-0x3f400], desc[UR60][R6.64], P0 ;  /* 0xc0c0000006037fae */ /* 0x0003e2000812187c */
[----:B------:R-:W-:-:S02]  /*15f10*/  IADD3 R9, P1, R9, R5, RZ ;  /* 0x0000000509097210 */ /* 0x000fc40007f3e0ff */
[----:B------:R-:W-:-:S03]  /*15f20*/  IADD3 R84, P2, R84, R5, RZ ;  /* 0x0000000554547210 */ /* 0x000fc60007f5e0ff */
[----:B------:R1:W-:Y:S02]  /*15f30*/  STL [R1+0x480], R9 ;  /* 0x0004800901007387 */ /* 0x0003e40000100800 */
[----:B-1----:R-:W-:Y:S02]  /*15f40*/  IMAD.MOV.U32 R6, RZ, RZ, R9 ;  /* 0x000000ffff067224 */ /* 0x002fe400078e0009 */
[--C-:B------:R-:W-:Y:S02]  /*15f50*/  IMAD.X R11, R11, 0x1, R4.reuse, P1 ;  /* 0x000000010b0b7824 */ /* 0x100fe400008e0604 */
[----:B------:R-:W-:-:S03]  /*15f60*/  IMAD.X R87, R87, 0x1, R4, P2 ;  /* 0x0000000157577824 */ /* 0x000fc600010e0604 */
[----:B------:R1:W-:Y:S01]  /*15f70*/  STL [R1+0x47c], R11 ;  /* 0x00047c0b01007387 */ /* 0x0003e20000100800 */
[----:B------:R-:W-:-:S03]  /*15f80*/  IMAD.MOV.U32 R7, RZ, RZ, R11 ;  /* 0x000000ffff077224 */ /* 0x000fc600078e000b */
[----:B------:R1:W-:Y:S04]  /*15f90*/  STL [R1+0x490], R84 ;  /* 0x0004905401007387 */ /* 0x0003e80000100800 */
[----:B------:R-:W4:Y:S04]  /*15fa0*/  LDL.LU R9, [R1+0x4c0] ;  /* 0x0004c00001097983 */ /* 0x000f280000300800 */
[----:B------:R3:W-:Y:S04]  /*15fb0*/  STL [R1+0x48c], R87 ;  /* 0x00048c5701007387 */ /* 0x0007e80000100800 */
[----:B------:R3:W-:Y:S04]  /*15fc0*/  LDGSTS.E [R3+-0x3f000], desc[UR60][R6.64], P0 ;  /* 0xc100000006037fae */ /* 0x0007e8000812187c */
[----:B-1----:R-:W4:Y:S01]  /*15fd0*/  LDL.LU R11, [R1+0x4d0] ;  /* 0x0004d000010b7983 */ /* 0x002f220000300800 */
[----:B---3--:R-:W-:-:S03]  /*15fe0*/  IMAD.MOV.U32 R6, RZ, RZ, R84 ;  /* 0x000000ffff067224 */ /* 0x008fc600078e0054 */
[----:B------:R-:W3:Y:S01]  /*15ff0*/  LDL.LU R84, [R1+0x4bc] ;  /* 0x0004bc0001547983 */ /* 0x000ee20000300800 */
[----:B------:R-:W-:-:S03]  /*16000*/  IMAD.MOV.U32 R7, RZ, RZ, R87 ;  /* 0x000000ffff077224 */ /* 0x000fc600078e0057 */
[----:B------:R-:W3:Y:S01]  /*16010*/  LDL.LU R87, [R1+0x4cc] ;  /* 0x0004cc0001577983 */ /* 0x000ee20000300800 */
[----:B------:R-:W-:-:S03]  /*16020*/  IADD3 R12, P1, R12, R5, RZ ;  /* 0x000000050c0c7210 */ /* 0x000fc60007f3e0ff */
[----:B------:R1:W-:Y:S01]  /*16030*/  LDGSTS.E [R3+-0x3ec00], desc[UR60][R6.64], P0 ;  /* 0xc140000006037fae */ /* 0x0003e2000812187c */
[----:B------:R-:W-:-:S03]  /*16040*/  IADD3 R83, P2, R83, R5, RZ ;  /* 0x0000000553537210 */ /* 0x000fc60007f5e0ff */
[----:B------:R4:W-:Y:S01]  /*16050*/  STL [R1+0x4a0], R12 ;  /* 0x0004a00c01007387 */ /* 0x0009e20000100800 */
[----:B--2---:R-:W-:Y:S02]  /*16060*/  IMAD.X R85, R85, 0x1, R4, P1 ;  /* 0x0000000155557824 */ /* 0x004fe400008e0604 */
[----:B-1----:R-:W-:Y:S02]  /*16070*/  IMAD.MOV.U32 R6, RZ, RZ, R12 ;  /* 0x000000ffff067224 */ /* 0x002fe400078e000c */
[----:B----4-:R-:W-:Y:S01]  /*16080*/  IMAD.X R86, R86, 0x1, R4, P2 ;  /* 0x0000000156567824 */ /* 0x010fe200010e0604 */
[----:B------:R1:W-:Y:S01]  /*16090*/  STL [R1+0x49c], R85 ;  /* 0x00049c5501007387 */ /* 0x0003e20000100800 */
[----:B------:R-:W-:-:S03]  /*160a0*/  IMAD.MOV.U32 R7, RZ, RZ, R85 ;  /* 0x000000ffff077224 */ /* 0x000fc600078e0055 */
[----:B------:R-:W-:Y:S04]  /*160b0*/  STL [R1+0x4b0], R83 ;  /* 0x0004b05301007387 */ /* 0x000fe80000100800 */
[----:B------:R-:W2:Y:S04]  /*160c0*/  LDL.LU R12, [R1+0x4e0] ;  /* 0x0004e000010c7983 */ /* 0x000ea80000300800 */
[----:B------:R4:W-:Y:S04]  /*160d0*/  STL [R1+0x4ac], R86 ;  /* 0x0004ac5601007387 */ /* 0x0009e80000100800 */
[----:B------:R4:W-:Y:S04]  /*160e0*/  LDGSTS.E [R3+-0x3e800], desc[UR60][R6.64], P0 ;  /* 0xc180000006037fae */ /* 0x0009e8000812187c */
[----:B-1----:R-:W2:Y:S01]  /*160f0*/  LDL.LU R85, [R1+0x4f0] ;  /* 0x0004f00001557983 */ /* 0x002ea20000300800 */
[----:B----4-:R-:W-:-:S02]  /*16100*/  IMAD.MOV.U32 R6, RZ, RZ, R83 ;  /* 0x000000ffff067224 */ /* 0x010fc400078e0053 */
[----:B------:R-:W-:Y:S02]  /*16110*/  IMAD.MOV.U32 R7, RZ, RZ, R86 ;  /* 0x000000ffff077224 */ /* 0x000fe400078e0056 */
[----:B------:R-:W4:Y:S04]  /*16120*/  LDL.LU R86, [R1+0x4dc] ;  /* 0x0004dc0001567983 */ /* 0x000f280000300800 */
[----:B------:R-:W4:Y:S04]  /*16130*/  LDL.LU R83, [R1+0x4ec] ;  /* 0x0004ec0001537983 */ /* 0x000f280000300800 */
[----:B------:R1:W-:Y:S01]  /*16140*/  LDGSTS.E [R3+-0x3e400], desc[UR60][R6.64], P0 ;  /* 0xc1c0000006037fae */ /* 0x0003e2000812187c */
[----:B------:R-:W-:-:S05]  /*16150*/  IADD3 R9, P1, R9, R5, RZ ;  /* 0x0000000509097210 */ /* 0x000fca0007f3e0ff */
[----:B------:R3:W-:Y:S01]  /*16160*/  STL [R1+0x4c0], R9 ;  /* 0x0004c00901007387 */ /* 0x0007e20000100800 */
[----:B-1----:R-:W-:Y:S01]  /*16170*/  IMAD.MOV.U32 R6, RZ, RZ, R9 ;  /* 0x000000ffff067224 */ /* 0x002fe200078e0009 */
[----:B------:R-:W-:Y:S01]  /*16180*/  IADD3 R11, P2, R11, R5, RZ ;  /* 0x000000050b0b7210 */ /* 0x000fe20007f5e0ff */
[----:B---3--:R-:W-:-:S04]  /*16190*/  IMAD.X R84, R84, 0x1, R4, P1 ;  /* 0x0000000154547824 */ /* 0x008fc800008e0604 */
[----:B------:R-:W-:Y:S01]  /*161a0*/  IMAD.X R87, R87, 0x1, R4, P2 ;  /* 0x0000000157577824 */ /* 0x000fe200010e0604 */
        /* <DEDUP_REMOVED lines=11> */
[----:B--2---:R-:W-:-:S03]  /*16260*/  IADD3 R12, P1, R12, R5, RZ ;  /* 0x000000050c0c7210 */ /* 0x004fc60007f3e0ff */
[----:B------:R1:W-:Y:S01]  /*16270*/  LDGSTS.E [R3+-0x3dc00], desc[UR60][R6.64], P0 ;  /* 0xc240000006037fae */ /* 0x0003e2000812187c */
[----:B------:R-:W-:Y:S01]  /*16280*/  IADD3 R85, P2, R85, R5, RZ ;  /* 0x0000000555557210 */ /* 0x000fe20007f5e0ff */
[----:B----4-:R-:W-:Y:S02]  /*16290*/  IMAD.X R86, R86, 0x1, R4, P1 ;  /* 0x0000000156567824 */ /* 0x010fe400008e0604 */
[----:B-1----:R-:W-:Y:S02]  /*162a0*/  IMAD.MOV.U32 R6, RZ, RZ, R12 ;  /* 0x000000ffff067224 */ /* 0x002fe400078e000c */
[----:B------:R-:W-:Y:S02]  /*162b0*/  IMAD.MOV.U32 R7, RZ, RZ, R86 ;  /* 0x000000ffff077224 */ /* 0x000fe400078e0056 */
[----:B------:R-:W-:-:S03]  /*162c0*/  IMAD.X R83, R83, 0x1, R4, P2 ;  /* 0x0000000153537824 */ /* 0x000fc600010e0604 */
[----:B------:R1:W-:Y:S04]  /*162d0*/  LDGSTS.E [R3+-0x3d800], desc[UR60][R6.64], P0 ;  /* 0xc280000006037fae */ /* 0x0003e8000812187c */
[----:B------:R-:W-:Y:S04]  /*162e0*/  STL [R1+0x4e0], R12 ;  /* 0x0004e00c01007387 */ /* 0x000fe80000100800 */
[----:B------:R2:W-:Y:S01]  /*162f0*/  STL [R1+0x4dc], R86 ;  /* 0x0004dc5601007387 */ /* 0x0005e20000100800 */
[----:B-1----:R-:W-:Y:S02]  /*16300*/  IMAD.MOV.U32 R6, RZ, RZ, R85 ;  /* 0x000000ffff067224 */ /* 0x002fe400078e0055 */
[----:B------:R-:W-:Y:S01]  /*16310*/  IMAD.MOV.U32 R7, RZ, RZ, R83 ;  /* 0x000000ffff077224 */ /* 0x000fe200078e0053 */
[----:B------:R-:W-:Y:S04]  /*16320*/  STL [R1+0x4f0], R85 ;  /* 0x0004f05501007387 */ /* 0x000fe80000100800 */
[----:B--2---:R-:W2:Y:S04]  /*16330*/  LDL.LU R86, [R1+0x520] ;  /* 0x0005200001567983 */ /* 0x004ea80000300800 */
[----:B------:R1:W-:Y:S04]  /*16340*/  LDGSTS.E [R3+-0x3d400], desc[UR60][R6.64], P0 ;  /* 0xc2c0000006037fae */ /* 0x0003e8000812187c */
[----:B------:R4:W-:Y:S04]  /*16350*/  STL [R1+0x4ec], R83 ;  /* 0x0004ec5301007387 */ /* 0x0009e80000100800 */
[----:B------:R-:W2:Y:S04]  /*16360*/  LDL.LU R12, [R1+0x530] ;  /* 0x00053000010c7983 */ /* 0x000ea80000300800 */
[----:B----4-:R-:W5:Y:S04]  /*16370*/  LDL.LU R83, [R1+0x794] ;  /* 0x0007940001537983 */ /* 0x010f680000300800 */
[----:B------:R-:W4:Y:S01]  /*16380*/  LDL.LU R85, [R1+0x52c] ;  /* 0x00052c0001557983 */ /* 0x000f220000300800 */
[----:B------:R-:W-:-:S05]  /*16390*/  IADD3 R9, P1, R9, R5, RZ ;  /* 0x0000000509097210 */ /* 0x000fca0007f3e0ff */
[----:B-1----:R-:W-:Y:S01]  /*163a0*/  IMAD.MOV.U32 R6, RZ, RZ, R9 ;  /* 0x000000ffff067224 */ /* 0x002fe200078e0009 */
[----:B------:R-:W-:Y:S01]  /*163b0*/  IADD3 R84, P2, R84, R5, RZ ;  /* 0x0000000554547210 */ /* 0x000fe20007f5e0ff */
[----:B------:R1:W-:Y:S01]  /*163c0*/  STL [R1+0x500], R9 ;  /* 0x0005000901007387 */ /* 0x0003e20000100800 */
[----:B---3--:R-:W-:-:S04]  /*163d0*/  IMAD.X R11, R11, 0x1, R4, P1 ;  /* 0x000000010b0b7824 */ /* 0x008fc800008e0604 */
[----:B------:R-:W-:Y:S02]  /*163e0*/  IMAD.MOV.U32 R7, RZ, RZ, R11 ;  /* 0x000000ffff077224 */ /* 0x000fe400078e000b */
[----:B------:R-:W-:Y:S01]  /*163f0*/  IMAD.X R87, R87, 0x1, R4, P2 ;  /* 0x0000000157577824 */ /* 0x000fe200010e0604 */
[----:B------:R3:W-:Y:S04]  /*16400*/  STL [R1+0x4fc], R11 ;  /* 0x0004fc0b01007387 */ /* 0x0007e80000100800 */
[----:B------:R3:W-:Y:S04]  /*16410*/  LDGSTS.E [R3+-0x3d000], desc[UR60][R6.64], P0 ;  /* 0xc300000006037fae */ /* 0x0007e8000812187c */
[----:B------:R-:W-:Y:S04]  /*16420*/  STL [R1+0x510], R84 ;  /* 0x0005105401007387 */ /* 0x000fe80000100800 */
[----:B-1----:R-:W4:Y:S01]  /*16430*/  LDL.LU R9, [R1+0x448] ;  /* 0x0004480001097983 */ /* 0x002f220000300800 */
[----:B---3--:R-:W-:-:S02]  /*16440*/  IMAD.MOV.U32 R6, RZ, RZ, R84 ;  /* 0x000000ffff067224 */ /* 0x008fc400078e0054 */
[----:B------:R-:W-:Y:S01]  /*16450*/  IMAD.MOV.U32 R7, RZ, RZ, R87 ;  /* 0x000000ffff077224 */ /* 0x000fe200078e0057 */
[----:B------:R1:W-:Y:S04]  /*16460*/  STL [R1+0x50c], R87 ;  /* 0x00050c5701007387 */ /* 0x0003e80000100800 */
[----:B------:R-:W3:Y:S04]  /*16470*/  LDL.LU R11, [R1+0x458] ;  /* 0x00045800010b7983 */ /* 0x000ee80000300800 */
[----:B------:R2:W-:Y:S04]  /*16480*/  LDGSTS.E [R3+-0x3cc00], desc[UR60][R6.64], P0 ;  /* 0xc340000006037fae */ /* 0x0005e8000812187c */
[----:B-1----:R-:W3:Y:S04]  /*16490*/  LDL.LU R87, [R1+0x444] ;  /* 0x0004440001577983 */ /* 0x002ee80000300800 */
[----:B------:R-:W3:Y:S04]  /*164a0*/  LDL.LU R84, [R1+0x454] ;  /* 0x0004540001547983 */ /* 0x000ee80000300800 */
[----:B------:R-:W3:Y:S01]  /*164b0*/  LDL.LU R7, [R1+0x51c] ;  /* 0x00051c0001077983 */ /* 0x000ee20000300800 */
[----:B--2---:R-:W-:-:S05]  /*164c0*/  IADD3 R86, P1, R86, R5, RZ ;  /* 0x0000000556567210 */ /* 0x004fca0007f3e0ff */
[----:B------:R-:W-:Y:S01]  /*164d0*/  IMAD.MOV.U32 R6, RZ, RZ, R86 ;  /* 0x000000ffff067224 */ /* 0x000fe200078e0056 */
[----:B------:R-:W-:Y:S01]  /*164e0*/  IADD3 R12, P2, R12, R5, RZ ;  /* 0x000000050c0c7210 */ /* 0x000fe20007f5e0ff */
[----:B------:R1:W-:Y:S04]  /*164f0*/  STL [R1+0x520], R86 ;  /* 0x0005205601007387 */ /* 0x0003e80000100800 */
[--C-:B----4-:R-:W-:Y:S02]  /*16500*/  IMAD.X R85, R85, 0x1, R4.reuse, P2 ;  /* 0x0000000155557824 */ /* 0x110fe400010e0604 */
[----:B---3--:R-:W-:-:S05]  /*16510*/  IMAD.X R7, R7, 0x1, R4, P1 ;  /* 0x0000000107077824 */ /* 0x008fca00008e0604 */
[----:B------:R2:W-:Y:S04]  /*16520*/  STL [R1+0x51c], R7 ;  /* 0x00051c0701007387 */ /* 0x0005e80000100800 */
[----:B------:R3:W-:Y:S04]  /*16530*/  LDGSTS.E [R3+-0x3c800], desc[UR60][R6.64], P0 ;  /* 0xc380000006037fae */ /* 0x0007e8000812187c */
[----:B------:R-:W-:Y:S04]  /*16540*/  STL [R1+0x530], R12 ;  /* 0x0005300c01007387 */ /* 0x000fe80000100800 */
[----:B------:R4:W-:Y:S01]  /*16550*/  STL [R1+0x52c], R85 ;  /* 0x00052c5501007387 */ /* 0x0009e20000100800 */
[----:B---3--:R-:W-:-:S03]  /*16560*/  IMAD.MOV.U32 R6, RZ, RZ, R12 ;  /* 0x000000ffff067224 */ /* 0x008fc600078e000c */
[----:B-1----:R-:W3:Y:S01]  /*16570*/  LDL.LU R86, [R1+0x468] ;  /* 0x0004680001567983 */ /* 0x002ee20000300800 */
[----:B--2---:R-:W-:-:S03]  /*16580*/  IMAD.MOV.U32 R7, RZ, RZ, R85 ;  /* 0x000000ffff077224 */ /* 0x004fc600078e0055 */
[----:B----4-:R-:W2:Y:S04]  /*16590*/  LDL.LU R85, [R1+0x474] ;  /* 0x0004740001557983 */ /* 0x010ea80000300800 */
[----:B------:R-:W4:Y:S04]  /*165a0*/  LDL.LU R12, [R1+0x478] ;  /* 0x00047800010c7983 */ /* 0x000f280000300800 */
[----:B------:R1:W-:Y:S04]  /*165b0*/  LDGSTS.E [R3+-0x3c400], desc[UR60][R6.64], P0 ;  /* 0xc3c0000006037fae */ /* 0x0003e8000812187c */
[----:B------:R-:W1:Y:S01]  /*165c0*/  LDL R7, [R1+0x758] ;  /* 0x0007580001077983 */ /* 0x000e620000100800 */
[----:B------:R-:W-:-:S05]  /*165d0*/  IADD3 R9, P1, R9, R5, RZ ;  /* 0x0000000509097210 */ /* 0x000fca0007f3e0ff */
[----:B------:R3:W-:Y:S01]  /*165e0*/  STL [R1+0x448], R9 ;  /* 0x0004480901007387 */ /* 0x0007e20000100800 */
[----:B------:R-:W-:Y:S01]  /*165f0*/  IMAD.X R87, R87, 0x1, R4, P1 ;  /* 0x0000000157577824 */ /* 0x000fe200008e0604 */
[-C--:B------:R-:W-:Y:S02]  /*16600*/  IADD3 R11, P2, R11, R5.reuse, RZ ;  /* 0x000000050b0b7210 */ /* 0x080fe40007f5e0ff */
[----:B-1----:R-:W-:Y:S02]  /*16610*/  IADD3 R3, R7, 0x100000, R8 ;  /* 0x0010000007037810 */ /* 0x002fe40007ffe008 */
[----:B------:R-:W2:Y:S01]  /*16620*/  LDL.LU R8, [R1+0x464] ;  /* 0x0004640001087983 */ /* 0x000ea20000300800 */
[----:B------:R-:W-:Y:S02]  /*16630*/  IMAD.MOV.U32 R6, RZ, RZ, R9 ;  /* 0x000000ffff067224 */ /* 0x000fe400078e0009 */
[----:B------:R-:W-:Y:S01]  /*16640*/  IMAD.MOV.U32 R7, RZ, RZ, R87 ;  /* 0x000000ffff077224 */ /* 0x000fe200078e0057 */
[----:B------:R1:W-:Y:S01]  /*16650*/  STL [R1+0x444], R87 ;  /* 0x0004445701007387 */ /* 0x0003e20000100800 */
[----:B------:R-:W-:Y:S01]  /*16660*/  IMAD.X R84, R84, 0x1, R4, P2 ;  /* 0x0000000154547824 */ /* 0x000fe200010e0604 */
[----:B---3--:R-:W-:-:S02]  /*16670*/  IADD3 R86, P1, R86, R5, RZ ;  /* 0x0000000556567210 */ /* 0x008fc40007f3e0ff */
[----:B------:R3:W-:Y:S04]  /*16680*/  STL [R1+0x458], R11 ;  /* 0x0004580b01007387 */ /* 0x0007e80000100800 */
[----:B------:R-:W3:Y:S01]  /*16690*/  LDL.LU R9, [R1+0x488] ;  /* 0x0004880001097983 */ /* 0x000ee20000300800 */
[----:B----4-:R-:W-:-:S03]  /*166a0*/  IADD3 R12, P2, R12, R5, RZ ;  /* 0x000000050c0c7210 */ /* 0x010fc60007f5e0ff */
[----:B-1----:R-:W4:Y:S04]  /*166b0*/  LDL.LU R87, [R1+0x498] ;  /* 0x0004980001577983 */ /* 0x002f280000300800 */
[----:B------:R1:W-:Y:S04]  /*166c0*/  LDGSTS.E [R3+-0x3fe00], desc[UR60][R6.64], P0 ;  /* 0xc020000006037fae */ /* 0x0003e8000812187c */
[----:B------:R3:W-:Y:S01]  /*166d0*/  STL [R1+0x454], R84 ;  /* 0x0004545401007387 */ /* 0x0007e20000100800 */
[----:B--2---:R-:W-:Y:S02]  /*166e0*/  IMAD.X R85, R85, 0x1, R4, P2 ;  /* 0x0000000155557824 */ /* 0x004fe400010e0604 */
[----:B-1----:R-:W-:-:S02]  /*166f0*/  IMAD.MOV.U32 R6, RZ, RZ, R11 ;  /* 0x000000ffff067224 */ /* 0x002fc400078e000b */
[----:B------:R-:W-:Y:S01]  /*16700*/  IMAD.MOV.U32 R7, RZ, RZ, R84 ;  /* 0x000000ffff077224 */ /* 0x000fe200078e0054 */
[----:B---3--:R-:W2:Y:S04]  /*16710*/  LDL.LU R11, [R1+0x484] ;  /* 0x00048400010b7983 */ /* 0x008ea80000300800 */
[----:B------:R-:W3:Y:S04]  /*16720*/  LDL.LU R84, [R1+0x494] ;  /* 0x0004940001547983 */ /* 0x000ee80000300800 */
[----:B------:R1:W-:Y:S04]  /*16730*/  LDGSTS.E [R3+-0x3fa00], desc[UR60][R6.64], P0 ;  /* 0xc060000006037fae */ /* 0x0003e8000812187c */
[----:B------:R-:W-:Y:S01]  /*16740*/  STL [R1+0x468], R86 ;  /* 0x0004685601007387 */ /* 0x000fe20000100800 */
[----:B-1----:R-:W-:-:S02]  /*16750*/  IMAD.MOV.U32 R6, RZ, RZ, R86 ;  /* 0x000000ffff067224 */ /* 0x002fc400078e0056 */
[----:B------:R-:W-:-:S04]  /*16760*/  IMAD.X R8, R8, 0x1, R4, P1 ;  /* 0x0000000108087824 */ /* 0x000fc800008e0604 */
[----:B------:R-:W-:Y:S01]  /*16770*/  IMAD.MOV.U32 R7, RZ, RZ, R8 ;  /* 0x000000ffff077224 */ /* 0x000fe200078e0008 */
[----:B------:R1:W-:Y:S04]  /*16780*/  STL [R1+0x464], R8 ;  /* 0x0004640801007387 */ /* 0x0003e80000100800 */
[----:B------:R4:W-:Y:S04]  /*16790*/  STL [R1+0x478], R12 ;  /* 0x0004780c01007387 */ /* 0x0009e80000100800 */
[----:B------:R4:W-:Y:S04]  /*167a0*/  LDGSTS.E [R3+-0x3f600], desc[UR60][R6.64], P0 ;  /* 0xc0a0000006037fae */ /* 0x0009e8000812187c */
[----:B-1----:R-:W3:Y:S04]  /*167b0*/  LDL.LU R8, [R1+0x4a8] ;  /* 0x0004a80001087983 */ /* 0x002ee80000300800 */
[----:B------:R1:W-:Y:S04]  /*167c0*/  STL [R1+0x474], R85 ;  /* 0x0004745501007387 */ /* 0x0003e80000100800 */
[----:B------:R-:W3:Y:S01]  /*167d0*/  LDL.LU R86, [R1+0x4b8] ;  /* 0x0004b80001567983 */ /* 0x000ee20000300800 */
[----:B----4-:R-:W-:-:S03]  /*167e0*/  IMAD.MOV.U32 R6, RZ, RZ, R12 ;  /* 0x000000ffff067224 */ /* 0x010fc600078e000c */
[----:B------:R-:W4:Y:S01]  /*167f0*/  LDL.LU R12, [R1+0x4a4] ;  /* 0x0004a400010c7983 */ /* 0x000f220000300800 */
[----:B------:R-:W-:-:S03]  /*16800*/  IMAD.MOV.U32 R7, RZ, RZ, R85 ;  /* 0x000000ffff077224 */ /* 0x000fc600078e0055 */
[----:B-1----:R-:W4:Y:S01]  /*16810*/  LDL.LU R85, [R1+0x4b4] ;  /* 0x0004b40001557983 */ /* 0x002f220000300800 */
[-C--:B------:R-:W-:Y:S02]  /*16820*/  IADD3 R9, P1, R9, R5.reuse, RZ ;  /* 0x0000000509097210 */ /* 0x080fe40007f3e0ff */
[----:B------:R-:W-:Y:S01]  /*16830*/  IADD3 R87, P2, R87, R5, RZ ;  /* 0x0000000557577210 */ /* 0x000fe20007f5e0ff */
[----:B------:R1:W-:Y:S02]  /*16840*/  LDGSTS.E [R3+-0x3f200], desc[UR60][R6.64], P0 ;  /* 0xc0e0000006037fae */ /* 0x0003e4000812187c */
[--C-:B--2---:R-:W-:Y:S02]  /*16850*/  IMAD.X R11, R11, 0x1, R4.reuse, P1 ;  /* 0x000000010b0b7824 */ /* 0x104fe400008e0604 */
[----:B---3--:R-:W-:Y:S02]  /*16860*/  IMAD.X R84, R84, 0x1, R4, P2 ;  /* 0x0000000154547824 */ /* 0x008fe400010e0604 */
[----:B-1----:R-:W-:-:S02]  /*16870*/  IMAD.MOV.U32 R6, RZ, RZ, R9 ;  /* 0x000000ffff067224 */ /* 0x002fc400078e0009 */
[----:B------:R-:W-:Y:S01]  /*16880*/  IMAD.MOV.U32 R7, RZ, RZ, R11 ;  /* 0x000000ffff077224 */ /* 0x000fe200078e000b */
[----:B------:R-:W-:Y:S04]  /*16890*/  STL [R1+0x488], R9 ;  /* 0x0004880901007387 */ /* 0x000fe80000100800 */
[----:B------:R1:W-:Y:S04]  /*168a0*/  LDGSTS.E [R3+-0x3ee00], desc[UR60][R6.64], P0 ;  /* 0xc120000006037fae */ /* 0x0003e8000812187c */
[----:B------:R2:W-:Y:S04]  /*168b0*/  STL [R1+0x484], R11 ;  /* 0x0004840b01007387 */ /* 0x0005e80000100800 */
[----:B------:R-:W-:Y:S01]  /*168c0*/  STL [R1+0x498], R87 ;  /* 0x0004985701007387 */ /* 0x000fe20000100800 */
[----:B-1----:R-:W-:-:S02]  /*168d0*/  IMAD.MOV.U32 R6, RZ, RZ, R87 ;  /* 0x000000ffff067224 */ /* 0x002fc400078e0057 */
[----:B------:R-:W-:Y:S01]  /*168e0*/  IMAD.MOV.U32 R7, RZ, RZ, R84 ;  /* 0x000000ffff077224 */ /* 0x000fe200078e0054 */
[----:B--2---:R-:W2:Y:S04]  /*168f0*/  LDL.LU R11, [R1+0x4c8] ;  /* 0x0004c800010b7983 */ /* 0x004ea80000300800 */
[----:B------:R1:W-:Y:S04]  /*16900*/  LDGSTS.E [R3+-0x3ea00], desc[UR60][R6.64], P0 ;  /* 0xc160000006037fae */ /* 0x0003e8000812187c */
[----:B------:R3:W-:Y:S04]  /*16910*/  STL [R1+0x494], R84 ;  /* 0x0004945401007387 */ /* 0x0007e80000100800 */
[----:B------:R-:W2:Y:S04]  /*16920*/  LDL.LU R9, [R1+0x4d8] ;  /* 0x0004d80001097983 */ /* 0x000ea80000300800 */
[----:B---3--:R-:W5:Y:S04]  /*16930*/  LDL.LU R84, [R1+0x790] ;  /* 0x0007900001547983 */ /* 0x008f680000300800 */
[----:B------:R-:W3:Y:S01]  /*16940*/  LDL.LU R87, [R1+0x4d4] ;  /* 0x0004d40001577983 */ /* 0x000ee20000300800 */
[----:B------:R-:W-:-:S05]  /*16950*/  IADD3 R8, P1, R8, R5, RZ ;  /* 0x0000000508087210 */ /* 0x000fca0007f3e0ff */
[----:B-1----:R-:W-:Y:S01]  /*16960*/  IMAD.MOV.U32 R6, RZ, RZ, R8 ;  /* 0x000000ffff067224 */ /* 0x002fe200078e0008 */
[----:B------:R-:W-:Y:S01]  /*16970*/  IADD3 R86, P2, R86, R5, RZ ;  /* 0x0000000556567210 */ /* 0x000fe20007f5e0ff */
[----:B----4-:R-:W-:-:S04]  /*16980*/  IMAD.X R12, R12, 0x1, R4, P1 ;  /* 0x000000010c0c7824 */ /* 0x010fc800008e0604 */
[----:B------:R-:W-:Y:S02]  /*16990*/  IMAD.MOV.U32 R7, RZ, RZ, R12 ;  /* 0x000000ffff077224 */ /* 0x000fe400078e000c */
[----:B------:R-:W-:Y:S01]  /*169a0*/  IMAD.X R85, R85, 0x1, R4, P2 ;  /* 0x0000000155557824 */ /* 0x000fe200010e0604 */
[----:B------:R-:W-:Y:S04]  /*169b0*/  STL [R1+0x4a8], R8 ;  /* 0x0004a80801007387 */ /* 0x000fe80000100800 */
[----:B------:R1:W-:Y:S04]  /*169c0*/  STL [R1+0x4a4], R12 ;  /* 0x0004a40c01007387 */ /* 0x0003e80000100800 */
[----:B------:R4:W-:Y:S04]  /*169d0*/  LDGSTS.E [R3+-0x3e600], desc[UR60][R6.64], P0 ;  /* 0xc1a0000006037fae */ /* 0x0009e8000812187c */
[----:B------:R-:W-:Y:S04]  /*169e0*/  STL [R1+0x4b8], R86 ;  /* 0x0004b85601007387 */ /* 0x000fe80000100800 */
[----:B-1----:R-:W3:Y:S01]  /*169f0*/  LDL.LU R12, [R1+0x4e8] ;  /* 0x0004e800010c7983 */ /* 0x002ee20000300800 */
[----:B----4-:R-:W-:-:S02]  /*16a00*/  IMAD.MOV.U32 R6, RZ, RZ, R86 ;  /* 0x000000ffff067224 */ /* 0x010fc400078e0056 */
[----:B------:R-:W-:Y:S01]  /*16a10*/  IMAD.MOV.U32 R7, RZ, RZ, R85 ;  /* 0x000000ffff077224 */ /* 0x000fe200078e0055 */
[----:B------:R1:W-:Y:S04]  /*16a20*/  STL [R1+0x4b4], R85 ;  /* 0x0004b45501007387 */ /* 0x0003e80000100800 */
[----:B------:R-:W4:Y:S04]  /*16a30*/  LDL.LU R8, [R1+0x4f8] ;  /* 0x0004f80001087983 */ /* 0x000f280000300800 */
[----:B------:R2:W-:Y:S04]  /*16a40*/  LDGSTS.E [R3+-0x3e200], desc[UR60][R6.64], P0 ;  /* 0xc1e0000006037fae */ /* 0x0005e8000812187c */
[----:B-1----:R-:W5:Y:S04]  /*16a50*/  LDL.LU R85, [R1+0x78c] ;  /* 0x00078c0001557983 */ /* 0x002f680000300800 */
[----:B------:R-:W4:Y:S04]  /*16a60*/  LDL.LU R86, [R1+0x4f4] ;  /* 0x0004f40001567983 */ /* 0x000f280000300800 */
[----:B------:R-:W4:Y:S01]  /*16a70*/  LDL.LU R7, [R1+0x4c4] ;  /* 0x0004c40001077983 */ /* 0x000f220000300800 */
[----:B--2---:R-:W-:-:S02]  /*16a80*/  IADD3 R11, P1, R11, R5, RZ ;  /* 0x000000050b0b7210 */ /* 0x004fc40007f3e0ff */
[----:B------:R-:W-:-:S03]  /*16a90*/  IADD3 R9, P2, R9, R5, RZ ;  /* 0x0000000509097210 */ /* 0x000fc60007f5e0ff */
[----:B------:R-:W-:Y:S01]  /*16aa0*/  IMAD.MOV.U32 R6, RZ, RZ, R11 ;  /* 0x000000ffff067224 */ /* 0x000fe200078e000b */
[----:B------:R1:W-:Y:S01]  /*16ab0*/  STL [R1+0x4c8], R11 ;  /* 0x0004c80b01007387 */ /* 0x0003e20000100800 */
[--C-:B---3--:R-:W-:Y:S02]  /*16ac0*/  IMAD.X R87, R87, 0x1, R4.reuse, P2 ;  /* 0x0000000157577824 */ /* 0x108fe400010e0604 */
[----:B----4-:R-:W-:-:S05]  /*16ad0*/  IMAD.X R7, R7, 0x1, R4, P1 ;  /* 0x0000000107077824 */ /* 0x010fca00008e0604 */
[----:B------:R2:W-:Y:S04]  /*16ae0*/  STL [R1+0x4c4], R7 ;  /* 0x0004c40701007387 */ /* 0x0005e80000100800 */
[----:B------:R3:W-:Y:S04]  /*16af0*/  LDGSTS.E [R3+-0x3de00], desc[UR60][R6.64], P0 ;  /* 0xc220000006037fae */ /* 0x0007e8000812187c */
[----:B------:R-:W-:Y:S04]  /*16b00*/  STL [R1+0x4d8], R9 ;  /* 0x0004d80901007387 */ /* 0x000fe80000100800 */
[----:B-1----:R-:W4:Y:S01]  /*16b10*/  LDL.LU R11, [R1+0x518] ;  /* 0x00051800010b7983 */ /* 0x002f220000300800 */
[----:B---3--:R-:W-:-:S02]  /*16b20*/  IMAD.MOV.U32 R6, RZ, RZ, R9 ;  /* 0x000000ffff067224 */ /* 0x008fc400078e0009 */
[----:B--2---:R-:W-:Y:S01]  /*16b30*/  IMAD.MOV.U32 R7, RZ, RZ, R87 ;  /* 0x000000ffff077224 */ /* 0x004fe200078e0057 */
[----:B------:R1:W-:Y:S04]  /*16b40*/  STL [R1+0x4d4], R87 ;  /* 0x0004d45701007387 */ /* 0x0003e80000100800 */
[----:B------:R2:W-:Y:S04]  /*16b50*/  LDGSTS.E [R3+-0x3da00], desc[UR60][R6.64], P0 ;  /* 0xc260000006037fae */ /* 0x0005e8000812187c */
[----:B-1----:R-:W3:Y:S04]  /*16b60*/  LDL.LU R87, [R1+0x514] ;  /* 0x0005140001577983 */ /* 0x002ee80000300800 */
[----:B------:R-:W3:Y:S04]  /*16b70*/  LDL.LU R9, [R1+0x538] ;  /* 0x0005380001097983 */ /* 0x000ee80000300800 */
[----:B------:R-:W4:Y:S01]  /*16b80*/  LDL.LU R7, [R1+0x4e4] ;  /* 0x0004e40001077983 */ /* 0x000f220000300800 */
[----:B------:R-:W-:-:S02]  /*16b90*/  IADD3 R12, P1, R12, R5, RZ ;  /* 0x000000050c0c7210 */ /* 0x000fc40007f3e0ff */
[----:B------:R-:W-:-:S03]  /*16ba0*/  IADD3 R8, P2, R8, R5, RZ ;  /* 0x0000000508087210 */ /* 0x000fc60007f5e0ff */
[----:B--2---:R-:W-:Y:S02]  /*16bb0*/  IMAD.MOV.U32 R6, RZ, RZ, R12 ;  /* 0x000000ffff067224 */ /* 0x004fe400078e000c */
[--C-:B------:R-:W-:Y:S01]  /*16bc0*/  IMAD.X R86, R86, 0x1, R4.reuse, P2 ;  /* 0x0000000156567824 */ /* 0x100fe200010e0604 */
[----:B------:R1:W-:Y:S01]  /*16bd0*/  STL [R1+0x4e8], R12 ;  /* 0x0004e80c01007387 */ /* 0x0003e20000100800 */
[----:B----4-:R-:W-:-:S05]  /*16be0*/  IMAD.X R7, R7, 0x1, R4, P1 ;  /* 0x0000000107077824 */ /* 0x010fca00008e0604 */
[----:B------:R2:W-:Y:S04]  /*16bf0*/  STL [R1+0x4e4], R7 ;  /* 0x0004e40701007387 */ /* 0x0005e80000100800 */
[----:B------:R4:W-:Y:S04]  /*16c00*/  LDGSTS.E [R3+-0x3d600], desc[UR60][R6.64], P0 ;  /* 0xc2a0000006037fae */ /* 0x0009e8000812187c */
[----:B------:R-:W-:Y:S04]  /*16c10*/  STL [R1+0x4f8], R8 ;  /* 0x0004f80801007387 */ /* 0x000fe80000100800 */
[----:B-1----:R-:W3:Y:S01]  /*16c20*/  LDL.LU R12, [R1+0x534] ;  /* 0x00053400010c7983 */ /* 0x002ee20000300800 */
[----:B----4-:R-:W-:-:S02]  /*16c30*/  IMAD.MOV.U32 R6, RZ, RZ, R8 ;  /* 0x000000ffff067224 */ /* 0x010fc400078e0008 */
[----:B--2---:R-:W-:Y:S01]  /*16c40*/  IMAD.MOV.U32 R7, RZ, RZ, R86 ;  /* 0x000000ffff077224 */ /* 0x004fe200078e0056 */
[----:B------:R1:W-:Y:S04]  /*16c50*/  STL [R1+0x4f4], R86 ;  /* 0x0004f45601007387 */ /* 0x0003e80000100800 */
[----:B------:R2:W-:Y:S04]  /*16c60*/  LDGSTS.E [R3+-0x3d200], desc[UR60][R6.64], P0 ;  /* 0xc2e0000006037fae */ /* 0x0005e8000812187c */
[----:B-1----:R-:W5:Y:S04]  /*16c70*/  LDL.LU R86, [R1+0x788] ;  /* 0x0007880001567983 */ /* 0x002f680000300800 */
[----:B------:R-:W4:Y:S04]  /*16c80*/  LDL R8, [R1+0x544] ;  /* 0x0005440001087983 */ /* 0x000f280000100800 */
[----:B------:R-:W4:Y:S04]  /*16c90*/  LDL.LU R6, [R1+0x504] ;  /* 0x0005040001067983 */ /* 0x000f280000300800 */
[----:B------:R-:W2:Y:S01]  /*16ca0*/  LDL.LU R7, [R1+0x508] ;  /* 0x0005080001077983 */ /* 0x000ea20000300800 */
[----:B------:R-:W-:-:S05]  /*16cb0*/  IADD3 R11, P2, R11, R5, RZ ;  /* 0x000000050b0b7210 */ /* 0x000fca0007f5e0ff */
[----:B---3--:R-:W-:Y:S01]  /*16cc0*/  IMAD.X R87, R87, 0x1, R4, P2 ;  /* 0x0000000157577824 */ /* 0x008fe200010e0604 */
[----:B--2---:R-:W-:-:S05]  /*16cd0*/  IADD3 R7, P1, R7, R5, RZ ;  /* 0x0000000507077210 */ /* 0x004fca0007f3e0ff */
[----:B----4-:R-:W-:Y:S01]  /*16ce0*/  IMAD.X R6, R6, 0x1, R4, P1 ;  /* 0x0000000106067824 */ /* 0x010fe200008e0604 */
[----:B------:R1:W-:Y:S04]  /*16cf0*/  STL [R1+0x508], R7 ;  /* 0x0005080701007387 */ /* 0x0003e80000100800 */
[----:B------:R2:W-:Y:S01]  /*16d00*/  STL [R1+0x504], R6 ;  /* 0x0005040601007387 */ /* 0x0005e20000100800 */
[----:B-1----:R-:W-:-:S04]  /*16d10*/  LOP3.LUT R7, R7, R6, RZ, 0x3c, !PT ;  /* 0x0000000607077212 */ /* 0x002fc800078e3cff */
[----:B--2---:R-:W-:-:S04]  /*16d20*/  LOP3.LUT R6, R7, R6, RZ, 0x3c, !PT ;  /* 0x0000000607067212 */ /* 0x004fc800078e3cff */
[----:B------:R-:W-:Y:S01]  /*16d30*/  LOP3.LUT R7, R7, R6, RZ, 0x3c, !PT ;  /* 0x0000000607077212 */ /* 0x000fe200078e3cff */
[----:B------:R-:W-:Y:S04]  /*16d40*/  STL [R1+0x518], R11 ;  /* 0x0005180b01007387 */ /* 0x000fe80000100800 */
[----:B------:R1:W-:Y:S04]  /*16d50*/  LDGSTS.E [R3+-0x3ce00], desc[UR60][R6.64], P0 ;  /* 0xc320000006037fae */ /* 0x0003e8000812187c */
[----:B------:R2:W-:Y:S01]  /*16d60*/  STL [R1+0x514], R87 ;  /* 0x0005145701007387 */ /* 0x0005e20000100800 */
[----:B-1----:R-:W-:-:S02]  /*16d70*/  IMAD.MOV.U32 R6, RZ, RZ, R11 ;  /* 0x000000ffff067224 */ /* 0x002fc400078e000b */
[----:B------:R-:W-:Y:S02]  /*16d80*/  IMAD.MOV.U32 R7, RZ, RZ, R87 ;  /* 0x000000ffff077224 */ /* 0x000fe400078e0057 */
[----:B--2---:R-:W5:Y:S04]  /*16d90*/  LDL.LU R87, [R1+0x784] ;  /* 0x0007840001577983 */ /* 0x004f680000300800 */
[----:B------:R-:W2:Y:S04]  /*16da0*/  LDL.LU R11, [R1+0x780] ;  /* 0x00078000010b7983 */ /* 0x000ea80000300800 */
[----:B------:R1:W-:Y:S04]  /*16db0*/  LDGSTS.E [R3+-0x3ca00], desc[UR60][R6.64], P0 ;  /* 0xc360000006037fae */ /* 0x0003e8000812187c */
[----:B------:R-:W3:Y:S04]  /*16dc0*/  LDL.LU R6, [R1+0x524] ;  /* 0x0005240001067983 */ /* 0x000ee80000300800 */
[----:B------:R-:W1:Y:S01]  /*16dd0*/  LDL.LU R7, [R1+0x528] ;  /* 0x0005280001077983 */ /* 0x000e620000300800 */
[----:B------:R-:W-:-:S05]  /*16de0*/  IADD3 R9, P2, R9, R5, RZ ;  /* 0x0000000509097210 */ /* 0x000fca0007f5e0ff */
[----:B------:R-:W-:Y:S01]  /*16df0*/  IMAD.X R12, R12, 0x1, R4, P2 ;  /* 0x000000010c0c7824 */ /* 0x000fe200010e0604 */
[----:B-1----:R-:W-:-:S05]  /*16e00*/  IADD3 R7, P1, R7, R5, RZ ;  /* 0x0000000507077210 */ /* 0x002fca0007f3e0ff */
[----:B---3--:R-:W-:Y:S01]  /*16e10*/  IMAD.X R6, R6, 0x1, R4, P1 ;  /* 0x0000000106067824 */ /* 0x008fe200008e0604 */
[----:B------:R1:W-:Y:S04]  /*16e20*/  STL [R1+0x528], R7 ;  /* 0x0005280701007387 */ /* 0x0003e80000100800 */
[----:B------:R3:W-:Y:S01]  /*16e30*/  STL [R1+0x524], R6 ;  /* 0x0005240601007387 */ /* 0x0007e20000100800 */
[----:B-1----:R-:W-:-:S04]  /*16e40*/  LOP3.LUT R7, R7, R6, RZ, 0x3c, !PT ;  /* 0x0000000607077212 */ /* 0x002fc800078e3cff */
[----:B---3--:R-:W-:-:S04]  /*16e50*/  LOP3.LUT R6, R7, R6, RZ, 0x3c, !PT ;  /* 0x0000000607067212 */ /* 0x008fc800078e3cff */
[----:B------:R-:W-:-:S05]  /*16e60*/  LOP3.LUT R7, R7, R6, RZ, 0x3c, !PT ;  /* 0x0000000607077212 */ /* 0x000fca00078e3cff */
[----:B------:R1:W-:Y:S04]  /*16e70*/  LDGSTS.E [R3+-0x3c600], desc[UR60][R6.64], P0 ;  /* 0xc3a0000006037fae */ /* 0x0003e8000812187c */
[----:B------:R-:W-:Y:S01]  /*16e80*/  STL [R1+0x538], R9 ;  /* 0x0005380901007387 */ /* 0x000fe20000100800 */
[----:B-1----:R-:W-:Y:S02]  /*16e90*/  IMAD.MOV.U32 R6, RZ, RZ, R9 ;  /* 0x000000ffff067224 */ /* 0x002fe400078e0009 */
[----:B------:R-:W-:Y:S01]  /*16ea0*/  IMAD.MOV.U32 R7, RZ, RZ, R12 ;  /* 0x000000ffff077224 */ /* 0x000fe200078e000c */
[----:B------:R1:W-:Y:S04]  /*16eb0*/  STL [R1+0x534], R12 ;  /* 0x0005340c01007387 */ /* 0x0003e80000100800 */
[----:B------:R3:W-:Y:S01]  /*16ec0*/  LDGSTS.E [R3+-0x3c200], desc[UR60][R6.64], P0 ;  /* 0xc3e0000006037fae */ /* 0x0007e2000812187c */
[----:B--2---:R-:W-:-:S03]  /*16ed0*/  VIADD R11, R11, 0x1 ;  /* 0x000000010b0b7836 */ /* 0x004fc60000000000 */
[----:B------:R-:W0:Y:S04]  /*16ee0*/  LDGDEPBAR ;  /* 0x00000000000079af */ /* 0x000e280000000000 */
[----:B-1----:R1:W5:Y:S01]  /*16ef0*/  LDL.LU R12, [R1+0x77c] ;  /* 0x00077c00010c7983 */ /* 0x0023620000300800 */
[----:B---3--:R-:W-:-:S03]  /*16f00*/  IMAD.MOV.U32 R6, RZ, RZ, R10 ;  /* 0x000000ffff067224 */ /* 0x008fc600078e000a */
[----:B------:R1:W5:Y:S01]  /*16f10*/  LDL.LU R10, [R1+0x778] ;  /* 0x00077800010a7983 */ /* 0x0003620000300800 */
[----:B------:R-:W-:-:S13]  /*16f20*/  ISETP.NE.U32.AND P0, PT, R11, R8, PT ;  /* 0x000000080b00720c */ /* 0x000fda0003f05070 */
[----:B-1----:R-:W-:Y:S05]  /*16f30*/  @P0 BRA `(.L_x_1) ;  /* 0xffffff7000fc0947 */ /* 0x002fea000383ffff */
.L_x_0:
[----:B------:R-:W2:Y:S01]  /*16f40*/  LDL.LU R11, [R1+0x548] ;  /* 0x00054800010b7983 */ /* 0x000ea20000300800 */
[----:B------:R-:W-:-:S04]  /*16f50*/  DEPBAR.LE SB0, 0x0 ;  /* 0x000080000000791a */ /* 0x000fc80000000000 */
[----:B------:R-:W3:Y:S01]  /*16f60*/  LDL.LU R9, [R1+0x550] ;  /* 0x0005500001097983 */ /* 0x000ee20000300800 */
[----:B------:R-:W-:Y:S01]  /*16f70*/  ULDC UR5, c[0x0][0x22c] ;  /* 0x00008b0000057ab9 */ /* 0x000fe20000000800 */
[----:B------:R-:W-:Y:S02]  /*16f80*/  ULDC UR4, c[0x0][0x22c] ;  /* 0x00008b0000047ab9 */ /* 0x000fe40000000800 */
[----:B------:R-:W4:Y:S04]  /*16f90*/  LDL.LU R3, [R1+0x554] ;  /* 0x0005540001037983 */ /* 0x000f280000300800 */
[----:B------:R-:W3:Y:S04]  /*16fa0*/  LDL.LU R8, [R1+0x5f4] ;  /* 0x0005f40001087983 */ /* 0x000ee80000300800 */
[----:B-----5:R-:W4:Y:S04]  /*16fb0*/  LDL.LU R12, [R1] ;  /* 0x00000000010c7983 */ /* 0x020f280000300800 */
[----:B------:R-:W4:Y:S01]  /*16fc0*/  LDL.LU R13, [R1+0x8] ;  /* 0x00000800010d7983 */ /* 0x000f220000300800 */
[----:B------:R-:W1:Y:S02]  /*16fd0*/  S2R R7, SR_TID.X ;  /* 0x0000000000077919 */ /* 0x000e640000002100 */
[----:B-1----:R-:W-:-:S02]  /*16fe0*/  IMAD.SHL.U32 R0, R7, 0x10, RZ ;  /* 0x0000001007007824 */ /* 0x002fc400078e00ff */
[C---:B------:R-:W-:Y:S02]  /*16ff0*/  IMAD.SHL.U32 R2, R7.reuse, 0x100, RZ ;  /* 0x0000010007027824 */ /* 0x040fe400078e00ff */
[----:B------:R-:W-:Y:S01]  /*17000*/  IMAD.SHL.U32 R4, R7, 0x8, RZ ;  /* 0x0000000807047824 */ /* 0x000fe200078e00ff */
[----:B------:R-:W-:Y:S02]  /*17010*/  LOP3.LUT R0, R0, 0xf0, RZ, 0xc0, !PT ;  /* 0x000000f000007812 */ /* 0x000fe400078ec0ff */
[----:B------:R-:W-:Y:S02]  /*17020*/  LOP3.LUT R2, R2, 0x1000, RZ, 0xc0, !PT ;  /* 0x0000100002027812 */ /* 0x000fe400078ec0ff */
[----:B------:R-:W-:Y:S01]  /*17030*/  LOP3.LUT R4, R4, 0xf00, RZ, 0xc0, !PT ;  /* 0x00000f0004047812 */ /* 0x000fe200078ec0ff */
[----:B------:R-:W-:Y:S02]  /*17040*/  IMAD.MOV.U32 R14, RZ, RZ, R24 ;  /* 0x000000ffff0e7224 */ /* 0x000fe400078e0018 */
[----:B------:R-:W-:Y:S01]  /*17050*/  IMAD.MOV.U32 R15, RZ, RZ, R26 ;  /* 0x000000ffff0f7224 */ /* 0x000fe200078e001a */
[----:B------:R-:W-:Y:S01]  /*17060*/  BAR.SYNC.DEFER_BLOCKING 0x0 ;  /* 0x0000000000007b1d */ /* 0x000fe20000010000 */
[----:B--2---:R-:W-:-:S13]  /*17070*/  R2UR UR6, R11 ;  /* 0x000000000b0672ca */ /* 0x004fda00000e0000 */
[----:B------:R-:W-:-:S05]  /*17080*/  IADD3 R2, R2, UR6, R0 ;  /* 0x0000000602027c10 */ /* 0x000fca000fffe000 */
[----:B------:R-:W-:Y:S02]  /*17090*/  IMAD.IADD R2, R4, 0x1, R2 ;  /* 0x0000000104027824 */ /* 0x000fe400078e0202 */
[----:B------:R-:W2:Y:S04]  /*170a0*/  LDL.LU R4, [R1+0x4] ;  /* 0x0000040001047983 */ /* 0x000ea80000300800 */
[----:B------:R-:W2:Y:S01]  /*170b0*/  LDL.LU R5, [R1+0xc] ;  /* 0x00000c0001057983 */ /* 0x000ea20000300800 */
[----:B---3--:R-:W-:-:S03]  /*170c0*/  ISETP.GE.AND P0, PT, R8, R9, PT ;  /* 0x000000090800720c */ /* 0x008fc60003f06270 */
[----:B----4-:R-:W-:Y:S01]  /*170d0*/  STSM.16.M88.4 [R2], R12 ;  /* 0x0000000c02007844 */ /* 0x010fe20000000200 */
[C---:B------:R-:W-:Y:S01]  /*170e0*/  VIADD R0, R10.reuse, 0x2 ;  /* 0x000000020a007836 */ /* 0x040fe20000000000 */
[C---:B------:R-:W-:Y:S01]  /*170f0*/  ISETP.LT.AND P2, PT, R10.reuse, R3, !P0 ;  /* 0x000000030a00720c */ /* 0x040fe20004741270 */
[----:B------:R-:W-:-:S03]  /*17100*/  VIADD R3, R10, 0x1 ;  /* 0x000000010a037836 */ /* 0x000fc60000000000 */
[----:B------:R-:W-:Y:S01]  /*17110*/  ISETP.LT.AND P5, PT, R0, UR5, !P0 ;  /* 0x0000000500007c0c */ /* 0x000fe2000c7a1270 */
[----:B------:R-:W-:Y:S01]  /*17120*/  VIADD R0, R10, 0x3 ;  /* 0x000000030a007836 */ /* 0x000fe20000000000 */
[----:B------:R-:W-:Y:S01]  /*17130*/  ISETP.LT.AND P1, PT, R3, UR4, !P0 ;  /* 0x0000000403007c0c */ /* 0x000fe2000c721270 */
[----:B------:R-:W-:Y:S01]  /*17140*/  ULDC UR4, c[0x0][0x22c] ;  /* 0x00008b0000047ab9 */ /* 0x000fe20000000800 */
[----:B------:R-:W-:Y:S01]  /*17150*/  IMAD.MOV.U32 R6, RZ, RZ, R25 ;  /* 0x000000ffff067224 */ /* 0x000fe200078e0019 */
[----:B------:R-:W-:Y:S01]  /*17160*/  ULDC UR5, c[0x0][0x22c] ;  /* 0x00008b0000057ab9 */ /* 0x000fe20000000800 */
[----:B------:R-:W-:Y:S01]  /*17170*/  ISETP.LT.AND P4, PT, R0, UR4, !P0 ;  /* 0x0000000400007c0c */ /* 0x000fe2000c781270 */
[----:B------:R-:W-:Y:S01]  /*17180*/  BAR.SYNC.DEFER_BLOCKING 0x0 ;  /* 0x0000000000007b1d */ /* 0x000fe20000010000 */
[----:B------:R-:W-:-:S04]  /*17190*/  LOP3.LUT R0, R7, 0x1ff, RZ, 0xc0, !PT ;  /* 0x000001ff07007812 */ /* 0x000fc800078ec0ff */
[----:B------:R-:W-:Y:S01]  /*171a0*/  LEA R0, R0, UR6, 0x4 ;  /* 0x0000000600007c11 */ /* 0x000fe2000f8e20ff */
[----:B------:R-:W-:Y:S01]  /*171b0*/  IMAD.MOV.U32 R7, RZ, RZ, R27 ;  /* 0x000000ffff077224 */ /* 0x000fe200078e001b */
[----:B------:R-:W-:Y:S01]  /*171c0*/  ULDC UR4, c[0x0][0x248] ;  /* 0x0000920000047ab9 */ /* 0x000fe20000000800 */
[----:B------:R-:W-:Y:S01]  /*171d0*/  IMAD.MOV.U32 R26, RZ, RZ, R45 ;  /* 0x000000ffff1a7224 */ /* 0x000fe200078e002d */
[----:B------:R-:W-:Y:S01]  /*171e0*/  ULDC.64 UR6, c[0x0][0x220] ;  /* 0x0000880000067ab9 */ /* 0x000fe20000000a00 */
[----:B------:R-:W1:Y:S01]  /*171f0*/  LDS.128 R12, [R0] ;  /* 0x00000000000c7984 */ /* 0x000e620000000c00 */
[----:B------:R-:W-:Y:S06]  /*17200*/  BAR.SYNC.DEFER_BLOCKING 0x0 ;  /* 0x0000000000007b1d */ /* 0x000fec0000010000 */
[----:B-1----:R1:W-:Y:S04]  /*17210*/  STL.64 [R1+0x100], R12 ;  /* 0x0001000c01007387 */ /* 0x0023e80000100a00 */
[----:B------:R3:W-:Y:S04]  /*17220*/  STL.64 [R1+0x108], R14 ;  /* 0x0001080e01007387 */ /* 0x0007e80000100a00 */
[----:B-1----:R-:W4:Y:S04]  /*17230*/  LDL.LU R12, [R1+0x10] ;  /* 0x00001000010c7983 */ /* 0x002f280000300800 */
[----:B------:R-:W4:Y:S01]  /*17240*/  LDL.LU R13, [R1+0x18] ;  /* 0x00001800010d7983 */ /* 0x000f220000300800 */
[----:B---3--:R-:W-:-:S02]  /*17250*/  IMAD.MOV.U32 R14, RZ, RZ, R28 ;  /* 0x000000ffff0e7224 */ /* 0x008fc400078e001c */
[----:B------:R-:W-:Y:S01]  /*17260*/  IMAD.MOV.U32 R15, RZ, RZ, R30 ;  /* 0x000000ffff0f7224 */ /* 0x000fe200078e001e */
[----:B--2---:R1:W-:Y:S01]  /*17270*/  STSM.16.M88.4 [R2], R4 ;  /* 0x0000000402007844 */ /* 0x0043e20000000200 */
[----:B------:R-:W-:Y:S06]  /*17280*/  BAR.SYNC.DEFER_BLOCKING 0x0 ;  /* 0x0000000000007b1d */ /* 0x000fec0000010000 */
[----:B-1----:R-:W2:Y:S04]  /*17290*/  LDL.LU R4, [R1+0x14] ;  /* 0x0000140001047983 */ /* 0x002ea80000300800 */
[----:B------:R-:W2:Y:S04]  /*172a0*/  LDL.LU R5, [R1+0x1c] ;  /* 0x00001c0001057983 */ /* 0x000ea80000300800 */
[----:B------:R-:W1:Y:S01]  /*172b0*/  LDS.128 R16, [R0] ;  /* 0x0000000000107984 */ /* 0x000e620000000c00 */
[----:B------:R-:W-:Y:S06]  /*172c0*/  BAR.SYNC.DEFER_BLOCKING 0x0 ;  /* 0x0000000000007b1d */ /* 0x000fec0000010000 */
[----:B-1----:R-:W-:Y:S04]  /*172d0*/  STL.64 [R1], R16 ;  /* 0x0000001001007387 */ /* 0x002fe80000100a00 */
[----:B------:R-:W-:Y:S04]  /*172e0*/  STL.64 [R1+0x8], R18 ;  /* 0x0000081201007387 */ /* 0x000fe80000100a00 */
[----:B----4-:R-:W-:Y:S01]  /*172f0*/  STSM.16.M88.4 [R2], R12 ;  /* 0x0000000c02007844 */ /* 0x010fe20000000200 */
[----:B------:R-:W-:Y:S06]  /*17300*/  BAR.SYNC.DEFER_BLOCKING 0x0 ;  /* 0x0000000000007b1d */ /* 0x000fec0000010000 */
[----:B------:R-:W1:Y:S02]  /*17310*/  LDS.128 R16, [R0] ;  /* 0x0000000000107984 */ /* 0x000e640000000c00 */
[----:B-1----:R-:W-:-:S02]  /*17320*/  IMAD.MOV.U32 R125, RZ, RZ, R17 ;  /* 0x000000ffff7d7224 */ /* 0x002fc400078e0011 */
[----:B------:R-:W-:Y:S04]  /*17330*/  STL [R1+0x10], R16 ;  /* 0x0000101001007387 */ /* 0x000fe80000100800 */
[----:B------:R-:W-:Y:S04]  /*17340*/  STL.64 [R1+0x18], R18 ;  /* 0x0000181201007387 */ /* 0x000fe80000100a00 */
[----:B------:R-:W-:Y:S04]  /*17350*/  STL [R1+0x778], R125 ;  /* 0x0007787d01007387 */ /* 0x000fe80000100800 */
[----:B------:R-:W3:Y:S04]  /*17360*/  LDL.LU R12, [R1+0x20] ;  /* 0x00002000010c7983 */ /* 0x000ee80000300800 */
[----:B------:R-:W3:Y:S01]  /*17370*/  LDL.LU R13, [R1+0x28] ;  /* 0x00002800010d7983 */ /* 0x000ee20000300800 */
[----:B------:R-:W-:-:S02]  /*17380*/  IMAD.MOV.U32 R6, RZ, RZ, R29 ;  /* 0x000000ffff067224 */ /* 0x000fc400078e001d */
[----:B------:R-:W-:Y:S01]  /*17390*/  IMAD.MOV.U32 R7, RZ, RZ, R31 ;  /* 0x000000ffff077224 */ /* 0x000fe200078e001f */
[----:B------:R-:W-:Y:S06]  /*173a0*/  BAR.SYNC.DEFER_BLOCKING 0x0 ;  /* 0x0000000000007b1d */ /* 0x000fec0000010000 */
[----:B--2---:R1:W-:Y:S02]  /*173b0*/  STSM.16.M88.4 [R2], R4 ;  /* 0x0000000402007844 */ /* 0x0043e40000000200 */
[----:B------:R-:W-:Y:S06]  /*173c0*/  BAR.SYNC.DEFER_BLOCKING 0x0 ;  /* 0x0000000000007b1d */ /* 0x000fec0000010000 */
[----:B-1----:R-:W2:Y:S04]  /*173d0*/  LDL.LU R4, [R1+0x24] ;  /* 0x0000240001047983 */ /* 0x002ea80000300800 */
[----:B------:R-:W2:Y:S04]  /*173e0*/  LDL.LU R5, [R1+0x2c] ;  /* 0x00002c0001057983 */ /* 0x000ea80000300800 */
[----:B------:R-:W1:Y:S01]  /*173f0*/  LDS.128 R120, [R0] ;  /* 0x0000000000787984 */ /* 0x000e620000000c00 */
[----:B------:R-:W-:-:S02]  /*17400*/  IMAD.MOV.U32 R14, RZ, RZ, R32 ;  /* 0x000000ffff0e7224 */ /* 0x000fc400078e0020 */
[----:B------:R-:W-:Y:S01]  /*17410*/  IMAD.MOV.U32 R15, RZ, RZ, R34 ;  /* 0x000000ffff0f7224 */ /* 0x000fe200078e0022 */
[----:B------:R-:W-:Y:S01]  /*17420*/  BAR.SYNC.DEFER_BLOCKING 0x0 ;  /* 0x0000000000007b1d */ /* 0x000fe20000010000 */
[----:B------:R-:W-:Y:S02]  /*17430*/  IMAD.MOV.U32 R6, RZ, RZ, R33 ;  /* 0x000000ffff067224 */ /* 0x000fe400078e0021 */
[----:B------:R-:W-:-:S03]  /*17440*/  IMAD.MOV.U32 R7, RZ, RZ, R35 ;  /* 0x000000ffff077224 */ /* 0x000fc600078e0023 */
[----:B-1----:R-:W-:Y:S04]  /*17450*/  STL [R1+0x77c], R123 ;  /* 0x00077c7b01007387 */ /* 0x002fe80000100800 */
[----:B---3--:R-:W-:Y:S01]  /*17460*/  STSM.16.M88.4 [R2], R12 ;  /* 0x0000000c02007844 */ /* 0x008fe20000000200 */
[----:B------:R-:W-:Y:S06]  /*17470*/  BAR.SYNC.DEFER_BLOCKING 0x0 ;  /* 0x0000000000007b1d */ /* 0x000fec0000010000 */
[----:B------:R-:W1:Y:S02]  /*17480*/  LDS.128 R116, [R0] ;  /* 0x0000000000747984 */ /* 0x000e640000000c00 */
[----:B------:R-:W-:Y:S06]  /*17490*/  BAR.SYNC.DEFER_BLOCKING 0x0 ;  /* 0x0000000000007b1d */ /* 0x000fec0000010000 */
[----:B--2---:R2:W-:Y:S02]  /*174a0*/  STSM.16.M88.4 [R2], R4 ;  /* 0x0000000402007844 */ /* 0x0045e40000000200 */
[----:B------:R-:W-:Y:S06]  /*174b0*/  BAR.SYNC.DEFER_BLOCKING 0x0 ;  /* 0x0000000000007b1d */ /* 0x000fec0000010000 */
[----:B--2---:R-:W2:Y:S04]  /*174c0*/  LDL.LU R4, [R1+0x30] ;  /* 0x0000300001047983 */ /* 0x004ea80000300800 */
[----:B------:R-:W2:Y:S04]  /*174d0*/  LDL.LU R5, [R1+0x38] ;  /* 0x0000380001057983 */ /* 0x000ea80000300800 */
[----:B------:R-:W3:Y:S04]  /*174e0*/  LDL.LU R12, [R1+0x34] ;  /* 0x00003400010c7983 */ /* 0x000ee80000300800 */
[----:B------:R-:W3:Y:S04]  /*174f0*/  LDL.LU R13, [R1+0x3c] ;  /* 0x00003c00010d7983 */ /* 0x000ee80000300800 */
[----:B------:R-:W4:Y:S01]  /*17500*/  LDS.128 R112, [R0] ;  /* 0x0000000000707984 */ /* 0x000f220000000c00 */
[----:B------:R-:W-:-:S02]  /*17510*/  IMAD.MOV.U32 R6, RZ, RZ, R36 ;  /* 0x000000ffff067224 */ /* 0x000fc400078e0024 */
[----:B------:R-:W-:Y:S01]  /*17520*/  IMAD.MOV.U32 R7, RZ, RZ, R38 ;  /* 0x000000ffff077224 */ /* 0x000fe200078e0026 */
[----:B------:R-:W-:Y:S01]  /*17530*/  BAR.SYNC.DEFER_BLOCKING 0x0 ;  /* 0x0000000000007b1d */ /* 0x000fe20000010000 */
[----:B------:R-:W-:Y:S02]  /*17540*/  IMAD.MOV.U32 R14, RZ, RZ, R37 ;  /* 0x000000ffff0e7224 */ /* 0x000fe400078e0025 */
[----:B------:R-:W-:-:S03]  /*17550*/  IMAD.MOV.U32 R15, RZ, RZ, R39 ;  /* 0x000000ffff0f7224 */ /* 0x000fc600078e0027 */
[----:B--2---:R-:W-:Y:S02]  /*17560*/  STSM.16.M88.4 [R2], R4 ;  /* 0x0000000402007844 */ /* 0x004fe40000000200 */
[----:B------:R-:W-:Y:S06]  /*17570*/  BAR.SYNC.DEFER_BLOCKING 0x0 ;  /* 0x0000000000007b1d */ /* 0x000fec0000010000 */
[----:B------:R-:W2:Y:S02]  /*17580*/  LDS.128 R4, [R0] ;  /* 0x0000000000047984 */ /* 0x000ea40000000c00 */
[----:B------:R-:W-:Y:S06]  /*17590*/  BAR.SYNC.DEFER_BLOCKING 0x0 ;  /* 0x0000000000007b1d */ /* 0x000fec0000010000 */
[----:B---3--:R3:W-:Y:S02]  /*175a0*/  STSM.16.M88.4 [R2], R12 ;  /* 0x0000000c02007844 */ /* 0x0087e40000000200 */
[----:B------:R-:W-:Y:S06]  /*175b0*/  BAR.SYNC.DEFER_BLOCKING 0x0 ;  /* 0x0000000000007b1d */ /* 0x000fec0000010000 */
[----:B---3--:R-:W3:Y:S04]  /*175c0*/  LDL.LU R12, [R1+0x40] ;  /* 0x00004000010c7983 */ /* 0x008ee80000300800 */
[----:B------:R-:W3:Y:S04]  /*175d0*/  LDL.LU R13, [R1+0x48] ;  /* 0x00004800010d7983 */ /* 0x000ee80000300800 */
[----:B------:R-:W4:Y:S04]  /*175e0*/  LDL.LU R16, [R1+0x44] ;  /* 0x0000440001107983 */ /* 0x000f280000300800 */
[----:B------:R-:W4:Y:S04]  /*175f0*/  LDL.LU R17, [R1+0x4c] ;  /* 0x00004c0001117983 */ /* 0x000f280000300800 */
[----:B------:R-:W2:Y:S01]  /*17600*/  LDS.128 R20, [R0] ;  /* 0x0000000000147984 */ /* 0x000ea20000000c00 */
[----:B------:R-:W-:-:S02]  /*17610*/  IMAD.MOV.U32 R14, RZ, RZ, R40 ;  /* 0x000000ffff0e7224 */ /* 0x000fc400078e0028 */
[----:B------:R-:W-:Y:S01]  /*17620*/  IMAD.MOV.U32 R15, RZ, RZ, R42 ;  /* 0x000000ffff0f7224 */ /* 0x000fe200078e002a */
[----:B------:R-:W-:Y:S01]  /*17630*/  BAR.SYNC.DEFER_BLOCKING 0x0 ;  /* 0x0000000000007b1d */ /* 0x000fe20000010000 */
[----:B------:R-:W-:Y:S02]  /*17640*/  IMAD.MOV.U32 R18, RZ, RZ, R41 ;  /* 0x000000ffff127224 */ /* 0x000fe400078e0029 */
[----:B------:R-:W-:-:S03]  /*17650*/  IMAD.MOV.U32 R19, RZ, RZ, R43 ;  /* 0x000000ffff137224 */ /* 0x000fc600078e002b */
[----:B---3--:R-:W-:Y:S02]  /*17660*/  STSM.16.M88.4 [R2], R12 ;  /* 0x0000000c02007844 */ /* 0x008fe40000000200 */
[----:B------:R-:W-:Y:S06]  /*17670*/  BAR.SYNC.DEFER_BLOCKING 0x0 ;  /* 0x0000000000007b1d */ /* 0x000fec0000010000 */
[----:B------:R-:W3:Y:S02]  /*17680*/  LDS.128 R12, [R0] ;  /* 0x00000000000c7984 */ /* 0x000ee40000000c00 */
[----:B------:R-:W-:Y:S06]  /*17690*/  BAR.SYNC.DEFER_BLOCKING 0x0 ;  /* 0x0000000000007b1d */ /* 0x000fec0000010000 */
[----:B----4-:R4:W-:Y:S02]  /*176a0*/  STSM.16.M88.4 [R2], R16 ;  /* 0x0000001002007844 */ /* 0x0109e40000000200 */
[----:B------:R-:W-:Y:S06]  /*176b0*/  BAR.SYNC.DEFER_BLOCKING 0x0 ;  /* 0x0000000000007b1d */ /* 0x000fec0000010000 */
[----:B----4-:R-:W4:Y:S04]  /*176c0*/  LDL.LU R16, [R1+0x50] ;  /* 0x0000500001107983 */ /* 0x010f280000300800 */
[----:B------:R-:W4:Y:S04]  /*176d0*/  LDL.LU R17, [R1+0x58] ;  /* 0x0000580001117983 */ /* 0x000f280000300800 */
[----:B------:R-:W2:Y:S04]  /*176e0*/  LDL.LU R24, [R1+0x54] ;  /* 0x0000540001187983 */ /* 0x000ea80000300800 */
[----:B------:R-:W2:Y:S04]  /*176f0*/  LDL.LU R25, [R1+0x5c] ;  /* 0x00005c0001197983 */ /* 0x000ea80000300800 */
[----:B------:R-:W3:Y:S01]  /*17700*/  LDS.128 R28, [R0] ;  /* 0x00000000001c7984 */ /* 0x000ee20000000c00 */
[----:B------:R-:W-:-:S02]  /*17710*/  IMAD.MOV.U32 R18, RZ, RZ, R44 ;  /* 0x000000ffff127224 */ /* 0x000fc400078e002c */
[----:B------:R-:W-:Y:S01]  /*17720*/  IMAD.MOV.U32 R19, RZ, RZ, R46 ;  /* 0x000000ffff137224 */ /* 0x000fe200078e002e */
[----:B------:R-:W-:Y:S01]  /*17730*/  BAR.SYNC.DEFER_BLOCKING 0x0 ;  /* 0x0000000000007b1d */ /* 0x000fe20000010000 */
[----:B------:R-:W-:-:S05]  /*17740*/  IMAD.MOV.U32 R27, RZ, RZ, R47 ;  /* 0x000000ffff1b7224 */ /* 0x000fca00078e002f */
[----:B----4-:R-:W-:Y:S02]  /*17750*/  STSM.16.M88.4 [R2], R16 ;  /* 0x0000001002007844 */ /* 0x010fe40000000200 */
[----:B------:R-:W-:Y:S06]  /*17760*/  BAR.SYNC.DEFER_BLOCKING 0x0 ;  /* 0x0000000000007b1d */ /* 0x000fec0000010000 */
[----:B------:R-:W4:Y:S02]  /*17770*/  LDS.128 R16, [R0] ;  /* 0x0000000000107984 */ /* 0x000f240000000c00 */
        /* <DEDUP_REMOVED lines=43> */
[----:B------:R-:W-:Y:S02]  /*17a30*/  IMAD.MOV.U32 R50, RZ, RZ, R57 ;  /* 0x000000ffff327224 */ /* 0x000fe400078e0039 */
[----:B------:R-:W-:-:S03]  /*17a40*/  IMAD.MOV.U32 R51, RZ, RZ, R59 ;  /* 0x000000ffff337224 */ /* 0x000fc600078e003b */
[----:B----4-:R-:W-:Y:S02]  /*17a50*/  STSM.16.M88.4 [R2], R40 ;  /* 0x0000002802007844 */ /* 0x010fe40000000200 */
[----:B------:R-:W-:Y:S06]  /*17a60*/  BAR.SYNC.DEFER_BLOCKING 0x0 ;  /* 0x0000000000007b1d */ /* 0x000fec0000010000 */
[----:B------:R-:W4:Y:S02]  /*17a70*/  LDS.128 R40, [R0] ;  /* 0x0000000000287984 */ /* 0x000f240000000c00 */
[----:B------:R-:W-:Y:S06]  /*17a80*/  BAR.SYNC.DEFER_BLOCKING 0x0 ;  /* 0x0000000000007b1d */ /* 0x000fec0000010000 */
[----:B--2---:R2:W-:Y:S04]  /*17a90*/  STSM.16.M88.4 [R2], R48 ;  /* 0x0000003002007844 */ /* 0x0045e80000000200 */
[----:B--2---:R-:W2:Y:S04]  /*17aa0*/  LDL.LU R48, [R1+0x90] ;  /* 0x0000900001307983 */ /* 0x004ea80000300800 */
[----:B------:R-:W2:Y:S04]  /*17ab0*/  LDL.LU R49, [R1+0x98] ;  /* 0x0000980001317983 */ /* 0x000ea80000300800 */
[----:B------:R-:W3:Y:S04]  /*17ac0*/  LDL.LU R56, [R1+0x94] ;  /* 0x0000940001387983 */ /* 0x000ee80000300800 */
[----:B------:R-:W3:Y:S01]  /*17ad0*/  LDL.LU R57, [R1+0x9c] ;  /* 0x00009c0001397983 */ /* 0x000ee20000300800 */
[----:B------:R-:W-:-:S02]  /*17ae0*/  IMAD.MOV.U32 R50, RZ, RZ, R60 ;  /* 0x000000ffff327224 */ /* 0x000fc400078e003c */
[----:B------:R-:W-:Y:S01]  /*17af0*/  IMAD.MOV.U32 R51, RZ, RZ, R62 ;  /* 0x000000ffff337224 */ /* 0x000fe200078e003e */
[----:B------:R-:W-:Y:S01]  /*17b00*/  BAR.SYNC.DEFER_BLOCKING 0x0 ;  /* 0x0000000000007b1d */ /* 0x000fe20000010000 */
[----:B------:R-:W-:Y:S02]  /*17b10*/  IMAD.MOV.U32 R58, RZ, RZ, R61 ;  /* 0x000000ffff3a7224 */ /* 0x000fe400078e003d */
[----:B------:R-:W-:-:S03]  /*17b20*/  IMAD.MOV.U32 R59, RZ, RZ, R63 ;  /* 0x000000ffff3b7224 */ /* 0x000fc600078e003f */
[----:B------:R-:W4:Y:S02]  /*17b30*/  LDS.128 R60, [R0] ;  /* 0x00000000003c7984 */ /* 0x000f240000000c00 */
[----:B------:R-:W-:Y:S06]  /*17b40*/  BAR.SYNC.DEFER_BLOCKING 0x0 ;  /* 0x0000000000007b1d */ /* 0x000fec0000010000 */
[----:B--2---:R-:W-:Y:S02]  /*17b50*/  STSM.16.M88.4 [R2], R48 ;  /* 0x0000003002007844 */ /* 0x004fe40000000200 */
[----:B------:R-:W-:Y:S06]  /*17b60*/  BAR.SYNC.DEFER_BLOCKING 0x0 ;  /* 0x0000000000007b1d */ /* 0x000fec0000010000 */
[----:B------:R-:W2:Y:S02]  /*17b70*/  LDS.128 R48, [R0] ;  /* 0x0000000000307984 */ /* 0x000ea40000000c00 */
[----:B------:R-:W-:Y:S06]  /*17b80*/  BAR.SYNC.DEFER_BLOCKING 0x0 ;  /* 0x0000000000007b1d */ /* 0x000fec0000010000 */
[----:B---3--:R3:W-:Y:S04]  /*17b90*/  STSM.16.M88.4 [R2], R56 ;  /* 0x0000003802007844 */ /* 0x0087e80000000200 */
[----:B---3--:R-:W3:Y:S04]  /*17ba0*/  LDL.LU R56, [R1+0xa0] ;  /* 0x0000a00001387983 */ /* 0x008ee80000300800 */
[----:B------:R-:W3:Y:S04]  /*17bb0*/  LDL.LU R57, [R1+0xa8] ;  /* 0x0000a80001397983 */ /* 0x000ee80000300800 */
[----:B------:R-:W4:Y:S04]  /*17bc0*/  LDL.LU R88, [R1+0xa4] ;  /* 0x0000a40001587983 */ /* 0x000f280000300800 */
[----:B------:R-:W4:Y:S01]  /*17bd0*/  LDL.LU R89, [R1+0xac] ;  /* 0x0000ac0001597983 */ /* 0x000f220000300800 */
[----:B------:R-:W-:-:S02]  /*17be0*/  IMAD.MOV.U32 R58, RZ, RZ, R64 ;  /* 0x000000ffff3a7224 */ /* 0x000fc400078e0040 */
[----:B------:R-:W-:Y:S01]  /*17bf0*/  IMAD.MOV.U32 R59, RZ, RZ, R66 ;  /* 0x000000ffff3b7224 */ /* 0x000fe200078e0042 */
[----:B------:R-:W-:Y:S01]  /*17c00*/  BAR.SYNC.DEFER_BLOCKING 0x0 ;  /* 0x0000000000007b1d */ /* 0x000fe20000010000 */
[----:B------:R-:W-:Y:S02]  /*17c10*/  IMAD.MOV.U32 R90, RZ, RZ, R65 ;  /* 0x000000ffff5a7224 */ /* 0x000fe400078e0041 */
[----:B------:R-:W-:-:S03]  /*17c20*/  IMAD.MOV.U32 R91, RZ, RZ, R67 ;  /* 0x000000ffff5b7224 */ /* 0x000fc600078e0043 */
[----:B------:R-:W2:Y:S02]  /*17c30*/  LDS.128 R64, [R0] ;  /* 0x0000000000407984 */ /* 0x000ea40000000c00 */
[----:B------:R-:W-:Y:S06]  /*17c40*/  BAR.SYNC.DEFER_BLOCKING 0x0 ;  /* 0x0000000000007b1d */ /* 0x000fec0000010000 */
[----:B---3--:R-:W-:Y:S02]  /*17c50*/  STSM.16.M88.4 [R2], R56 ;  /* 0x0000003802007844 */ /* 0x008fe40000000200 */
[----:B------:R-:W-:Y:S06]  /*17c60*/  BAR.SYNC.DEFER_BLOCKING 0x0 ;  /* 0x0000000000007b1d */ /* 0x000fec0000010000 */
[----:B------:R-:W3:Y:S02]  /*17c70*/  LDS.128 R56, [R0] ;  /* 0x0000000000387984 */ /* 0x000ee40000000c00 */
[----:B------:R-:W-:Y:S06]  /*17c80*/  BAR.SYNC.DEFER_BLOCKING 0x0 ;  /* 0x0000000000007b1d */ /* 0x000fec0000010000 */
[----:B----4-:R4:W-:Y:S04]  /*17c90*/  STSM.16.M88.4 [R2], R88 ;  /* 0x0000005802007844 */ /* 0x0109e80000000200 */
[----:B----4-:R-:W4:Y:S04]  /*17ca0*/  LDL.LU R88, [R1+0xb0] ;  /* 0x0000b00001587983 */ /* 0x010f280000300800 */
[----:B------:R-:W4:Y:S04]  /*17cb0*/  LDL.LU R89, [R1+0xb8] ;  /* 0x0000b80001597983 */ /* 0x000f280000300800 */
[----:B------:R-:W2:Y:S04]  /*17cc0*/  LDL.LU R92, [R1+0xb4] ;  /* 0x0000b400015c7983 */ /* 0x000ea80000300800 */
[----:B------:R-:W2:Y:S01]  /*17cd0*/  LDL.LU R93, [R1+0xbc] ;  /* 0x0000bc00015d7983 */ /* 0x000ea20000300800 */
[----:B------:R-:W-:-:S02]  /*17ce0*/  IMAD.MOV.U32 R90, RZ, RZ, R68 ;  /* 0x000000ffff5a7224 */ /* 0x000fc400078e0044 */
[----:B------:R-:W-:Y:S01]  /*17cf0*/  IMAD.MOV.U32 R91, RZ, RZ, R70 ;  /* 0x000000ffff5b7224 */ /* 0x000fe200078e0046 */
[----:B------:R-:W-:Y:S01]  /*17d00*/  BAR.SYNC.DEFER_BLOCKING 0x0 ;  /* 0x0000000000007b1d */ /* 0x000fe20000010000 */
[----:B------:R-:W-:Y:S02]  /*17d10*/  IMAD.MOV.U32 R94, RZ, RZ, R69 ;  /* 0x000000ffff5e7224 */ /* 0x000fe400078e0045 */
[----:B------:R-:W-:-:S03]  /*17d20*/  IMAD.MOV.U32 R95, RZ, RZ, R71 ;  /* 0x000000ffff5f7224 */ /* 0x000fc600078e0047 */
[----:B------:R-:W3:Y:S02]  /*17d30*/  LDS.128 R68, [R0] ;  /* 0x0000000000447984 */ /* 0x000ee40000000c00 */
[----:B------:R-:W-:Y:S06]  /*17d40*/  BAR.SYNC.DEFER_BLOCKING 0x0 ;  /* 0x0000000000007b1d */ /* 0x000fec0000010000 */
        /* <DEDUP_REMOVED lines=56> */
[----:B------:R-:W4:Y:S01]  /*180d0*/  LDS.128 R108, [R0] ;  /* 0x00000000006c7984 */ /* 0x000f220000000c00 */
[----:B------:R-:W-:-:S02]  /*180e0*/  IMAD.MOV.U32 R106, RZ, RZ, R84 ;  /* 0x000000ffff6a7224 */ /* 0x000fc400078e0054 */
[----:B------:R-:W-:Y:S01]  /*180f0*/  IMAD.MOV.U32 R107, RZ, RZ, R86 ;  /* 0x000000ffff6b7224 */ /* 0x000fe200078e0056 */
[----:B------:R-:W-:Y:S06]  /*18100*/  BAR.SYNC.DEFER_BLOCKING 0x0 ;  /* 0x0000000000007b1d */ /* 0x000fec0000010000 */
[----:B--2---:R2:W-:Y:S04]  /*18110*/  STSM.16.M88.4 [R2], R104 ;  /* 0x0000006802007844 */ /* 0x0045e80000000200 */
[----:B--2---:R-:W2:Y:S04]  /*18120*/  LDL.LU R104, [R1+0xf4] ;  /* 0x0000f40001687983 */ /* 0x004ea80000300800 */
[----:B------:R-:W2:Y:S01]  /*18130*/  LDL.LU R105, [R1+0xfc] ;  /* 0x0000fc0001697983 */ /* 0x000ea20000300800 */
[----:B------:R-:W-:-:S02]  /*18140*/  IMAD.MOV.U32 R106, RZ, RZ, R85 ;  /* 0x000000ffff6a7224 */ /* 0x000fc400078e0055 */
[----:B------:R-:W-:Y:S01]  /*18150*/  IMAD.MOV.U32 R107, RZ, RZ, R87 ;  /* 0x000000ffff6b7224 */ /* 0x000fe200078e0057 */
[----:B------:R-:W-:Y:S06]  /*18160*/  BAR.SYNC.DEFER_BLOCKING 0x0 ;  /* 0x0000000000007b1d */ /* 0x000fec0000010000 */
[----:B------:R-:W3:Y:S04]  /*18170*/  LDL.LU R123, [R1+0x104] ;  /* 0x00010400017b7983 */ /* 0x000ee80000300800 */
[----:B------:R-:W4:Y:S04]  /*18180*/  LDL.LU R125, [R1+0x108] ;  /* 0x00010800017d7983 */ /* 0x000f280000300800 */
[----:B------:R-:W1:Y:S01]  /*18190*/  LDS.128 R84, [R0] ;  /* 0x0000000000547984 */ /* 0x000e620000000c00 */
[----:B------:R-:W-:Y:S06]  /*181a0*/  BAR.SYNC.DEFER_BLOCKING 0x0 ;  /* 0x0000000000007b1d */ /* 0x000fec0000010000 */
[----:B--2---:R2:W-:Y:S04]  /*181b0*/  STSM.16.M88.4 [R2], R104 ;  /* 0x0000006802007844 */ /* 0x0045e80000000200 */
[----:B--2---:R-:W2:Y:S04]  /*181c0*/  LDL.LU R106, [R1+0x100] ;  /* 0x00010000016a7983 */ /* 0x004ea80000300800 */
[----:B------:R-:W3:Y:S01]  /*181d0*/  LDL.LU R107, [R1] ;  /* 0x00000000016b7983 */ /* 0x000ee20000300800 */
[----:B------:R-:W-:Y:S01]  /*181e0*/  VIADD R3, R10, 0x4 ;  /* 0x000000040a037836 */ /* 0x000fe20000000000 */
[----:B------:R-:W-:Y:S04]  /*181f0*/  BAR.SYNC.DEFER_BLOCKING 0x0 ;  /* 0x0000000000007b1d */ /* 0x000fe80000010000 */
[----:B------:R-:W-:-:S02]  /*18200*/  ISETP.LT.AND P3, PT, R3, UR5, !P0 ;  /* 0x0000000503007c0c */ /* 0x000fc4000c761270 */
[----:B------:R-:W-:Y:S02]  /*18210*/  ULDC UR5, c[0x0][0x244] ;  /* 0x0000910000057ab9 */ /* 0x000fe40000000800 */
[----:B------:R-:W-:Y:S01]  /*18220*/  IMAD R11, R8, UR5, RZ ;  /* 0x00000005080b7c24 */ /* 0x000fe2000f8e02ff */
[----:B------:R-:W-:Y:S01]  /*18230*/  ULDC UR5, c[0x0][0x22c] ;  /* 0x00008b0000057ab9 */ /* 0x000fe20000000800 */
[----:B------:R-:W-:-:S03]  /*18240*/  IMAD R9, R10, UR4, RZ ;  /* 0x000000040a097c24 */ /* 0x000fc6000f8e02ff */
[----:B------:R-:W-:-:S04]  /*18250*/  LEA R3, P6, R11, UR6, 0x2 ;  /* 0x000000060b037c11 */ /* 0x000fc8000f8c10ff */
[----:B------:R-:W-:Y:S02]  /*18260*/  LEA.HI.X.SX32 R11, R11, UR7, 0x2, P6 ;  /* 0x000000070b0b7c11 */ /* 0x000fe4000b0f16ff */
[C---:B------:R-:W-:Y:S01]  /*18270*/  LEA R8, P6, R9.reuse, R3, 0x2 ;  /* 0x0000000309087211 */ /* 0x040fe200078c10ff */
[----:B------:R-:W-:-:S03]  /*18280*/  VIADD R124, R9, UR4 ;  /* 0x00000004097c7c36 */ /* 0x000fc60008000000 */
[----:B------:R-:W-:Y:S01]  /*18290*/  LEA.HI.X.SX32 R9, R9, R11, 0x2, P6 ;  /* 0x0000000b09097211 */ /* 0x000fe200030f16ff */
[----:B------:R-:W-:Y:S01]  /*182a0*/  VIADD R2, R10, 0x5 ;  /* 0x000000050a027836 */ /* 0x000fe20000000000 */
[----:B------:R-:W-:-:S04]  /*182b0*/  LEA R104, P6, R124, R3, 0x2 ;  /* 0x000000037c687211 */ /* 0x000fc800078c10ff */
[----:B------:R-:W-:Y:S01]  /*182c0*/  LEA.HI.X.SX32 R105, R124, R11, 0x2, P6 ;  /* 0x0000000b7c697211 */ /* 0x000fe200030f16ff */
[----:B--2---:R2:W-:Y:S01]  /*182d0*/  @P2 STG.E desc[UR60][R8.64], R106 ;  /* 0x0000006a08002986 */ /* 0x0045e2000c10193c */
[----:B------:R-:W-:Y:S01]  /*182e0*/  ISETP.LT.AND P2, PT, R2, UR5, !P0 ;  /* 0x0000000502007c0c */ /* 0x000fe2000c741270 */
[----:B------:R-:W-:Y:S01]  /*182f0*/  ULDC UR5, c[0x0][0x22c] ;  /* 0x00008b0000057ab9 */ /* 0x000fe20000000800 */
[----:B--2---:R-:W-:Y:S01]  /*18300*/  VIADD R9, R124, UR4 ;  /* 0x000000047c097c36 */ /* 0x004fe20008000000 */
[----:B---3--:R2:W-:Y:S03]  /*18310*/  @P1 STG.E desc[UR60][R104.64], R107 ;  /* 0x0000006b68001986 */ /* 0x0085e6000c10193c */
[C---:B------:R-:W-:Y:S01]  /*18320*/  VIADD R2, R9.reuse, UR4 ;  /* 0x0000000409027c36 */ /* 0x040fe20008000000 */
[C---:B------:R-:W-:Y:S01]  /*18330*/  LEA R8, P6, R9.reuse, R3, 0x2 ;  /* 0x0000000309087211 */ /* 0x040fe200078c10ff */
[----:B------:R-:W-:Y:S01]  /*18340*/  VIADD R106, R10, 0x6 ;  /* 0x000000060a6a7836 */ /* 0x000fe20000000000 */
[----:B------:R-:W3:Y:S02]  /*18350*/  LDL.LU R124, [R1+0x10] ;  /* 0x00001000017c7983 */ /* 0x000ee40000300800 */
[----:B------:R-:W-:-:S02]  /*18360*/  LEA.HI.X.SX32 R9, R9, R11, 0x2, P6 ;  /* 0x0000000b09097211 */ /* 0x000fc400030f16ff */
[----:B--2---:R-:W-:Y:S02]  /*18370*/  LEA R104, P6, R2, R3, 0x2 ;  /* 0x0000000302687211 */ /* 0x004fe400078c10ff */
[----:B------:R-:W-:Y:S01]  /*18380*/  ISETP.LT.AND P1, PT, R106, UR5, !P0 ;  /* 0x000000056a007c0c */ /* 0x000fe2000c721270 */
[C---:B------:R-:W-:Y:S01]  /*18390*/  VIADD R106, R2.reuse, UR4 ;  /* 0x00000004026a7c36 */ /* 0x040fe20008000000 */
[----:B------:R-:W-:Y:S01]  /*183a0*/  LEA.HI.X.SX32 R105, R2, R11, 0x2, P6 ;  /* 0x0000000b02697211 */ /* 0x000fe200030f16ff */
[----:B------:R2:W-:Y:S01]  /*183b0*/  @P5 STG.E desc[UR60][R8.64], R123 ;  /* 0x0000007b08005986 */ /* 0x0005e2000c10193c */
[----:B------:R-:W-:Y:S01]  /*183c0*/  VIADD R107, R10, 0x7 ;  /* 0x000000070a6b7836 */ /* 0x000fe20000000000 */
[----:B------:R-:W-:Y:S02]  /*183d0*/  ULDC UR5, c[0x0][0x22c] ;  /* 0x00008b0000057ab9 */ /* 0x000fe40000000800 */
[----:B------:R-:W4:Y:S01]  /*183e0*/  LDL.LU R2, [R1+0x4] ;  /* 0x0000040001027983 */ /* 0x000f220000300800 */
[----:B--2---:R-:W-:-:S03]  /*183f0*/  LEA R8, P6, R106, R3, 0x2 ;  /* 0x000000036a087211 */ /* 0x004fc600078c10ff */
[----:B------:R-:W2:Y:S01]  /*18400*/  LDL.LU R123, [R1+0x77c] ;  /* 0x00077c00017b7983 */ /* 0x000ea20000300800 */
[----:B------:R-:W-:Y:S02]  /*18410*/  LEA.HI.X.SX32 R9, R106, R11, 0x2, P6 ;  /* 0x0000000b6a097211 */ /* 0x000fe400030f16ff */
[----:B------:R-:W-:Y:S01]  /*18420*/  ISETP.LT.AND P5, PT, R107, UR5, !P0 ;  /* 0x000000056b007c0c */ /* 0x000fe2000c7a1270 */
[----:B------:R-:W-:Y:S01]  /*18430*/  ULDC UR5, c[0x0][0x22c] ;  /* 0x00008b0000057ab9 */ /* 0x000fe20000000800 */
[----:B------:R-:W3:Y:S04]  /*18440*/  LDL.LU R107, [R1+0xc] ;  /* 0x00000c00016b7983 */ /* 0x000ee80000300800 */
[----:B----4-:R4:W-:Y:S04]  /*18450*/  @P4 STG.E desc[UR60][R104.64], R2 ;  /* 0x0000000268004986 */ /* 0x0109e8000c10193c */
[----:B------:R1:W-:Y:S01]  /*18460*/  @P3 STG.E desc[UR60][R8.64], R125 ;  /* 0x0000007d08003986 */ /* 0x0003e2000c10193c */
[----:B----4-:R-:W-:-:S03]  /*18470*/  VIADD R105, R10, 0x8 ;  /* 0x000000080a697836 */ /* 0x010fc60000000000 */
[----:B-1----:R-:W4:Y:S01]  /*18480*/  LDL.LU R125, [R1+0x778] ;  /* 0x00077800017d7983 */ /* 0x002f220000300800 */
[----:B------:R-:W-:-:S03]  /*18490*/  VIADD R2, R106, UR4 ;  /* 0x000000046a027c36 */ /* 0x000fc60008000000 */
[----:B------:R-:W2:Y:S01]  /*184a0*/  LDL.LU R9, [R1+0x8] ;  /* 0x0000080001097983 */ /* 0x000ea20000300800 */
[----:B------:R-:W-:Y:S01]  /*184b0*/  VIADD R106, R10, 0x9 ;  /* 0x000000090a6a7836 */ /* 0x000fe20000000000 */
[----:B------:R-:W-:Y:S01]  /*184c0*/  ISETP.LT.AND P4, PT, R105, UR5, !P0 ;  /* 0x0000000569007c0c */ /* 0x000fe2000c781270 */
[----:B------:R-:W-:-:S03]  /*184d0*/  ULDC UR5, c[0x0][0x22c] ;  /* 0x00008b0000057ab9 */ /* 0x000fc60000000800 */
[----:B------:R-:W-:Y:S01]  /*184e0*/  ISETP.LT.AND P3, PT, R106, UR5, !P0 ;  /* 0x000000056a007c0c */ /* 0x000fe2000c761270 */
[----:B------:R-:W-:Y:S01]  /*184f0*/  VIADD R8, R10, 0xa ;  /* 0x0000000a0a087836 */ /* 0x000fe20000000000 */
[----:B------:R-:W3:Y:S01]  /*18500*/  LDL.LU R106, [R1+0x10c] ;  /* 0x00010c00016a7983 */ /* 0x000ee20000300800 */
[----:B------:R-:W-:Y:S01]  /*18510*/  LEA R104, P6, R2, R3, 0x2 ;  /* 0x0000000302687211 */ /* 0x000fe200078c10ff */
[----:B------:R-:W-:-:S03]  /*18520*/  ULDC UR5, c[0x0][0x22c] ;  /* 0x00008b0000057ab9 */ /* 0x000fc60000000800 */
[C---:B------:R-:W-:Y:S01]  /*18530*/  LEA.HI.X.SX32 R105, R2.reuse, R11, 0x2, P6 ;  /* 0x0000000b02697211 */ /* 0x040fe200030f16ff */
[----:B------:R-:W-:-:S04]  /*18540*/  VIADD R2, R2, UR4 ;  /* 0x0000000402027c36 */ /* 0x000fc80008000000 */
[----:B--2---:R1:W-:Y:S02]  /*18550*/  @P2 STG.E desc[UR60][R104.64], R9 ;  /* 0x0000000968002986 */ /* 0x0043e4000c10193c */
[C---:B-1----:R-:W-:Y:S01]  /*18560*/  LEA R104, P2, R2.reuse, R3, 0x2 ;  /* 0x0000000302687211 */ /* 0x042fe200078410ff */
[----:B------:R-:W-:-:S03]  /*18570*/  VIADD R9, R2, UR4 ;  /* 0x0000000402097c36 */ /* 0x000fc60008000000 */
[----:B------:R-:W-:Y:S01]  /*18580*/  LEA.HI.X.SX32 R105, R2, R11, 0x2, P2 ;  /* 0x0000000b02697211 */ /* 0x000fe200010f16ff */
[----:B------:R-:W-:Y:S01]  /*18590*/  VIADD R2, R10, 0xb ;  /* 0x0000000b0a027836 */ /* 0x000fe20000000000 */
[----:B------:R-:W-:Y:S01]  /*185a0*/  ISETP.LT.AND P2, PT, R8, UR5, !P0 ;  /* 0x0000000508007c0c */ /* 0x000fe2000c741270 */
[----:B------:R-:W-:Y:S01]  /*185b0*/  ULDC UR5, c[0x0][0x22c] ;  /* 0x00008b0000057ab9 */ /* 0x000fe20000000800 */
[C---:B------:R-:W-:Y:S01]  /*185c0*/  LEA R8, P6, R9.reuse, R3, 0x2 ;  /* 0x0000000309087211 */ /* 0x040fe200078c10ff */
[----:B---3--:R1:W-:Y:S01]  /*185d0*/  @P1 STG.E desc[UR60][R104.64], R106 ;  /* 0x0000006a68001986 */ /* 0x0083e2000c10193c */
[----:B------:R-:W-:Y:S01]  /*185e0*/  ISETP.LT.AND P1, PT, R2, UR5, !P0 ;  /* 0x0000000502007c0c */ /* 0x000fe2000c721270 */
[C---:B------:R-:W-:Y:S01]  /*185f0*/  VIADD R2, R9.reuse, UR4 ;  /* 0x0000000409027c36 */ /* 0x040fe20008000000 */
[----:B------:R-:W-:Y:S01]  /*18600*/  LEA.HI.X.SX32 R9, R9, R11, 0x2, P6 ;  /* 0x0000000b09097211 */ /* 0x000fe200030f16ff */
[----:B------:R-:W-:-:S04]  /*18610*/  ULDC UR5, c[0x0][0x22c] ;  /* 0x00008b0000057ab9 */ /* 0x000fc80000000800 */
[----:B------:R2:W-:Y:S01]  /*18620*/  @P5 STG.E desc[UR60][R8.64], R107 ;  /* 0x0000006b08005986 */ /* 0x0005e2000c10193c */
[----:B-1----:R-:W-:Y:S01]  /*18630*/  VIADD R105, R10, 0xc ;  /* 0x0000000c0a697836 */ /* 0x002fe20000000000 */
[C---:B------:R-:W-:Y:S01]  /*18640*/  LEA R104, P6, R2.reuse, R3, 0x2 ;  /* 0x0000000302687211 */ /* 0x040fe200078c10ff */
[----:B------:R-:W-:-:S03]  /*18650*/  VIADD R106, R2, UR4 ;  /* 0x00000004026a7c36 */ /* 0x000fc60008000000 */
[----:B------:R-:W-:Y:S01]  /*18660*/  ISETP.LT.AND P5, PT, R105, UR5, !P0 ;  /* 0x0000000569007c0c */ /* 0x000fe2000c7a1270 */
[----:B------:R-:W-:Y:S01]  /*18670*/  ULDC UR5, c[0x0][0x22c] ;  /* 0x00008b0000057ab9 */ /* 0x000fe20000000800 */
[----:B------:R-:W-:Y:S01]  /*18680*/  LEA.HI.X.SX32 R105, R2, R11, 0x2, P6 ;  /* 0x0000000b02697211 */ /* 0x000fe200030f16ff */
[C---:B------:R-:W-:Y:S01]  /*18690*/  VIADD R2, R106.reuse, UR4 ;  /* 0x000000046a027c36 */ /* 0x040fe20008000000 */
[----:B--2---:R-:W-:-:S03]  /*186a0*/  LEA R8, P6, R106, R3, 0x2 ;  /* 0x000000036a087211 */ /* 0x004fc600078c10ff */
[----:B------:R1:W-:Y:S01]  /*186b0*/  @P4 STG.E desc[UR60][R104.64], R124 ;  /* 0x0000007c68004986 */ /* 0x0003e2000c10193c */
[----:B------:R-:W-:Y:S01]  /*186c0*/  LEA.HI.X.SX32 R9, R106, R11, 0x2, P6 ;  /* 0x0000000b6a097211 */ /* 0x000fe200030f16ff */
[C---:B------:R-:W-:Y:S01]  /*186d0*/  VIADD R106, R2.reuse, UR4 ;  /* 0x00000004026a7c36 */ /* 0x040fe20008000000 */
[----:B-1----:R-:W-:-:S04]  /*186e0*/  LEA R104, P6, R2, R3, 0x2 ;  /* 0x0000000302687211 */ /* 0x002fc800078c10ff */
[----:B------:R-:W-:Y:S01]  /*186f0*/  LEA.HI.X.SX32 R105, R2, R11, 0x2, P6 ;  /* 0x0000000b02697211 */ /* 0x000fe200030f16ff */
[----:B------:R1:W-:Y:S04]  /*18700*/  @P3 STG.E desc[UR60][R8.64], R120 ;  /* 0x0000007808003986 */ /* 0x0003e8000c10193c */
[----:B----4-:R2:W-:Y:S01]  /*18710*/  @P2 STG.E desc[UR60][R104.64], R125 ;  /* 0x0000007d68002986 */ /* 0x0105e2000c10193c */
[----:B-1----:R-:W-:-:S03]  /*18720*/  LEA R8, P6, R106, R3, 0x2 ;  /* 0x000000036a087211 */ /* 0x002fc600078c10ff */
[----:B--2---:R-:W2:Y:S01]  /*18730*/  LDL.LU R105, [R1+0x18] ;  /* 0x0000180001697983 */ /* 0x004ea20000300800 */
[----:B------:R-:W-:-:S05]  /*18740*/  LEA.HI.X.SX32 R9, R106, R11, 0x2, P6 ;  /* 0x0000000b6a097211 */ /* 0x000fca00030f16ff */
[----:B------:R1:W-:Y:S04]  /*18750*/  @P1 STG.E desc[UR60][R8.64], R121 ;  /* 0x0000007908001986 */ /* 0x0003e8000c10193c */
[----:B-1----:R-:W3:Y:S01]  /*18760*/  LDL.LU R121, [R1+0x1c] ;  /* 0x00001c0001797983 */ /* 0x002ee20000300800 */
[----:B------:R-:W-:-:S05]  /*18770*/  VIADD R107, R10, 0xd ;  /* 0x0000000d0a6b7836 */ /* 0x000fca0000000000 */
[----:B------:R-:W-:Y:S01]  /*18780*/  ISETP.LT.AND P4, PT, R107, UR5, !P0 ;  /* 0x000000056b007c0c */ /* 0x000fe2000c781270 */
[C---:B------:R-:W-:Y:S01]  /*18790*/  VIADD R107, R10.reuse, 0xe ;  /* 0x0000000e0a6b7836 */ /* 0x040fe20000000000 */
[----:B------:R-:W-:Y:S01]  /*187a0*/  ULDC UR5, c[0x0][0x22c] ;  /* 0x00008b0000057ab9 */ /* 0x000fe20000000800 */
[----:B------:R-:W-:Y:S02]  /*187b0*/  VIADD R2, R10, 0xf ;  /* 0x0000000f0a027836 */ /* 0x000fe40000000000 */
[----:B------:R-:W-:Y:S01]  /*187c0*/  VIADD R106, R106, UR4 ;  /* 0x000000046a6a7c36 */ /* 0x000fe20008000000 */
[----:B------:R-:W-:Y:S01]  /*187d0*/  ISETP.LT.AND P3, PT, R107, UR5, !P0 ;  /* 0x000000056b007c0c */ /* 0x000fe2000c761270 */
[----:B------:R-:W-:Y:S02]  /*187e0*/  ULDC UR5, c[0x0][0x22c] ;  /* 0x00008b0000057ab9 */ /* 0x000fe40000000800 */
[----:B------:R-:W-:Y:S01]  /*187f0*/  ISETP.LT.AND P2, PT, R2, UR5, !P0 ;  /* 0x0000000502007c0c */ /* 0x000fe2000c741270 */
[C---:B------:R-:W-:Y:S01]  /*18800*/  VIADD R120, R106.reuse, UR4 ;  /* 0x000000046a787c36 */ /* 0x040fe20008000000 */
[----:B------:R-:W-:Y:S01]  /*18810*/  LEA R124, P1, R106, R3, 0x2 ;  /* 0x000000036a7c7211 */ /* 0x000fe200078210ff */
[----:B------:R-:W-:Y:S01]  /*18820*/  VIADD R2, R10, 0x10 ;  /* 0x000000100a027836 */ /* 0x000fe20000000000 */
[----:B------:R-:W-:-:S02]  /*18830*/  ULDC UR5, c[0x0][0x22c] ;  /* 0x00008b0000057ab9 */ /* 0x000fc40000000800 */
[----:B------:R-:W-:Y:S02]  /*18840*/  LEA.HI.X.SX32 R125, R106, R11, 0x2, P1 ;  /* 0x0000000b6a7d7211 */ /* 0x000fe400008f16ff */
[C---:B------:R-:W-:Y:S01]  /*18850*/  LEA R106, P6, R120.reuse, R3, 0x2 ;  /* 0x00000003786a7211 */ /* 0x040fe200078c10ff */
[----:B------:R-:W-:Y:S01]  /*18860*/  VIADD R104, R120, UR4 ;  /* 0x0000000478687c36 */ /* 0x000fe20008000000 */
[----:B------:R-:W-:Y:S01]  /*18870*/  ISETP.LT.AND P1, PT, R2, UR5, !P0 ;  /* 0x0000000502007c0c */ /* 0x000fe2000c721270 */
[----:B------:R-:W-:Y:S01]  /*18880*/  VIADD R2, R10, 0x11 ;  /* 0x000000110a027836 */ /* 0x000fe20000000000 */
[----:B------:R-:W-:Y:S01]  /*18890*/  LEA.HI.X.SX32 R107, R120, R11, 0x2, P6 ;  /* 0x0000000b786b7211 */ /* 0x000fe200030f16ff */
[----:B------:R-:W-:Y:S01]  /*188a0*/  ULDC UR5, c[0x0][0x22c] ;  /* 0x00008b0000057ab9 */ /* 0x000fe20000000800 */
[----:B------:R-:W-:Y:S01]  /*188b0*/  VIADD R9, R10, 0x12 ;  /* 0x000000120a097836 */ /* 0x000fe20000000000 */
[----:B------:R-:W-:Y:S01]  /*188c0*/  LEA R8, P6, R104, R3, 0x2 ;  /* 0x0000000368087211 */ /* 0x000fe200078c10ff */
[----:B------:R-:W-:Y:S01]  /*188d0*/  VIADD R120, R10, 0x13 ;  /* 0x000000130a787836 */ /* 0x000fe20000000000 */
[----:B--2---:R1:W-:Y:S01]  /*188e0*/  @P5 STG.E desc[UR60][R124.64], R105 ;  /* 0x000000697c005986 */ /* 0x0043e2000c10193c */
[----:B------:R-:W-:Y:S01]  /*188f0*/  ISETP.LT.AND P5, PT, R2, UR5, !P0 ;  /* 0x0000000502007c0c */ /* 0x000fe2000c7a1270 */
[----:B------:R-:W-:Y:S01]  /*18900*/  ULDC UR5, c[0x0][0x22c] ;  /* 0x00008b0000057ab9 */ /* 0x000fe20000000800 */
[C---:B------:R-:W-:Y:S01]  /*18910*/  VIADD R2, R104.reuse, UR4 ;  /* 0x0000000468027c36 */ /* 0x040fe20008000000 */
[----:B------:R2:W-:Y:S01]  /*18920*/  @P4 STG.E desc[UR60][R106.64], R122 ;  /* 0x0000007a6a004986 */ /* 0x0005e2000c10193c */
[----:B------:R-:W-:Y:S01]  /*18930*/  ISETP.LT.AND P4, PT, R9, UR5, !P0 ;  /* 0x0000000509007c0c */ /* 0x000fe2000c781270 */
[----:B------:R-:W-:Y:S01]  /*18940*/  ULDC UR5, c[0x0][0x22c] ;  /* 0x00008b0000057ab9 */ /* 0x000fe20000000800 */
[----:B------:R-:W-:-:S02]  /*18950*/  LEA.HI.X.SX32 R9, R104, R11, 0x2, P6 ;  /* 0x0000000b68097211 */ /* 0x000fc400030f16ff */
[C---:B------:R-:W-:Y:S01]  /*18960*/  LEA R104, P6, R2.reuse, R3, 0x2 ;  /* 0x0000000302687211 */ /* 0x040fe200078c10ff */
[----:B-1----:R-:W-:-:S03]  /*18970*/  VIADD R124, R2, UR4 ;  /* 0x00000004027c7c36 */ /* 0x002fc60008000000 */
[----:B------:R-:W-:Y:S01]  /*18980*/  LEA.HI.X.SX32 R105, R2, R11, 0x2, P6 ;  /* 0x0000000b02697211 */ /* 0x000fe200030f16ff */
[----:B--2---:R-:W-:Y:S01]  /*18990*/  VIADD R122, R124, UR4 ;  /* 0x000000047c7a7c36 */ /* 0x004fe20008000000 */
[----:B---3--:R1:W-:Y:S01]  /*189a0*/  @P3 STG.E desc[UR60][R8.64], R121 ;  /* 0x0000007908003986 */ /* 0x0083e2000c10193c */
[----:B------:R-:W-:Y:S01]  /*189b0*/  ISETP.LT.AND P3, PT, R120, UR5, !P0 ;  /* 0x0000000578007c0c */ /* 0x000fe2000c761270 */
[----:B------:R-:W-:Y:S01]  /*189c0*/  VIADD R2, R10, 0x14 ;  /* 0x000000140a027836 */ /* 0x000fe20000000000 */
[----:B------:R-:W-:Y:S01]  /*189d0*/  LEA R120, P6, R124, R3, 0x2 ;  /* 0x000000037c787211 */ /* 0x000fe200078c10ff */
[----:B------:R-:W-:Y:S01]  /*189e0*/  ULDC UR5, c[0x0][0x22c] ;  /* 0x00008b0000057ab9 */ /* 0x000fe20000000800 */
[----:B------:R2:W-:Y:S02]  /*189f0*/  @P2 STG.E desc[UR60][R104.64], R123 ;  /* 0x0000007b68002986 */ /* 0x0005e4000c10193c */
[----:B------:R-:W-:Y:S02]  /*18a00*/  ISETP.LT.AND P2, PT, R2, UR5, !P0 ;  /* 0x0000000502007c0c */ /* 0x000fe4000c741270 */
[----:B-1----:R-:W-:Y:S01]  /*18a10*/  LEA.HI.X.SX32 R121, R124, R11, 0x2, P6 ;  /* 0x0000000b7c797211 */ /* 0x002fe200030f16ff */
[----:B------:R-:W-:Y:S01]  /*18a20*/  VIADD R2, R10, 0x15 ;  /* 0x000000150a027836 */ /* 0x000fe20000000000 */
[----:B------:R-:W-:Y:S01]  /*18a30*/  LEA R106, P6, R122, R3, 0x2 ;  /* 0x000000037a6a7211 */ /* 0x000fe200078c10ff */
[----:B------:R-:W-:-:S03]  /*18a40*/  ULDC UR5, c[0x0][0x22c] ;  /* 0x00008b0000057ab9 */ /* 0x000fc60000000800 */
[C---:B------:R-:W-:Y:S01]  /*18a50*/  LEA.HI.X.SX32 R107, R122.reuse, R11, 0x2, P6 ;  /* 0x0000000b7a6b7211 */ /* 0x040fe200030f16ff */
[----:B------:R-:W-:Y:S01]  /*18a60*/  VIADD R122, R122, UR4 ;  /* 0x000000047a7a7c36 */ /* 0x000fe20008000000 */
[----:B------:R-:W-:Y:S01]  /*18a70*/  @P1 STG.E desc[UR60][R120.64], R116 ;  /* 0x0000007478001986 */ /* 0x000fe2000c10193c */
[----:B------:R-:W-:Y:S01]  /*18a80*/  ISETP.LT.AND P1, PT, R2, UR5, !P0 ;  /* 0x0000000502007c0c */ /* 0x000fe2000c721270 */
[----:B------:R-:W-:Y:S01]  /*18a90*/  VIADD R2, R10, 0x16 ;  /* 0x000000160a027836 */ /* 0x000fe20000000000 */
[----:B------:R-:W-:Y:S01]  /*18aa0*/  ULDC UR5, c[0x0][0x22c] ;  /* 0x00008b0000057ab9 */ /* 0x000fe20000000800 */
[----:B------:R1:W-:Y:S01]  /*18ab0*/  @P5 STG.E desc[UR60][R106.64], R112 ;  /* 0x000000706a005986 */ /* 0x0003e2000c10193c */
[C---:B--2---:R-:W-:Y:S01]  /*18ac0*/  LEA R104, P5, R122.reuse, R3, 0x2 ;  /* 0x000000037a687211 */ /* 0x044fe200078a10ff */
[----:B------:R-:W-:-:S03]  /*18ad0*/  VIADD R124, R122, UR4 ;  /* 0x000000047a7c7c36 */ /* 0x000fc60008000000 */
[----:B------:R-:W-:Y:S02]  /*18ae0*/  LEA.HI.X.SX32 R105, R122, R11, 0x2, P5 ;  /* 0x0000000b7a697211 */ /* 0x000fe400028f16ff */
[----:B------:R-:W-:Y:S01]  /*18af0*/  ISETP.LT.AND P5, PT, R2, UR5, !P0 ;  /* 0x0000000502007c0c */ /* 0x000fe2000c7a1270 */
[----:B------:R-:W-:Y:S01]  /*18b00*/  VIADD R2, R10, 0x17 ;  /* 0x000000170a027836 */ /* 0x000fe20000000000 */
[C---:B------:R-:W-:Y:S01]  /*18b10*/  LEA R8, P6, R124.reuse, R3, 0x2 ;  /* 0x000000037c087211 */ /* 0x040fe200078c10ff */
[----:B------:R-:W-:Y:S01]  /*18b20*/  ULDC UR5, c[0x0][0x22c] ;  /* 0x00008b0000057ab9 */ /* 0x000fe20000000800 */
[C---:B-1----:R-:W-:Y:S01]  /*18b30*/  VIADD R112, R124.reuse, UR4 ;  /* 0x000000047c707c36 */ /* 0x042fe20008000000 */
[----:B------:R1:W-:Y:S01]  /*18b40*/  @P4 STG.E desc[UR60][R104.64], R117 ;  /* 0x0000007568004986 */ /* 0x0003e2000c10193c */
[----:B------:R-:W-:Y:S02]  /*18b50*/  LEA.HI.X.SX32 R9, R124, R11, 0x2, P6 ;  /* 0x0000000b7c097211 */ /* 0x000fe400030f16ff */
[----:B------:R-:W-:Y:S01]  /*18b60*/  ISETP.LT.AND P4, PT, R2, UR5, !P0 ;  /* 0x0000000502007c0c */ /* 0x000fe2000c781270 */
[C---:B------:R-:W-:Y:S01]  /*18b70*/  VIADD R120, R112.reuse, UR4 ;  /* 0x0000000470787c36 */ /* 0x040fe20008000000 */
[----:B------:R-:W-:Y:S01]  /*18b80*/  LEA R106, P6, R112, R3, 0x2 ;  /* 0x00000003706a7211 */ /* 0x000fe200078c10ff */
[----:B------:R-:W-:Y:S01]  /*18b90*/  VIADD R2, R10, 0x18 ;  /* 0x000000180a027836 */ /* 0x000fe20000000000 */
[----:B------:R-:W-:Y:S01]  /*18ba0*/  ULDC UR5, c[0x0][0x22c] ;  /* 0x00008b0000057ab9 */ /* 0x000fe20000000800 */
[----:B------:R2:W-:Y:S01]  /*18bb0*/  @P3 STG.E desc[UR60][R8.64], R113 ;  /* 0x0000007108003986 */ /* 0x0005e2000c10193c */
[----:B------:R-:W-:Y:S01]  /*18bc0*/  LEA.HI.X.SX32 R107, R112, R11, 0x2, P6 ;  /* 0x0000000b706b7211 */ /* 0x000fe200030f16ff */
[C---:B------:R-:W-:Y:S01]  /*18bd0*/  VIADD R112, R120.reuse, UR4 ;  /* 0x0000000478707c36 */ /* 0x040fe20008000000 */
[----:B------:R-:W-:-:S02]  /*18be0*/  LEA R116, P6, R120, R3, 0x2 ;  /* 0x0000000378747211 */ /* 0x000fc400078c10ff */
[----:B------:R-:W-:Y:S01]  /*18bf0*/  ISETP.LT.AND P3, PT, R2, UR5, !P0 ;  /* 0x0000000502007c0c */ /* 0x000fe2000c761270 */
[----:B------:R-:W-:Y:S01]  /*18c00*/  VIADD R2, R10, 0x19 ;  /* 0x000000190a027836 */ /* 0x000fe20000000000 */
[----:B-1----:R-:W-:Y:S01]  /*18c10*/  LEA.HI.X.SX32 R117, R120, R11, 0x2, P6 ;  /* 0x0000000b78757211 */ /* 0x002fe200030f16ff */
[----:B------:R-:W-:Y:S01]  /*18c20*/  ULDC UR5, c[0x0][0x22c] ;  /* 0x00008b0000057ab9 */ /* 0x000fe20000000800 */
[C---:B------:R-:W-:Y:S01]  /*18c30*/  LEA R104, P6, R112.reuse, R3, 0x2 ;  /* 0x0000000370687211 */ /* 0x040fe200078c10ff */
[----:B------:R-:W-:Y:S01]  /*18c40*/  VIADD R120, R112, UR4 ;  /* 0x0000000470787c36 */ /* 0x000fe20008000000 */
[----:B------:R1:W-:Y:S01]  /*18c50*/  @P2 STG.E desc[UR60][R106.64], R118 ;  /* 0x000000766a002986 */ /* 0x0003e2000c10193c */
[----:B------:R-:W-:Y:S01]  /*18c60*/  ISETP.LT.AND P2, PT, R2, UR5, !P0 ;  /* 0x0000000502007c0c */ /* 0x000fe2000c741270 */
[----:B------:R-:W-:Y:S01]  /*18c70*/  VIADD R2, R10, 0x1a ;  /* 0x0000001a0a027836 */ /* 0x000fe20000000000 */
[----:B------:R-:W-:Y:S01]  /*18c80*/  LEA.HI.X.SX32 R105, R112, R11, 0x2, P6 ;  /* 0x0000000b70697211 */ /* 0x000fe200030f16ff */
[----:B------:R-:W-:Y:S01]  /*18c90*/  ULDC UR5, c[0x0][0x22c] ;  /* 0x00008b0000057ab9 */ /* 0x000fe20000000800 */
[----:B--2---:R-:W-:Y:S01]  /*18ca0*/  LEA R8, P6, R120, R3, 0x2 ;  /* 0x0000000378087211 */ /* 0x004fe200078c10ff */
[----:B------:R2:W-:Y:S01]  /*18cb0*/  @P1 STG.E desc[UR60][R116.64], R114 ;  /* 0x0000007274001986 */ /* 0x0005e2000c10193c */
[----:B------:R-:W-:Y:S01]  /*18cc0*/  ISETP.LT.AND P1, PT, R2, UR5, !P0 ;  /* 0x0000000502007c0c */ /* 0x000fe2000c721270 */
[----:B------:R-:W-:Y:S01]  /*18cd0*/  VIADD R2, R10, 0x1b ;  /* 0x0000001b0a027836 */ /* 0x000fe20000000000 */
[C---:B------:R-:W-:Y:S01]  /*18ce0*/  LEA.HI.X.SX32 R9, R120.reuse, R11, 0x2, P6 ;  /* 0x0000000b78097211 */ /* 0x040fe200030f16ff */
[----:B------:R-:W-:Y:S01]  /*18cf0*/  VIADD R120, R120, UR4 ;  /* 0x0000000478787c36 */ /* 0x000fe20008000000 */
[----:B------:R-:W-:Y:S01]  /*18d00*/  ULDC UR5, c[0x0][0x22c] ;  /* 0x00008b0000057ab9 */ /* 0x000fe20000000800 */
[----:B------:R3:W-:Y:S01]  /*18d10*/  @P5 STG.E desc[UR60][R104.64], R119 ;  /* 0x0000007768005986 */ /* 0x0007e2000c10193c */
[----:B------:R-:W-:Y:S01]  /*18d20*/  ISETP.LT.AND P5, PT, R2, UR5, !P0 ;  /* 0x0000000502007c0c */ /* 0x000fe2000c7a1270 */
[----:B------:R-:W-:Y:S01]  /*18d30*/  VIADD R2, R10, 0x1c ;  /* 0x0000001c0a027836 */ /* 0x000fe20000000000 */
[----:B------:R-:W-:Y:S01]  /*18d40*/  ULDC UR5, c[0x0][0x22c] ;  /* 0x00008b0000057ab9 */ /* 0x000fe20000000800 */
[----:B------:R4:W-:Y:S01]  /*18d50*/  @P4 STG.E desc[UR60][R8.64], R115 ;  /* 0x0000007308004986 */ /* 0x0009e2000c10193c */
[C---:B-1----:R-:W-:Y:S01]  /*18d60*/  LEA R106, P4, R120.reuse, R3, 0x2 ;  /* 0x00000003786a7211 */ /* 0x042fe200078810ff */
[----:B------:R-:W-:-:S03]  /*18d70*/  VIADD R112, R120, UR4 ;  /* 0x0000000478707c36 */ /* 0x000fc60008000000 */
[----:B------:R-:W-:Y:S01]  /*18d80*/  LEA.HI.X.SX32 R107, R120, R11, 0x2, P4 ;  /* 0x0000000b786b7211 */ /* 0x000fe200020f16ff */
[----:B--2---:R-:W-:Y:S01]  /*18d90*/  VIADD R114, R112, UR4 ;  /* 0x0000000470727c36 */ /* 0x004fe20008000000 */
[----:B------:R-:W-:Y:S01]  /*18da0*/  ISETP.LT.AND P4, PT, R2, UR5, !P0 ;  /* 0x0000000502007c0c */ /* 0x000fe2000c781270 */
[----:B------:R-:W-:Y:S01]  /*18db0*/  VIADD R2, R10, 0x1d ;  /* 0x0000001d0a027836 */ /* 0x000fe20000000000 */
[C---:B---3--:R-:W-:Y:S01]  /*18dc0*/  LEA R104, P6, R112.reuse, R3, 0x2 ;  /* 0x0000000370687211 */ /* 0x048fe200078c10ff */
[----:B------:R-:W-:Y:S01]  /*18dd0*/  ULDC UR5, c[0x0][0x22c] ;  /* 0x00008b0000057ab9 */ /* 0x000fe20000000800 */
[----:B------:R1:W-:Y:S02]  /*18de0*/  @P3 STG.E desc[UR60][R106.64], R4 ;  /* 0x000000046a003986 */ /* 0x0003e4000c10193c */
[----:B------:R-:W-:Y:S01]  /*18df0*/  LEA.HI.X.SX32 R105, R112, R11, 0x2, P6 ;  /* 0x0000000b70697211 */ /* 0x000fe200030f16ff */
[----:B------:R-:W-:Y:S01]  /*18e00*/  VIADD R112, R114, UR4 ;  /* 0x0000000472707c36 */ /* 0x000fe20008000000 */
[----:B------:R-:W-:Y:S01]  /*18e10*/  ISETP.LT.AND P3, PT, R2, UR5, !P0 ;  /* 0x0000000502007c0c */ /* 0x000fe2000c761270 */
[----:B------:R-:W-:Y:S01]  /*18e20*/  VIADD R2, R10, 0x1e ;  /* 0x0000001e0a027836 */ /* 0x000fe20000000000 */
[C---:B----4-:R-:W-:Y:S01]  /*18e30*/  LEA R8, P6, R114.reuse, R3, 0x2 ;  /* 0x0000000372087211 */ /* 0x050fe200078c10ff */
[----:B------:R-:W-:Y:S01]  /*18e40*/  ULDC UR5, c[0x0][0x22c] ;  /* 0x00008b0000057ab9 */ /* 0x000fe20000000800 */
[----:B------:R2:W-:Y:S02]  /*18e50*/  @P2 STG.E desc[UR60][R104.64], R20 ;  /* 0x0000001468002986 */ /* 0x0005e4000c10193c */
[----:B------:R-:W-:-:S02]  /*18e60*/  LEA.HI.X.SX32 R9, R114, R11, 0x2, P6 ;  /* 0x0000000b72097211 */ /* 0x000fc400030f16ff */
[C---:B-1----:R-:W-:Y:S01]  /*18e70*/  LEA R106, P6, R112.reuse, R3, 0x2 ;  /* 0x00000003706a7211 */ /* 0x042fe200078c10ff */
[----:B------:R-:W-:Y:S01]  /*18e80*/  VIADD R4, R112, UR4 ;  /* 0x0000000470047c36 */ /* 0x000fe20008000000 */
[----:B------:R-:W-:Y:S01]  /*18e90*/  ISETP.LT.AND P2, PT, R2, UR5, !P0 ;  /* 0x0000000502007c0c */ /* 0x000fe2000c741270 */
[----:B------:R-:W-:Y:S01]  /*18ea0*/  VIADD R2, R10, 0x1f ;  /* 0x0000001f0a027836 */ /* 0x000fe20000000000 */
[----:B------:R-:W-:Y:S01]  /*18eb0*/  LEA.HI.X.SX32 R107, R112, R11, 0x2, P6 ;  /* 0x0000000b706b7211 */ /* 0x000fe200030f16ff */
[----:B------:R-:W-:Y:S01]  /*18ec0*/  ULDC UR5, c[0x0][0x22c] ;  /* 0x00008b0000057ab9 */ /* 0x000fe20000000800 */
[C---:B------:R-:W-:Y:S01]  /*18ed0*/  LEA R112, P6, R4.reuse, R3, 0x2 ;  /* 0x0000000304707211 */ /* 0x040fe200078c10ff */
[----:B------:R-:W-:Y:S01]  /*18ee0*/  @P1 STG.E desc[UR60][R8.64], R5 ;  /* 0x0000000508001986 */ /* 0x000fe2000c10193c */
[----:B--2---:R-:W-:Y:S01]  /*18ef0*/  VIADD R20, R4, UR4 ;  /* 0x0000000404147c36 */ /* 0x004fe20008000000 */
[----:B------:R-:W-:Y:S01]  /*18f00*/  ISETP.LT.AND P1, PT, R2, UR5, !P0 ;  /* 0x0000000502007c0c */ /* 0x000fe2000c721270 */
[----:B------:R-:W-:Y:S01]  /*18f10*/  VIADD R2, R10, 0x20 ;  /* 0x000000200a027836 */ /* 0x000fe20000000000 */
[----:B------:R-:W-:Y:S01]  /*18f20*/  LEA.HI.X.SX32 R113, R4, R11, 0x2, P6 ;  /* 0x0000000b04717211 */ /* 0x000fe200030f16ff */
[----:B------:R-:W-:Y:S01]  /*18f30*/  ULDC UR5, c[0x0][0x22c] ;  /* 0x00008b0000057ab9 */ /* 0x000fe20000000800 */
[----:B------:R-:W-:Y:S01]  /*18f40*/  LEA R104, P6, R20, R3, 0x2 ;  /* 0x0000000314687211 */ /* 0x000fe200078c10ff */
        /* <DEDUP_REMOVED lines=11> */
[C---:B------:R-:W-:Y:S01]  /*19000*/  LEA R4, P3, R20.reuse, R3, 0x2 ;  /* 0x0000000314047211 */ /* 0x040fe200078610ff */
[----:B-1----:R-:W-:-:S03]  /*19010*/  VIADD R106, R20, UR4 ;  /* 0x00000004146a7c36 */ /* 0x002fc60008000000 */
[----:B------:R-:W-:Y:S02]  /*19020*/  LEA.HI.X.SX32 R5, R20, R11, 0x2, P3 ;  /* 0x0000000b14057211 */ /* 0x000fe400018f16ff */
[----:B------:R-:W-:Y:S01]  /*19030*/  ISETP.LT.AND P3, PT, R2, UR5, !P0 ;  /* 0x0000000502007c0c */ /* 0x000fe2000c761270 */
[----:B------:R-:W-:Y:S01]  /*19040*/  VIADD R2, R10, 0x23 ;  /* 0x000000230a027836 */ /* 0x000fe20000000000 */
[C---:B------:R-:W-:Y:S01]  /*19050*/  LEA R8, P6, R106.reuse, R3, 0x2 ;  /* 0x000000036a087211 */ /* 0x040fe200078c10ff */
[C---:B--2---:R-:W-:Y:S01]  /*19060*/  VIADD R6, R106.reuse, UR4 ;  /* 0x000000046a067c36 */ /* 0x044fe20008000000 */
[----:B------:R-:W-:Y:S01]  /*19070*/  ULDC UR5, c[0x0][0x22c] ;  /* 0x00008b0000057ab9 */ /* 0x000fe20000000800 */
[----:B------:R1:W-:Y:S01]  /*19080*/  @P2 STG.E desc[UR60][R4.64], R7 ;  /* 0x0000000704002986 */ /* 0x0003e2000c10193c */
[----:B------:R-:W-:Y:S01]  /*19090*/  LEA.HI.X.SX32 R9, R106, R11, 0x2, P6 ;  /* 0x0000000b6a097211 */ /* 0x000fe200030f16ff */
[----:B---3--:R-:W-:Y:S01]  /*190a0*/  VIADD R22, R6, UR4 ;  /* 0x0000000406167c36 */ /* 0x008fe20008000000 */
[----:B------:R-:W-:Y:S01]  /*190b0*/  ISETP.LT.AND P2, PT, R2, UR5, !P0 ;  /* 0x0000000502007c0c */ /* 0x000fe2000c741270 */
[----:B------:R-:W-:Y:S01]  /*190c0*/  VIADD R2, R10, 0x24 ;  /* 0x000000240a027836 */ /* 0x000fe20000000000 */
[----:B------:R-:W-:Y:S01]  /*190d0*/  LEA R20, P6, R6, R3, 0x2 ;  /* 0x0000000306147211 */ /* 0x000fe200078c10ff */
[----:B------:R-:W-:Y:S01]  /*190e0*/  ULDC UR5, c[0x0][0x22c] ;  /* 0x00008b0000057ab9 */ /* 0x000fe20000000800 */
[----:B------:R2:W-:Y:S01]  /*190f0*/  @P1 STG.E desc[UR60][R8.64], R23 ;  /* 0x0000001708001986 */ /* 0x0005e2000c10193c */
[----:B------:R-:W-:Y:S01]  /*19100*/  VIADD R104, R22, UR4 ;  /* 0x0000000416687c36 */ /* 0x000fe20008000000 */
[----:B------:R-:W-:-:S02]  /*19110*/  LEA.HI.X.SX32 R21, R6, R11, 0x2, P6 ;  /* 0x0000000b06157211 */ /* 0x000fc400030f16ff */
[----:B------:R-:W-:Y:S02]  /*19120*/  ISETP.LT.AND P1, PT, R2, UR5, !P0 ;  /* 0x0000000502007c0c */ /* 0x000fe4000c721270 */
[----:B-1----:R-:W-:Y:S01]  /*19130*/  LEA R4, P6, R22, R3, 0x2 ;  /* 0x0000000316047211 */ /* 0x002fe200078c10ff */
[----:B------:R-:W-:Y:S01]  /*19140*/  VIADD R2, R10, 0x25 ;  /* 0x000000250a027836 */ /* 0x000fe20000000000 */
[----:B------:R-:W-:Y:S02]  /*19150*/  ULDC UR5, c[0x0][0x22c] ;  /* 0x00008b0000057ab9 */ /* 0x000fe40000000800 */
[----:B------:R-:W-:Y:S01]  /*19160*/  LEA.HI.X.SX32 R5, R22, R11, 0x2, P6 ;  /* 0x0000000b16057211 */ /* 0x000fe200030f16ff */
[C---:B------:R-:W-:Y:S01]  /*19170*/  VIADD R22, R104.reuse, UR4 ;  /* 0x0000000468167c36 */ /* 0x040fe20008000000 */
[----:B------:R-:W-:Y:S01]  /*19180*/  LEA R6, P6, R104, R3, 0x2 ;  /* 0x0000000368067211 */ /* 0x000fe200078c10ff */
        /* <DEDUP_REMOVED lines=17> */
[C---:B-1----:R-:W-:Y:S01]  /*192a0*/  VIADD R12, R22.reuse, UR4 ;  /* 0x00000004160c7c36 */ /* 0x042fe20008000000 */
[----:B--2---:R-:W-:-:S04]  /*192b0*/  LEA R4, P2, R22, R3, 0x2 ;  /* 0x0000000316047211 */ /* 0x004fc800078410ff */
[----:B------:R-:W-:Y:S01]  /*192c0*/  LEA.HI.X.SX32 R5, R22, R11, 0x2, P2 ;  /* 0x0000000b16057211 */ /* 0x000fe200010f16ff */
[----:B------:R-:W-:Y:S01]  /*192d0*/  VIADD R20, R12, UR4 ;  /* 0x000000040c147c36 */ /* 0x000fe20008000000 */
        /* <DEDUP_REMOVED lines=20> */
[----:B------:R-:W-:Y:S01]  /*19420*/  VIADD R20, R14, UR4 ;  /* 0x000000040e147c36 */ /* 0x000fe20008000000 */
[----:B------:R-:W-:Y:S01]  /*19430*/  @P4 STG.E desc[UR60][R8.64], R15 ;  /* 0x0000000f08004986 */ /* 0x000fe2000c10193c */
        /* <DEDUP_REMOVED lines=16> */
[C---:B------:R-:W-:Y:S01]  /*19540*/  VIADD R14, R20.reuse, UR4 ;  /* 0x00000004140e7c36 */ /* 0x040fe20008000000 */
[----:B-1----:R-:W-:-:S04]  /*19550*/  LEA R4, P1, R20, R3, 0x2 ;  /* 0x0000000314047211 */ /* 0x002fc800078210ff */
        /* <DEDUP_REMOVED lines=8> */
[----:B------:R-:W-:Y:S01]  /*195e0*/  VIADD R14, R12, UR4 ;  /* 0x000000040c0e7c36 */ /* 0x000fe20008000000 */
[----:B------:R-:W-:Y:S01]  /*195f0*/  ISETP.LT.AND P5, PT, R2, UR5, !P0 ;  /* 0x0000000502007c0c */ /* 0x000fe2000c7a1270 */
[----:B------:R-:W-:Y:S01]  /*19600*/  VIADD R2, R10, 0x30 ;  /* 0x000000300a027836 */ /* 0x000fe20000000000 */
[----:B---3--:R-:W-:Y:S01]  /*19610*/  LEA R6, P6, R12, R3, 0x2 ;  /* 0x000000030c067211 */ /* 0x008fe200078c10ff */
        /* <DEDUP_REMOVED lines=277> */
[----:B------:R-:W-:Y:S01]  /*1a770*/  VIADD R16, R14, UR4 ;  /* 0x000000040e107c36 */ /* 0x000fe20008000000 */
[----:B------:R-:W-:Y:S01]  /*1a780*/  ULDC UR5, c[0x0][0x22c] ;  /* 0x00008b0000057ab9 */ /* 0x000fe20000000800 */
[----:B------:R3:W-:Y:S01]  /*1a790*/  @P4 STG.E desc[UR60][R8.64], R69 ;  /* 0x0000004508004986 */ /* 0x0007e2000c10193c */
[----:B------:R-:W-:Y:S01]  /*1a7a0*/  VIADD R2, R10, 0x58 ;  /* 0x000000580a027836 */ /* 0x000fe20000000000 */
[----:B-1----:R-:W-:-:S02]  /*1a7b0*/  LEA R4, P4, R14, R3, 0x2 ;  /* 0x000000030e047211 */ /* 0x002fc400078810ff */
[----:B------:R-:W-:Y:S02]  /*1a7c0*/  LEA R6, P6, R16, R3, 0x2 ;  /* 0x0000000310067211 */ /* 0x000fe400078c10ff */
[-C--:B------:R-:W-:Y:S01]  /*1a7d0*/  LEA.HI.X.SX32 R5, R14, R11.reuse, 0x2, P4 ;  /* 0x0000000b0e057211 */ /* 0x080fe200020f16ff */
[----:B--2---:R-:W-:Y:S01]  /*1a7e0*/  VIADD R12, R16, UR4 ;  /* 0x00000004100c7c36 */ /* 0x004fe20008000000 */
[----:B------:R-:W-:Y:S01]  /*1a7f0*/  ISETP.LT.AND P4, PT, R2, UR5, !P0 ;  /* 0x0000000502007c0c */ /* 0x000fe2000c781270 */
[----:B------:R-:W-:Y:S01]  /*1a800*/  VIADD R2, R10, 0x59 ;  /* 0x000000590a027836 */ /* 0x000fe20000000000 */
[----:B------:R-:W-:Y:S01]  /*1a810*/  LEA.HI.X.SX32 R7, R16, R11, 0x2, P6 ;  /* 0x0000000b10077211 */ /* 0x000fe200030f16ff */
[----:B------:R-:W-:Y:S01]  /*1a820*/  ULDC UR5, c[0x0][0x22c] ;  /* 0x00008b0000057ab9 */ /* 0x000fe20000000800 */
[C---:B------:R-:W-:Y:S01]  /*1a830*/  VIADD R14, R12.reuse, UR4 ;  /* 0x000000040c0e7c36 */ /* 0x040fe20008000000 */
[----:B---3--:R-:W-:Y:S01]  /*1a840*/  LEA R8, P6, R12, R3, 0x2 ;  /* 0x000000030c087211 */ /* 0x008fe200078c10ff */
[----:B------:R1:W-:Y:S01]  /*1a850*/  @P3 STG.E desc[UR60][R4.64], R58 ;  /* 0x0000003a04003986 */ /* 0x0003e2000c10193c */
[----:B------:R-:W-:Y:S01]  /*1a860*/  ISETP.LT.AND P3, PT, R2, UR5, !P0 ;  /* 0x0000000502007c0c */ /* 0x000fe2000c761270 */
[----:B------:R-:W-:Y:S01]  /*1a870*/  VIADD R2, R10, 0x5a ;  /* 0x0000005a0a027836 */ /* 0x000fe20000000000 */
[----:B------:R-:W-:Y:S01]  /*1a880*/  LEA.HI.X.SX32 R9, R12, R11, 0x2, P6 ;  /* 0x0000000b0c097211 */ /* 0x000fe200030f16ff */
[----:B------:R-:W-:Y:S01]  /*1a890*/  VIADD R16, R14, UR4 ;  /* 0x000000040e107c36 */ /* 0x000fe20008000000 */
[----:B------:R-:W-:Y:S01]  /*1a8a0*/  ULDC UR5, c[0x0][0x22c] ;  /* 0x00008b0000057ab9 */ /* 0x000fe20000000800 */
[----:B------:R2:W-:Y:S01]  /*1a8b0*/  @P2 STG.E desc[UR60][R6.64], R70 ;  /* 0x0000004606002986 */ /* 0x0005e2000c10193c */
[----:B------:R-:W-:Y:S01]  /*1a8c0*/  ISETP.LT.AND P2, PT, R2, UR5, !P0 ;  /* 0x0000000502007c0c */ /* 0x000fe2000c741270 */
[----:B------:R-:W-:Y:S01]  /*1a8d0*/  VIADD R2, R10, 0x5b ;  /* 0x0000005b0a027836 */ /* 0x000fe20000000000 */
[----:B------:R-:W-:Y:S01]  /*1a8e0*/  ULDC UR5, c[0x0][0x22c] ;  /* 0x00008b0000057ab9 */ /* 0x000fe20000000800 */
[----:B-1----:R-:W-:-:S04]  /*1a8f0*/  LEA R4, P6, R14, R3, 0x2 ;  /* 0x000000030e047211 */ /* 0x002fc800078c10ff */
        /* <DEDUP_REMOVED lines=10> */
[----:B------:R-:W-:-:S02]  /*1a9a0*/  ISETP.LT.AND P5, PT, R2, UR5, !P0 ;  /* 0x0000000502007c0c */ /* 0x000fc4000c7a1270 */
[C---:B------:R-:W-:Y:S01]  /*1a9b0*/  LEA.HI.X.SX32 R7, R14.reuse, R11, 0x2, P6 ;  /* 0x0000000b0e077211 */ /* 0x040fe200030f16ff */
[----:B------:R-:W-:Y:S01]  /*1a9c0*/  VIADD R14, R14, UR4 ;  /* 0x000000040e0e7c36 */ /* 0x000fe20008000000 */
[----:B------:R-:W-:Y:S01]  /*1a9d0*/  ULDC UR5, c[0x0][0x22c] ;  /* 0x00008b0000057ab9 */ /* 0x000fe20000000800 */
[----:B------:R-:W-:Y:S01]  /*1a9e0*/  VIADD R2, R10, 0x5d ;  /* 0x0000005d0a027836 */ /* 0x000fe20000000000 */
[----:B------:R2:W-:Y:S01]  /*1a9f0*/  @P4 STG.E desc[UR60][R12.64], R88 ;  /* 0x000000580c004986 */ /* 0x0005e2000c10193c */
[----:B------:R-:W-:-:S03]  /*1aa00*/  VIADD R16, R14, UR4 ;  /* 0x000000040e107c36 */ /* 0x000fc60008000000 */
[----:B------:R-:W-:Y:S01]  /*1aa10*/  ISETP.LT.AND P4, PT, R2, UR5, !P0 ;  /* 0x0000000502007c0c */ /* 0x000fe2000c781270 */
[----:B------:R3:W-:Y:S01]  /*1aa20*/  @P3 STG.E desc[UR60][R6.64], R72 ;  /* 0x0000004806003986 */ /* 0x0007e2000c10193c */
[-C--:B-1----:R-:W-:Y:S01]  /*1aa30*/  LEA R4, P3, R14, R3.reuse, 0x2 ;  /* 0x000000030e047211 */ /* 0x082fe200078610ff */
[----:B------:R-:W-:Y:S01]  /*1aa40*/  VIADD R2, R10, 0x5e ;  /* 0x0000005e0a027836 */ /* 0x000fe20000000000 */
[----:B------:R-:W-:Y:S01]  /*1aa50*/  LEA R8, P6, R16, R3, 0x2 ;  /* 0x0000000310087211 */ /* 0x000fe200078c10ff */
[----:B------:R-:W-:Y:S01]  /*1aa60*/  ULDC UR5, c[0x0][0x22c] ;  /* 0x00008b0000057ab9 */ /* 0x000fe20000000800 */
[-C--:B------:R-:W-:Y:S01]  /*1aa70*/  LEA.HI.X.SX32 R5, R14, R11.reuse, 0x2, P3 ;  /* 0x0000000b0e057211 */ /* 0x080fe200018f16ff */
[----:B--2---:R-:W-:Y:S01]  /*1aa80*/  VIADD R12, R16, UR4 ;  /* 0x00000004100c7c36 */ /* 0x004fe20008000000 */
[----:B------:R-:W-:Y:S01]  /*1aa90*/  ISETP.LT.AND P3, PT, R2, UR5, !P0 ;  /* 0x0000000502007c0c */ /* 0x000fe2000c761270 */
[----:B------:R-:W-:Y:S01]  /*1aaa0*/  VIADD R2, R10, 0x5f ;  /* 0x0000005f0a027836 */ /* 0x000fe20000000000 */
[----:B------:R-:W-:Y:S01]  /*1aab0*/  LEA.HI.X.SX32 R9, R16, R11, 0x2, P6 ;  /* 0x0000000b10097211 */ /* 0x000fe200030f16ff */
[C---:B------:R-:W-:Y:S01]  /*1aac0*/  VIADD R14, R12.reuse, UR4 ;  /* 0x000000040c0e7c36 */ /* 0x040fe20008000000 */
[----:B---3--:R-:W-:Y:S01]  /*1aad0*/  LEA R6, P6, R12, R3, 0x2 ;  /* 0x000000030c067211 */ /* 0x008fe200078c10ff */
[----:B------:R-:W-:Y:S01]  /*1aae0*/  ULDC UR5, c[0x0][0x22c] ;  /* 0x00008b0000057ab9 */ /* 0x000fe20000000800 */
[----:B------:R1:W-:Y:S01]  /*1aaf0*/  @P2 STG.E desc[UR60][R4.64], R89 ;  /* 0x0000005904002986 */ /* 0x0003e2000c10193c */
[----:B------:R-:W-:Y:S01]  /*1ab00*/  ISETP.LT.AND P2, PT, R2, UR5, !P0 ;  /* 0x0000000502007c0c */ /* 0x000fe2000c741270 */
[----:B------:R-:W-:Y:S01]  /*1ab10*/  VIADD R2, R10, 0x60 ;  /* 0x000000600a027836 */ /* 0x000fe20000000000 */
[----:B------:R-:W-:Y:S01]  /*1ab20*/  LEA.HI.X.SX32 R7, R12, R11, 0x2, P6 ;  /* 0x0000000b0c077211 */ /* 0x000fe200030f16ff */
[----:B------:R-:W-:Y:S01]  /*1ab30*/  VIADD R16, R14, UR4 ;  /* 0x000000040e107c36 */ /* 0x000fe20008000000 */
[----:B------:R-:W-:Y:S01]  /*1ab40*/  ULDC UR5, c[0x0][0x22c] ;  /* 0x00008b0000057ab9 */ /* 0x000fe20000000800 */
[----:B------:R2:W-:Y:S01]  /*1ab50*/  @P1 STG.E desc[UR60][R8.64], R73 ;  /* 0x0000004908001986 */ /* 0x0005e2000c10193c */
[----:B------:R-:W-:-:S02]  /*1ab60*/  ISETP.LT.AND P1, PT, R2, UR5, !P0 ;  /* 0x0000000502007c0c */ /* 0x000fc4000c721270 */
[----:B-1----:R-:W-:Y:S01]  /*1ab70*/  LEA R4, P6, R14, R3, 0x2 ;  /* 0x000000030e047211 */ /* 0x002fe200078c10ff */
[----:B------:R-:W-:Y:S01]  /*1ab80*/  VIADD R2, R10, 0x61 ;  /* 0x000000610a027836 */ /* 0x000fe20000000000 */
[----:B------:R-:W-:Y:S02]  /*1ab90*/  ULDC UR5, c[0x0][0x22c] ;  /* 0x00008b0000057ab9 */ /* 0x000fe40000000800 */
[----:B------:R-:W-:Y:S01]  /*1aba0*/  LEA.HI.X.SX32 R5, R14, R11, 0x2, P6 ;  /* 0x0000000b0e057211 */ /* 0x000fe200030f16ff */
[C---:B------:R-:W-:Y:S01]  /*1abb0*/  VIADD R14, R16.reuse, UR4 ;  /* 0x00000004100e7c36 */ /* 0x040fe20008000000 */
[----:B------:R-:W-:Y:S01]  /*1abc0*/  LEA R12, P6, R16, R3, 0x2 ;  /* 0x00000003100c7211 */ /* 0x000fe200078c10ff */
[----:B------:R-:W-:Y:S01]  /*1abd0*/  @P5 STG.E desc[UR60][R6.64], R90 ;  /* 0x0000005a06005986 */ /* 0x000fe2000c10193c */
[----:B------:R-:W-:Y:S02]  /*1abe0*/  ISETP.LT.AND P5, PT, R2, UR5, !P0 ;  /* 0x0000000502007c0c */ /* 0x000fe4000c7a1270 */
[----:B------:R-:W-:Y:S01]  /*1abf0*/  LEA.HI.X.SX32 R13, R16, R11, 0x2, P6 ;  /* 0x0000000b100d7211 */ /* 0x000fe200030f16ff */
[----:B------:R-:W-:Y:S01]  /*1ac00*/  VIADD R2, R10, 0x62 ;  /* 0x000000620a027836 */ /* 0x000fe20000000000 */
[C---:B--2---:R-:W-:Y:S01]  /*1ac10*/  LEA R8, P6, R14.reuse, R3, 0x2 ;  /* 0x000000030e087211 */ /* 0x044fe200078c10ff */
[----:B------:R-:W-:Y:S01]  /*1ac20*/  ULDC UR5, c[0x0][0x22c] ;  /* 0x00008b0000057ab9 */ /* 0x000fe20000000800 */
[----:B------:R1:W-:Y:S02]  /*1ac30*/  @P4 STG.E desc[UR60][R4.64], R74 ;  /* 0x0000004a04004986 */ /* 0x0003e4000c10193c */
[C---:B------:R-:W-:Y:S01]  /*1ac40*/  LEA.HI.X.SX32 R9, R14.reuse, R11, 0x2, P6 ;  /* 0x0000000b0e097211 */ /* 0x040fe200030f16ff */
[----:B------:R-:W-:Y:S01]  /*1ac50*/  VIADD R14, R14, UR4 ;  /* 0x000000040e0e7c36 */ /* 0x000fe20008000000 */
[----:B------:R-:W-:Y:S01]  /*1ac60*/  ISETP.LT.AND P4, PT, R2, UR5, !P0 ;  /* 0x0000000502007c0c */ /* 0x000fe2000c781270 */
[----:B------:R-:W-:Y:S01]  /*1ac70*/  VIADD R2, R10, 0x63 ;  /* 0x000000630a027836 */ /* 0x000fe20000000000 */
[----:B------:R-:W-:Y:S01]  /*1ac80*/  ULDC UR5, c[0x0][0x22c] ;  /* 0x00008b0000057ab9 */ /* 0x000fe20000000800 */
[----:B------:R-:W-:Y:S01]  /*1ac90*/  VIADD R16, R14, UR4 ;  /* 0x000000040e107c36 */ /* 0x000fe20008000000 */
[----:B------:R2:W-:Y:S02]  /*1aca0*/  @P3 STG.E desc[UR60][R12.64], R91 ;  /* 0x0000005b0c003986 */ /* 0x0005e4000c10193c */
[----:B------:R-:W-:Y:S01]  /*1acb0*/  ISETP.LT.AND P3, PT, R2, UR5, !P0 ;  /* 0x0000000502007c0c */ /* 0x000fe2000c761270 */
[----:B------:R-:W-:Y:S01]  /*1acc0*/  VIADD R2, R10, 0x64 ;  /* 0x000000640a027836 */ /* 0x000fe20000000000 */
[----:B------:R3:W-:Y:S01]  /*1acd0*/  @P2 STG.E desc[UR60][R8.64], R75 ;  /* 0x0000004b08002986 */ /* 0x0007e2000c10193c */
[-C--:B-1----:R-:W-:Y:S01]  /*1ace0*/  LEA R4, P2, R14, R3.reuse, 0x2 ;  /* 0x000000030e047211 */ /* 0x082fe200078410ff */
[----:B------:R-:W-:Y:S01]  /*1acf0*/  ULDC UR5, c[0x0][0x22c] ;  /* 0x00008b0000057ab9 */ /* 0x000fe20000000800 */
[C---:B------:R-:W-:Y:S01]  /*1ad00*/  LEA R6, P6, R16.reuse, R3, 0x2 ;  /* 0x0000000310067211 */ /* 0x040fe200078c10ff */
[----:B--2---:R-:W-:Y:S01]  /*1ad10*/  VIADD R12, R16, UR4 ;  /* 0x00000004100c7c36 */ /* 0x004fe20008000000 */
[----:B------:R-:W-:-:S02]  /*1ad20*/  LEA.HI.X.SX32 R5, R14, R11, 0x2, P2 ;  /* 0x0000000b0e057211 */ /* 0x000fc400010f16ff */
        /* <DEDUP_REMOVED lines=8> */
[----:B------:R-:W-:Y:S02]  /*1adb0*/  LEA.HI.X.SX32 R9, R12, R11, 0x2, P6 ;  /* 0x0000000b0c097211 */ /* 0x000fe400030f16ff */
[----:B------:R-:W-:Y:S01]  /*1adc0*/  ISETP.LT.AND P1, PT, R2, UR5, !P0 ;  /* 0x0000000502007c0c */ /* 0x000fe2000c721270 */
[----:B------:R-:W-:Y:S01]  /*1add0*/  VIADD R2, R10, 0x66 ;  /* 0x000000660a027836 */ /* 0x000fe20000000000 */
[----:B------:R-:W-:Y:S01]  /*1ade0*/  ULDC UR5, c[0x0][0x22c] ;  /* 0x00008b0000057ab9 */ /* 0x000fe20000000800 */
[C---:B-1----:R-:W-:Y:S01]  /*1adf0*/  LEA R4, P6, R14.reuse, R3, 0x2 ;  /* 0x000000030e047211 */ /* 0x042fe200078c10ff */
[----:B------:R1:W-:Y:S03]  /*1ae00*/  @P5 STG.E desc[UR60][R6.64], R76 ;  /* 0x0000004c06005986 */ /* 0x0003e6000c10193c */
[----:B------:R-:W-:Y:S01]  /*1ae10*/  LEA.HI.X.SX32 R5, R14, R11, 0x2, P6 ;  /* 0x0000000b0e057211 */ /* 0x000fe200030f16ff */
[C---:B------:R-:W-:Y:S01]  /*1ae20*/  VIADD R14, R16.reuse, UR4 ;  /* 0x00000004100e7c36 */ /* 0x040fe20008000000 */
[----:B------:R-:W-:-:S02]  /*1ae30*/  LEA R12, P6, R16, R3, 0x2 ;  /* 0x00000003100c7211 */ /* 0x000fc400078c10ff */
[----:B------:R-:W-:Y:S01]  /*1ae40*/  ISETP.LT.AND P5, PT, R2, UR5, !P0 ;  /* 0x0000000502007c0c */ /* 0x000fe2000c7a1270 */
[----:B------:R-:W-:Y:S01]  /*1ae50*/  VIADD R2, R10, 0x67 ;  /* 0x000000670a027836 */ /* 0x000fe20000000000 */
[----:B------:R-:W-:Y:S01]  /*1ae60*/  LEA.HI.X.SX32 R13, R16, R11, 0x2, P6 ;  /* 0x0000000b100d7211 */ /* 0x000fe200030f16ff */
[----:B------:R-:W-:Y:S01]  /*1ae70*/  ULDC UR5, c[0x0][0x22c] ;  /* 0x00008b0000057ab9 */ /* 0x000fe20000000800 */
[----:B-1----:R-:W-:Y:S01]  /*1ae80*/  LEA R6, P6, R14, R3, 0x2 ;  /* 0x000000030e067211 */ /* 0x002fe200078c10ff */
        /* <DEDUP_REMOVED lines=10> */
[----:B------:R-:W-:Y:S01]  /*1af30*/  VIADD R2, R10, 0x69 ;  /* 0x000000690a027836 */ /* 0x000fe20000000000 */
[----:B------:R3:W-:Y:S02]  /*1af40*/  @P2 STG.E desc[UR60][R12.64], R94 ;  /* 0x0000005e0c002986 */ /* 0x0007e4000c10193c */
[----:B-1----:R-:W-:-:S02]  /*1af50*/  LEA R8, P6, R16, R3, 0x2 ;  /* 0x0000000310087211 */ /* 0x002fc400078c10ff */
[----:B------:R1:W-:Y:S01]  /*1af60*/  @P1 STG.E desc[UR60][R6.64], R78 ;  /* 0x0000004e06001986 */ /* 0x0003e2000c10193c */
[----:B------:R-:W-:Y:S02]  /*1af70*/  ISETP.LT.AND P2, PT, R2, UR5, !P0 ;  /* 0x0000000502007c0c */ /* 0x000fe4000c741270 */
[----:B--2---:R-:W-:Y:S01]  /*1af80*/  LEA R4, P1, R14, R3, 0x2 ;  /* 0x000000030e047211 */ /* 0x004fe200078210ff */
[----:B------:R-:W-:Y:S02]  /*1af90*/  VIADD R2, R10, 0x6a ;  /* 0x0000006a0a027836 */ /* 0x000fe40000000000 */
[----:B---3--:R-:W-:Y:S01]  /*1afa0*/  VIADD R12, R16, UR4 ;  /* 0x00000004100c7c36 */ /* 0x008fe20008000000 */
[-C--:B------:R-:W-:Y:S01]  /*1afb0*/  LEA.HI.X.SX32 R5, R14, R11.reuse, 0x2, P1 ;  /* 0x0000000b0e057211 */ /* 0x080fe200008f16ff */
[----:B------:R-:W-:Y:S01]  /*1afc0*/  ULDC UR5, c[0x0][0x22c] ;  /* 0x00008b0000057ab9 */ /* 0x000fe20000000800 */
[----:B------:R-:W-:Y:S01]  /*1afd0*/  LEA.HI.X.SX32 R9, R16, R11, 0x2, P6 ;  /* 0x0000000b10097211 */ /* 0x000fe200030f16ff */
[C---:B------:R-:W-:Y:S01]  /*1afe0*/  VIADD R14, R12.reuse, UR4 ;  /* 0x000000040c0e7c36 */ /* 0x040fe20008000000 */
[----:B-1----:R-:W-:-:S02]  /*1aff0*/  LEA R6, P6, R12, R3, 0x2 ;  /* 0x000000030c067211 */ /* 0x002fc400078c10ff */
[----:B------:R-:W-:Y:S01]  /*1b000*/  ISETP.LT.AND P1, PT, R2, UR5, !P0 ;  /* 0x0000000502007c0c */ /* 0x000fe2000c721270 */
[----:B------:R-:W-:Y:S01]  /*1b010*/  VIADD R2, R10, 0x6b ;  /* 0x0000006b0a027836 */ /* 0x000fe20000000000 */
[----:B------:R1:W-:Y:S01]  /*1b020*/  @P5 STG.E desc[UR60][R4.64], R95 ;  /* 0x0000005f04005986 */ /* 0x0003e2000c10193c */
[----:B------:R-:W-:Y:S01]  /*1b030*/  LEA.HI.X.SX32 R7, R12, R11, 0x2, P6 ;  /* 0x0000000b0c077211 */ /* 0x000fe200030f16ff */
[----:B------:R-:W-:Y:S01]  /*1b040*/  VIADD R16, R14, UR4 ;  /* 0x000000040e107c36 */ /* 0x000fe20008000000 */
[----:B------:R-:W-:Y:S02]  /*1b050*/  ULDC UR5, c[0x0][0x22c] ;  /* 0x00008b0000057ab9 */ /* 0x000fe40000000800 */
[----:B------:R-:W-:Y:S01]  /*1b060*/  ISETP.LT.AND P5, PT, R2, UR5, !P0 ;  /* 0x0000000502007c0c */ /* 0x000fe2000c7a1270 */
[----:B------:R-:W-:Y:S01]  /*1b070*/  VIADD R2, R10, 0x6c ;  /* 0x0000006c0a027836 */ /* 0x000fe20000000000 */
[----:B------:R-:W-:Y:S01]  /*1b080*/  ULDC UR5, c[0x0][0x22c] ;  /* 0x00008b0000057ab9 */ /* 0x000fe20000000800 */
[----:B-1----:R-:W-:-:S04]  /*1b090*/  LEA R4, P6, R14, R3, 0x2 ;  /* 0x000000030e047211 */ /* 0x002fc800078c10ff */
        /* <DEDUP_REMOVED lines=8> */
[----:B------:R2:W-:Y:S02]  /*1b120*/  @P3 STG.E desc[UR60][R6.64], R96 ;  /* 0x0000006006003986 */ /* 0x0005e4000c10193c */
[----:B------:R-:W-:-:S02]  /*1b130*/  ISETP.LT.AND P3, PT, R2, UR5, !P0 ;  /* 0x0000000502007c0c */ /* 0x000fc4000c761270 */
[----:B-1----:R-:W-:Y:S01]  /*1b140*/  LEA R8, P6, R14, R3, 0x2 ;  /* 0x000000030e087211 */ /* 0x002fe200078c10ff */
[----:B------:R-:W-:Y:S01]  /*1b150*/  VIADD R2, R10, 0x6e ;  /* 0x0000006e0a027836 */ /* 0x000fe20000000000 */
[----:B------:R-:W-:Y:S02]  /*1b160*/  ULDC UR5, c[0x0][0x22c] ;  /* 0x00008b0000057ab9 */ /* 0x000fe40000000800 */
[C---:B------:R-:W-:Y:S01]  /*1b170*/  LEA.HI.X.SX32 R9, R14.reuse, R11, 0x2, P6 ;  /* 0x0000000b0e097211 */ /* 0x040fe200030f16ff */
[----:B------:R-:W-:Y:S01]  /*1b180*/  VIADD R14, R14, UR4 ;  /* 0x000000040e0e7c36 */ /* 0x000fe20008000000 */
[----:B------:R1:W-:Y:S01]  /*1b190*/  @P2 STG.E desc[UR60][R4.64], R80 ;  /* 0x0000005004002986 */ /* 0x0003e2000c10193c */
[----:B------:R-:W-:Y:S02]  /*1b1a0*/  ISETP.LT.AND P2, PT, R2, UR5, !P0 ;  /* 0x0000000502007c0c */ /* 0x000fe4000c741270 */
[----:B------:R-:W-:Y:S01]  /*1b1b0*/  VIADD R16, R14, UR4 ;  /* 0x000000040e107c36 */ /* 0x000fe20008000000 */
[----:B------:R3:W-:Y:S01]  /*1b1c0*/  @P1 STG.E desc[UR60][R12.64], R97 ;  /* 0x000000610c001986 */ /* 0x0007e2000c10193c */
[----:B------:R-:W-:Y:S01]  /*1b1d0*/  VIADD R2, R10, 0x6f ;  /* 0x0000006f0a027836 */ /* 0x000fe20000000000 */
[----:B------:R-:W-:-:S02]  /*1b1e0*/  ULDC UR5, c[0x0][0x22c] ;  /* 0x00008b0000057ab9 */ /* 0x000fc40000000800 */
[----:B------:R4:W-:Y:S01]  /*1b1f0*/  @P5 STG.E desc[UR60][R8.64], R81 ;  /* 0x0000005108005986 */ /* 0x0009e2000c10193c */
[-C--:B--2---:R-:W-:Y:S02]  /*1b200*/  LEA R6, P6, R16, R3.reuse, 0x2 ;  /* 0x0000000310067211 */ /* 0x084fe400078c10ff */
[----:B-1----:R-:W-:Y:S01]  /*1b210*/  LEA R4, P5, R14, R3, 0x2 ;  /* 0x000000030e047211 */ /* 0x002fe200078a10ff */
[----:B---3--:R-:W-:Y:S01]  /*1b220*/  VIADD R12, R16, UR4 ;  /* 0x00000004100c7c36 */ /* 0x008fe20008000000 */
[----:B------:R-:W-:Y:S01]  /*1b230*/  ISETP.LT.AND P1, PT, R2, UR5, !P0 ;  /* 0x0000000502007c0c */ /* 0x000fe2000c721270 */
[----:B------:R-:W-:Y:S01]  /*1b240*/  VIADD R2, R10, 0x70 ;  /* 0x000000700a027836 */ /* 0x000fe20000000000 */
[-C--:B------:R-:W-:Y:S01]  /*1b250*/  LEA.HI.X.SX32 R5, R14, R11.reuse, 0x2, P5 ;  /* 0x0000000b0e057211 */ /* 0x080fe200028f16ff */
[----:B------:R-:W-:Y:S01]  /*1b260*/  VIADD R14, R12, UR4 ;  /* 0x000000040c0e7c36 */ /* 0x000fe20008000000 */
[----:B------:R-:W-:Y:S01]  /*1b270*/  LEA.HI.X.SX32 R7, R16, R11, 0x2, P6 ;  /* 0x0000000b10077211 */ /* 0x000fe200030f16ff */
[----:B------:R-:W-:Y:S01]  /*1b280*/  ULDC UR5, c[0x0][0x22c] ;  /* 0x00008b0000057ab9 */ /* 0x000fe20000000800 */
[----:B----4-:R-:W-:Y:S01]  /*1b290*/  LEA R8, P6, R12, R3, 0x2 ;  /* 0x000000030c087211 */ /* 0x010fe200078c10ff */
[----:B------:R1:W-:Y:S01]  /*1b2a0*/  @P4 STG.E desc[UR60][R4.64], R98 ;  /* 0x0000006204004986 */ /* 0x0003e2000c10193c */
[----:B------:R-:W-:Y:S01]  /*1b2b0*/  ISETP.LT.AND P5, PT, R2, UR5, !P0 ;  /* 0x0000000502007c0c */ /* 0x000fe2000c7a1270 */
[----:B------:R-:W-:Y:S01]  /*1b2c0*/  VIADD R2, R10, 0x71 ;  /* 0x000000710a027836 */ /* 0x000fe20000000000 */
[----:B------:R-:W-:Y:S01]  /*1b2d0*/  LEA.HI.X.SX32 R9, R12, R11, 0x2, P6 ;  /* 0x0000000b0c097211 */ /* 0x000fe200030f16ff */
[----:B------:R-:W-:Y:S01]  /*1b2e0*/  VIADD R16, R14, UR4 ;  /* 0x000000040e107c36 */ /* 0x000fe20008000000 */
[----:B------:R-:W-:-:S02]  /*1b2f0*/  ULDC UR5, c[0x0][0x22c] ;  /* 0x00008b0000057ab9 */ /* 0x000fc40000000800 */
        /* <DEDUP_REMOVED lines=8> */
[----:B------:R-:W-:-:S02]  /*1b380*/  ISETP.LT.AND P3, PT, R2, UR5, !P0 ;  /* 0x0000000502007c0c */ /* 0x000fc4000c761270 */
[----:B------:R-:W-:Y:S01]  /*1b390*/  LEA.HI.X.SX32 R13, R16, R11, 0x2, P6 ;  /* 0x0000000b100d7211 */ /* 0x000fe200030f16ff */
[----:B------:R-:W-:Y:S01]  /*1b3a0*/  VIADD R2, R10, 0x73 ;  /* 0x000000730a027836 */ /* 0x000fe20000000000 */
[----:B------:R-:W-:Y:S01]  /*1b3b0*/  ULDC UR5, c[0x0][0x22c] ;  /* 0x00008b0000057ab9 */ /* 0x000fe20000000800 */
[----:B------:R2:W-:Y:S01]  /*1b3c0*/  @P2 STG.E desc[UR60][R8.64], R99 ;  /* 0x0000006308002986 */ /* 0x0005e2000c10193c */
[----:B-1----:R-:W-:-:S04]  /*1b3d0*/  LEA R6, P6, R14, R3, 0x2 ;  /* 0x000000030e067211 */ /* 0x002fc800078c10ff */
        /* <DEDUP_REMOVED lines=9> */
[----:B--2---:R-:W-:Y:S01]  /*1b470*/  LEA R8, P6, R16, R3, 0x2 ;  /* 0x0000000310087211 */ /* 0x004fe200078c10ff */
[----:B------:R2:W-:Y:S01]  /*1b480*/  @P5 STG.E desc[UR60][R12.64], R100 ;  /* 0x000000640c005986 */ /* 0x0005e2000c10193c */
[----:B------:R-:W-:-:S03]  /*1b490*/  ULDC UR5, c[0x0][0x22c] ;  /* 0x00008b0000057ab9 */ /* 0x000fc60000000800 */
[----:B------:R-:W-:Y:S01]  /*1b4a0*/  @P4 STG.E desc[UR60][R6.64], R108 ;  /* 0x0000006c06004986 */ /* 0x000fe2000c10193c */
[----:B------:R-:W-:Y:S02]  /*1b4b0*/  LEA.HI.X.SX32 R9, R16, R11, 0x2, P6 ;  /* 0x0000000b10097211 */ /* 0x000fe400030f16ff */
[----:B-1----:R-:W-:Y:S01]  /*1b4c0*/  LEA R4, P4, R14, R3, 0x2 ;  /* 0x000000030e047211 */ /* 0x002fe200078810ff */
[----:B------:R-:W-:Y:S01]  /*1b4d0*/  VIADD R16, R16, UR4 ;  /* 0x0000000410107c36 */ /* 0x000fe20008000000 */
[----:B------:R-:W-:Y:S01]  /*1b4e0*/  ISETP.LT.AND P5, PT, R2, UR5, !P0 ;  /* 0x0000000502007c0c */ /* 0x000fe2000c7a1270 */
[----:B------:R-:W-:Y:S01]  /*1b4f0*/  VIADD R2, R10, 0x76 ;  /* 0x000000760a027836 */ /* 0x000fe20000000000 */
[----:B------:R-:W-:Y:S01]  /*1b500*/  LEA.HI.X.SX32 R5, R14, R11, 0x2, P4 ;  /* 0x0000000b0e057211 */ /* 0x000fe200020f16ff */
[----:B------:R-:W-:Y:S01]  /*1b510*/  ULDC UR5, c[0x0][0x22c] ;  /* 0x00008b0000057ab9 */ /* 0x000fe20000000800 */
[C---:B--2---:R-:W-:Y:S01]  /*1b520*/  LEA R12, P6, R16.reuse, R3, 0x2 ;  /* 0x00000003100c7211 */ /* 0x044fe200078c10ff */
[----:B------:R-:W-:Y:S01]  /*1b530*/  VIADD R18, R16, UR4 ;  /* 0x0000000410127c36 */ /* 0x000fe20008000000 */
[----:B------:R-:W-:Y:S01]  /*1b540*/  ISETP.LT.AND P4, PT, R2, UR5, !P0 ;  /* 0x0000000502007c0c */ /* 0x000fe2000c781270 */
[----:B------:R-:W-:Y:S01]  /*1b550*/  VIADD R2, R10, 0x77 ;  /* 0x000000770a027836 */ /* 0x000fe20000000000 */
[----:B------:R-:W-:Y:S01]  /*1b560*/  @P3 STG.E desc[UR60][R4.64], R101 ;  /* 0x0000006504003986 */ /* 0x000fe2000c10193c */
[----:B------:R-:W-:Y:S01]  /*1b570*/  LEA.HI.X.SX32 R13, R16, R11, 0x2, P6 ;  /* 0x0000000b100d7211 */ /* 0x000fe200030f16ff */
[----:B------:R-:W-:-:S02]  /*1b580*/  ULDC UR5, c[0x0][0x22c] ;  /* 0x00008b0000057ab9 */ /* 0x000fc40000000800 */
[----:B------:R-:W1:Y:S01]  /*1b590*/  LDS.128 R4, [R0] ;  /* 0x0000000000047984 */ /* 0x000e620000000c00 */
[C---:B------:R-:W-:Y:S01]  /*1b5a0*/  LEA R14, P6, R18.reuse, R3, 0x2 ;  /* 0x00000003120e7211 */ /* 0x040fe200078c10ff */
[----:B------:R-:W-:Y:S01]  /*1b5b0*/  VIADD R16, R18, UR4 ;  /* 0x0000000412107c36 */ /* 0x000fe20008000000 */
        /* <DEDUP_REMOVED lines=9> */
[----:B--2---:R-:W-:-:S04]  /*1b650*/  LEA R8, P6, R16, R3, 0x2 ;  /* 0x0000000310087211 */ /* 0x004fc800078c10ff */
[----:B------:R-:W-:Y:S02]  /*1b660*/  LEA.HI.X.SX32 R9, R16, R11, 0x2, P6 ;  /* 0x0000000b10097211 */ /* 0x000fe400030f16ff */
[----:B------:R-:W-:Y:S01]  /*1b670*/  LEA R16, P6, R18, R3, 0x2 ;  /* 0x0000000312107211 */ /* 0x000fe200078c10ff */
[----:B------:R2:W-:Y:S01]  /*1b680*/  @P1 STG.E desc[UR60][R12.64], R102 ;  /* 0x000000660c001986 */ /* 0x0005e2000c10193c */
[----:B------:R-:W-:Y:S01]  /*1b690*/  ISETP.LT.AND P1, PT, R2, UR5, !P0 ;  /* 0x0000000502007c0c */ /* 0x000fe2000c721270 */
[----:B------:R-:W-:Y:S01]  /*1b6a0*/  VIADD R2, R10, 0x7a ;  /* 0x0000007a0a027836 */ /* 0x000fe20000000000 */
[C---:B------:R-:W-:Y:S01]  /*1b6b0*/  LEA.HI.X.SX32 R17, R18.reuse, R11, 0x2, P6 ;  /* 0x0000000b12117211 */ /* 0x040fe200030f16ff */
[----:B------:R-:W-:Y:S01]  /*1b6c0*/  VIADD R18, R18, UR4 ;  /* 0x0000000412127c36 */ /* 0x000fe20008000000 */
[----:B------:R-:W-:Y:S01]  /*1b6d0*/  @P5 STG.E desc[UR60][R14.64], R110 ;  /* 0x0000006e0e005986 */ /* 0x000fe2000c10193c */
[----:B------:R-:W-:-:S03]  /*1b6e0*/  ULDC UR5, c[0x0][0x22c] ;  /* 0x00008b0000057ab9 */ /* 0x000fc60000000800 */
[----:B------:R3:W-:Y:S01]  /*1b6f0*/  @P4 STG.E desc[UR60][R8.64], R103 ;  /* 0x0000006708004986 */ /* 0x0007e2000c10193c */
[----:B------:R-:W-:Y:S01]  /*1b700*/  ISETP.LT.AND P5, PT, R2, UR5, !P0 ;  /* 0x0000000502007c0c */ /* 0x000fe2000c7a1270 */
[C---:B------:R-:W-:Y:S01]  /*1b710*/  VIADD R2, R18.reuse, UR4 ;  /* 0x0000000412027c36 */ /* 0x040fe20008000000 */
[----:B------:R-:W-:Y:S01]  /*1b720*/  ULDC UR5, c[0x0][0x22c] ;  /* 0x00008b0000057ab9 */ /* 0x000fe20000000800 */
[----:B------:R4:W-:Y:S01]  /*1b730*/  @P3 STG.E desc[UR60][R16.64], R111 ;  /* 0x0000006f10003986 */ /* 0x0009e2000c10193c */
[----:B--2---:R-:W-:Y:S01]  /*1b740*/  LEA R12, P3, R18, R3, 0x2 ;  /* 0x00000003120c7211 */ /* 0x004fe200078610ff */
[----:B------:R-:W-:-:S03]  /*1b750*/  VIADD R0, R10, 0x7b ;  /* 0x0000007b0a007836 */ /* 0x000fc60000000000 */
[----:B------:R-:W-:Y:S01]  /*1b760*/  LEA.HI.X.SX32 R13, R18, R11, 0x2, P3 ;  /* 0x0000000b120d7211 */ /* 0x000fe200018f16ff */
[C---:B------:R-:W-:Y:S01]  /*1b770*/  VIADD R18, R2.reuse, UR4 ;  /* 0x0000000402127c36 */ /* 0x040fe20008000000 */
[----:B---3--:R-:W-:-:S03]  /*1b780*/  LEA R8, P6, R2, R3, 0x2 ;  /* 0x0000000302087211 */ /* 0x008fc600078c10ff */
[----:B------:R-:W-:Y:S01]  /*1b790*/  VIADD R20, R18, UR4 ;  /* 0x0000000412147c36 */ /* 0x000fe20008000000 */
[----:B------:R-:W-:Y:S01]  /*1b7a0*/  ISETP.LT.AND P4, PT, R0, UR5, !P0 ;  /* 0x0000000500007c0c */ /* 0x000fe2000c781270 */
[----:B------:R-:W-:Y:S01]  /*1b7b0*/  VIADD R0, R10, 0x7c ;  /* 0x0000007c0a007836 */ /* 0x000fe20000000000 */
[----:B------:R-:W-:Y:S01]  /*1b7c0*/  LEA.HI.X.SX32 R9, R2, R11, 0x2, P6 ;  /* 0x0000000b02097211 */ /* 0x000fe200030f16ff */
[----:B------:R-:W-:Y:S01]  /*1b7d0*/  VIADD R2, R20, UR4 ;  /* 0x0000000414027c36 */ /* 0x000fe20008000000 */
[----:B------:R-:W-:Y:S01]  /*1b7e0*/  ULDC UR5, c[0x0][0x22c] ;  /* 0x00008b0000057ab9 */ /* 0x000fe20000000800 */
[----:B------:R2:W-:Y:S01]  /*1b7f0*/  @P2 STG.E desc[UR60][R12.64], R84 ;  /* 0x000000540c002986 */ /* 0x0005e2000c10193c */
[----:B------:R-:W-:Y:S01]  /*1b800*/  ISETP.LT.AND P3, PT, R0, UR5, !P0 ;  /* 0x0000000500007c0c */ /* 0x000fe2000c761270 */
[----:B------:R-:W-:Y:S01]  /*1b810*/  VIADD R22, R2, UR4 ;  /* 0x0000000402167c36 */ /* 0x000fe20008000000 */
[-C--:B----4-:R-:W-:Y:S01]  /*1b820*/  LEA R16, P6, R20, R3.reuse, 0x2 ;  /* 0x0000000314107211 */ /* 0x090fe200078c10ff */
[----:B------:R-:W-:Y:S01]  /*1b830*/  VIADD R0, R10, 0x7d ;  /* 0x0000007d0a007836 */ /* 0x000fe20000000000 */
[----:B-1----:R1:W-:Y:S01]  /*1b840*/  @P1 STG.E desc[UR60][R8.64], R4 ;  /* 0x0000000408001986 */ /* 0x0023e2000c10193c */
[----:B------:R-:W-:Y:S01]  /*1b850*/  LEA R14, P1, R18, R3, 0x2 ;  /* 0x00000003120e7211 */ /* 0x000fe200078210ff */
[----:B------:R-:W-:Y:S01]  /*1b860*/  ULDC UR5, c[0x0][0x22c] ;  /* 0x00008b0000057ab9 */ /* 0x000fe20000000800 */
[----:B------:R-:W-:Y:S01]  /*1b870*/  VIADD R24, R22, UR4 ;  /* 0x0000000416187c36 */ /* 0x000fe20008000000 */
[----:B------:R-:W-:Y:S01]  /*1b880*/  ISETP.LT.AND P2, PT, R0, UR5, !P0 ;  /* 0x0000000500007c0c */ /* 0x000fe2000c741270 */
[----:B------:R-:W-:Y:S01]  /*1b890*/  VIADD R0, R10, 0x7e ;  /* 0x0000007e0a007836 */ /* 0x000fe20000000000 */
[----:B------:R-:W-:-:S02]  /*1b8a0*/  LEA.HI.X.SX32 R15, R18, R11, 0x2, P1 ;  /* 0x0000000b120f7211 */ /* 0x000fc400008f16ff */
[----:B------:R-:W-:Y:S01]  /*1b8b0*/  LEA.HI.X.SX32 R17, R20, R11, 0x2, P6 ;  /* 0x0000000b14117211 */ /* 0x000fe200030f16ff */
[----:B------:R-:W-:Y:S01]  /*1b8c0*/  VIADD R20, R24, UR4 ;  /* 0x0000000418147c36 */ /* 0x000fe20008000000 */
[-C--:B------:R-:W-:Y:S01]  /*1b8d0*/  LEA R18, P1, R22, R3.reuse, 0x2 ;  /* 0x0000000316127211 */ /* 0x080fe200078210ff */
[----:B------:R-:W-:Y:S01]  /*1b8e0*/  ULDC UR4, c[0x0][0x22c] ;  /* 0x00008b0000047ab9 */ /* 0x000fe20000000800 */
[----:B--2---:R-:W-:Y:S01]  /*1b8f0*/  LEA R12, P6, R2, R3, 0x2 ;  /* 0x00000003020c7211 */ /* 0x004fe200078c10ff */
[----:B------:R-:W-:Y:S01]  /*1b900*/  VIADD R10, R10, 0x7f ;  /* 0x0000007f0a0a7836 */ /* 0x000fe20000000000 */
[-C--:B------:R-:W-:Y:S02]  /*1b910*/  LEA.HI.X.SX32 R19, R22, R11.reuse, 0x2, P1 ;  /* 0x0000000b16137211 */ /* 0x080fe400008f16ff */
[----:B------:R-:W-:Y:S02]  /*1b920*/  LEA.HI.X.SX32 R13, R2, R11, 0x2, P6 ;  /* 0x0000000b020d7211 */ /* 0x000fe400030f16ff */
[----:B------:R-:W-:Y:S01]  /*1b930*/  ISETP.LT.AND P1, PT, R0, UR4, !P0 ;  /* 0x0000000400007c0c */ /* 0x000fe2000c721270 */
[----:B------:R-:W-:Y:S01]  /*1b940*/  ULDC UR4, c[0x0][0x22c] ;  /* 0x00008b0000047ab9 */ /* 0x000fe20000000800 */
[----:B-1----:R-:W-:-:S02]  /*1b950*/  LEA R8, P6, R20, R3, 0x2 ;  /* 0x0000000314087211 */ /* 0x002fc400078c10ff */
[----:B------:R-:W-:Y:S02]  /*1b960*/  ISETP.LT.AND P0, PT, R10, UR4, !P0 ;  /* 0x000000040a007c0c */ /* 0x000fe4000c701270 */
[----:B------:R-:W-:Y:S02]  /*1b970*/  LEA.HI.X.SX32 R9, R20, R11, 0x2, P6 ;  /* 0x0000000b14097211 */ /* 0x000fe400030f16ff */
[C---:B------:R-:W-:Y:S01]  /*1b980*/  LEA R2, P6, R24.reuse, R3, 0x2 ;  /* 0x0000000318027211 */ /* 0x040fe200078c10ff */
[----:B------:R1:W-:Y:S03]  /*1b990*/  @P5 STG.E desc[UR60][R14.64], R85 ;  /* 0x000000550e005986 */ /* 0x0003e6000c10193c */
[----:B------:R-:W-:Y:S01]  /*1b9a0*/  LEA.HI.X.SX32 R3, R24, R11, 0x2, P6 ;  /* 0x0000000b18037211 */ /* 0x000fe200030f16ff */
[----:B------:R1:W-:Y:S04]  /*1b9b0*/  @P4 STG.E desc[UR60][R16.64], R5 ;  /* 0x0000000510004986 */ /* 0x0003e8000c10193c */
[----:B------:R1:W-:Y:S04]  /*1b9c0*/  @P3 STG.E desc[UR60][R12.64], R86 ;  /* 0x000000560c003986 */ /* 0x0003e8000c10193c */
[----:B------:R1:W-:Y:S04]  /*1b9d0*/  @P2 STG.E desc[UR60][R18.64], R6 ;  /* 0x0000000612002986 */ /* 0x0003e8000c10193c */
[----:B------:R1:W-:Y:S01]  /*1b9e0*/  @P1 STG.E desc[UR60][R2.64], R87 ;  /* 0x0000005702001986 */ /* 0x0003e2000c10193c */
[----:B------:R-:W-:Y:S05]  /*1b9f0*/  @!P0 EXIT ;  /* 0x000000000000894d */ /* 0x000fea0003800000 */
[----:B------:R-:W-:Y:S01]  /*1ba00*/  STG.E desc[UR60][R8.64], R7 ;  /* 0x0000000708007986 */ /* 0x000fe2000c10193c */
[----:B------:R-:W-:Y:S05]  /*1ba10*/  EXIT ;  /* 0x000000000000794d */ /* 0x000fea0003800000 */
.L_x_2:
[----:B------:R-:W-:-:S00]  /*1ba20*/  BRA `(.L_x_2) ;  /* 0xfffffffc00fc7947 */ /* 0x000fc0000383ffff */
[----:B------:R-:W-:-:S00]  /*1ba30*/  NOP ;  /* 0x0000000000007918 */ /* 0x000fc00000000000 */
        /* <DEDUP_REMOVED lines=12> */
.L_x_3:


//--------------------- .nv.shared.matmul_kernel  --------------------------
	.section	.nv.shared.matmul_kernel,"aw",@nobits
	.sectionflags	@""
	.align	16
	.zero		1024


//--------------------- .nv.shared.reserved.0     --------------------------
	.section	.nv.shared.reserved.0,"aw",@nobits
	.weak		__nv_reservedSMEM_offset_0_alias
	.size		__nv_reservedSMEM_offset_0_alias, 0, 0
	.other		__nv_reservedSMEM_offset_0_alias,@"STO_CUDA_RESERVED_SHARED STV_DEFAULT"
__nv_reservedSMEM_offset_0_alias:
	.zero		0


//--------------------- .nv.constant0.matmul_kernel --------------------------
	.section	.nv.constant0.matmul_kernel,"a",@progbits
	.sectionflags	@""
	.align	4
.nv.constant0.matmul_kernel:
	.zero		608


//--------------------- SYMBOLS --------------------------

	.type		.nv.reservedSmem.offset0,@object
	.size		.nv.reservedSmem.offset0,0x4
